def matmul_kernel(
    a_ptr,
    b_ptr,
    c_ptr,
    M,
    N,
    K,
    stride_am,
    stride_ak,
    stride_bk,
    stride_bn,
    stride_cm,
    stride_cn,
    BLOCK_M: tl.constexpr,
    BLOCK_N: tl.constexpr,
    BLOCK_K: tl.constexpr,
    GROUP_M: tl.constexpr,
):
    pid = tl.program_id(axis=0)
    num_pid_m = tl.cdiv(M, BLOCK_M)
    num_pid_n = tl.cdiv(N, BLOCK_N)
    num_pid_in_group = GROUP_M * num_pid_n
    group_id = pid // num_pid_in_group
    first_pid_m = group_id * GROUP_M
    group_size_m = min(num_pid_m - first_pid_m, GROUP_M)
    pid_m = first_pid_m + ((pid % num_pid_in_group) % group_size_m)
    pid_n = (pid % num_pid_in_group) // group_size_m

    offs_am = (pid_m * BLOCK_M + tl.arange(0, BLOCK_M)) % M
    offs_bn = (pid_n * BLOCK_N + tl.arange(0, BLOCK_N)) % N
    offs_k = tl.arange(0, BLOCK_K)
    a_ptrs = a_ptr + offs_am[:, None] * stride_am + offs_k[None, :] * stride_ak
    b_ptrs = b_ptr + offs_k[:, None] * stride_bk + offs_bn[None, :] * stride_bn

    acc = tl.zeros((BLOCK_M, BLOCK_N), dtype=tl.float32)
    for kk in range(0, tl.cdiv(K, BLOCK_K)):
        a = tl.load(a_ptrs, mask=offs_k[None, :] < K - kk * BLOCK_K, other=0.0)
        b = tl.load(b_ptrs, mask=offs_k[:, None] < K - kk * BLOCK_K, other=0.0)
        acc = tl.dot(a, b, acc)
        a_ptrs += BLOCK_K * stride_ak
        b_ptrs += BLOCK_K * stride_bk

    c = acc.to(c_ptr.dtype.element_ty)
    offs_cm = pid_m * BLOCK_M + tl.arange(0, BLOCK_M)
    offs_cn = pid_n * BLOCK_N + tl.arange(0, BLOCK_N)
    c_ptrs = c_ptr + offs_cm[:, None] * stride_cm + offs_cn[None, :] * stride_cn
    mask = (offs_cm[:, None] < M) & (offs_cn[None, :] < N)
    tl.store(c_ptrs, c, mask=mask)

# config = {"BLOCK_K": 256, "BLOCK_M": 256, "BLOCK_N": 64, "GROUP_M": 8, "arch": "sm_80", "dtype": "fp16", "num_ctas": 1, "num_stages": 3, "num_warps": 4}
# arch = sm_80


// ===== COMPILED SASS (sm_80) =====

	.target	sm_80

	.elftype	@"ET_EXEC"


//--------------------- .note.nv.tkinfo           --------------------------
	.section	.note.nv.tkinfo,"",@"SHT_NOTE"
	.sectionflags	@"SHF_NOTE_NV_TKINFO"
	.tkinfo
        /*0018*/ 	.word	0x00000002
        /*0030*/ 	.string	""
        /*0030*/ 	.string	"ptxas"
        /*0030*/ 	.string	"Cuda compilation tools, release 13.0, V13.0.88"
        /*0030*/ 	.string	"Build cuda_13.0.r13.0/compiler.36424714_0"
        /*0030*/ 	.string	"-v  -suppress-debug-info  -lineinfo  -arch sm_80 "



//--------------------- .note.nv.cuinfo           --------------------------
	.section	.note.nv.cuinfo,"",@"SHT_NOTE"
	.sectionflags	@"SHF_NOTE_NV_CUINFO"
        /*0018*/ 	.short	0x0002
        /*001a*/ 	.short	0x0050
        /*001c*/ 	.short	0x0082
	.zero		2


//--------------------- .nv.info                  --------------------------
	.section	.nv.info,"",@"SHT_CUDA_INFO"
	.align	4


	//----- nvinfo : EIATTR_REGCOUNT
	.align		4
        /*0000*/ 	.byte	0x04, 0x2f
        /*0002*/ 	.short	(.L_1 - .L_0)
	.align		4
.L_0:
        /*0004*/ 	.word	index@(matmul_kernel)
        /*0008*/ 	.word	0x00000020


	//----- nvinfo : EIATTR_FRAME_SIZE
	.align		4
.L_1:
        /*000c*/ 	.byte	0x04, 0x11
        /*000e*/ 	.short	(.L_3 - .L_2)
	.align		4
.L_2:
        /*0010*/ 	.word	index@(matmul_kernel)
        /*0014*/ 	.word	0x00004c18


	//----- nvinfo : EIATTR_MIN_STACK_SIZE
	.align		4
.L_3:
        /*0018*/ 	.byte	0x04, 0x12
        /*001a*/ 	.short	(.L_5 - .L_4)
	.align		4
.L_4:
        /*001c*/ 	.word	index@(matmul_kernel)
        /*0020*/ 	.word	0x00004c18
.L_5:


//--------------------- .nv.info.matmul_kernel    --------------------------
	.section	.nv.info.matmul_kernel,"",@"SHT_CUDA_INFO"
	.sectionflags	@""
	.align	4


	//----- nvinfo : EIATTR_CUDA_API_VERSION
	.align		4
        /*0000*/ 	.byte	0x04, 0x37
        /*0002*/ 	.short	(.L_7 - .L_6)
.L_6:
        /*0004*/ 	.word	0x00000082


	//----- nvinfo : EIATTR_SW2861232_WAR
	.align		4
.L_7:
        /*0008*/ 	.byte	0x01, 0x35
	.zero		2


	//----- nvinfo : EIATTR_PARAM_CBANK
	.align		4
        /*000c*/ 	.byte	0x04, 0x0a
        /*000e*/ 	.short	(.L_9 - .L_8)
	.align		4
.L_8:
        /*0010*/ 	.word	index@(.nv.constant0.matmul_kernel)
        /*0014*/ 	.short	0x0160
        /*0016*/ 	.short	0x0050


	//----- nvinfo : EIATTR_CBANK_PARAM_SIZE
	.align		4
.L_9:
        /*0018*/ 	.byte	0x03, 0x19
        /*001a*/ 	.short	0x0050


	//----- nvinfo : EIATTR_KPARAM_INFO
	.align		4
        /*001c*/ 	.byte	0x04, 0x17
        /*001e*/ 	.short	(.L_11 - .L_10)
.L_10:
        /*0020*/ 	.word	0x00000000
        /*0024*/ 	.short	0x000d
        /*0026*/ 	.short	0x0048
        /*0028*/ 	.byte	0x00, 0xf4, 0x21, 0x00


	//----- nvinfo : EIATTR_KPARAM_INFO
	.align		4
.L_11:
        /*002c*/ 	.byte	0x04, 0x17
        /*002e*/ 	.short	(.L_13 - .L_12)
.L_12:
        /*0030*/ 	.word	0x00000000
        /*0034*/ 	.short	0x000c
        /*0036*/ 	.short	0x0040
        /*0038*/ 	.byte	0x00, 0xf4, 0x21, 0x00


	//----- nvinfo : EIATTR_KPARAM_INFO
	.align		4
.L_13:
        /*003c*/ 	.byte	0x04, 0x17
        /*003e*/ 	.short	(.L_15 - .L_14)
.L_14:
        /*0040*/ 	.word	0x00000000
        /*0044*/ 	.short	0x000b
        /*0046*/ 	.short	0x0038
        /*0048*/ 	.byte	0x00, 0xf0, 0x11, 0x00


	//----- nvinfo : EIATTR_KPARAM_INFO
	.align		4
.L_15:
        /*004c*/ 	.byte	0x04, 0x17
        /*004e*/ 	.short	(.L_17 - .L_16)
.L_16:
        /*0050*/ 	.word	0x00000000
        /*0054*/ 	.short	0x000a
        /*0056*/ 	.short	0x0034
        /*0058*/ 	.byte	0x00, 0xf0, 0x11, 0x00


	//----- nvinfo : EIATTR_KPARAM_INFO
	.align		4
.L_17:
        /*005c*/ 	.byte	0x04, 0x17
        /*005e*/ 	.short	(.L_19 - .L_18)
.L_18:
        /*0060*/ 	.word	0x00000000
        /*0064*/ 	.short	0x0009
        /*0066*/ 	.short	0x0030
        /*0068*/ 	.byte	0x00, 0xf0, 0x11, 0x00


	//----- nvinfo : EIATTR_KPARAM_INFO
	.align		4
.L_19:
        /*006c*/ 	.byte	0x04, 0x17
        /*006e*/ 	.short	(.L_21 - .L_20)
.L_20:
        /*0070*/ 	.word	0x00000000
        /*0074*/ 	.short	0x0008
        /*0076*/ 	.short	0x002c
        /*0078*/ 	.byte	0x00, 0xf0, 0x11, 0x00


	//----- nvinfo : EIATTR_KPARAM_INFO
	.align		4
.L_21:
        /*007c*/ 	.byte	0x04, 0x17
        /*007e*/ 	.short	(.L_23 - .L_22)
.L_22:
        /*0080*/ 	.word	0x00000000
        /*0084*/ 	.short	0x0007
        /*0086*/ 	.short	0x0028
        /*0088*/ 	.byte	0x00, 0xf0, 0x11, 0x00


	//----- nvinfo : EIATTR_KPARAM_INFO
	.align		4
.L_23:
        /*008c*/ 	.byte	0x04, 0x17
        /*008e*/ 	.short	(.L_25 - .L_24)
.L_24:
        /*0090*/ 	.word	0x00000000
        /*0094*/ 	.short	0x0006
        /*0096*/ 	.short	0x0024
        /*0098*/ 	.byte	0x00, 0xf0, 0x11, 0x00


	//----- nvinfo : EIATTR_KPARAM_INFO
	.align		4
.L_25:
        /*009c*/ 	.byte	0x04, 0x17
        /*009e*/ 	.short	(.L_27 - .L_26)
.L_26:
        /*00a0*/ 	.word	0x00000000
        /*00a4*/ 	.short	0x0005
        /*00a6*/ 	.short	0x0020
        /*00a8*/ 	.byte	0x00, 0xf0, 0x11, 0x00


	//----- nvinfo : EIATTR_KPARAM_INFO
	.align		4
.L_27:
        /*00ac*/ 	.byte	0x04, 0x17
        /*00ae*/ 	.short	(.L_29 - .L_28)
.L_28:
        /*00b0*/ 	.word	0x00000000
        /*00b4*/ 	.short	0x0004
        /*00b6*/ 	.short	0x001c
        /*00b8*/ 	.byte	0x00, 0xf0, 0x11, 0x00


	//----- nvinfo : EIATTR_KPARAM_INFO
	.align		4
.L_29:
        /*00bc*/ 	.byte	0x04, 0x17
        /*00be*/ 	.short	(.L_31 - .L_30)
.L_30:
        /*00c0*/ 	.word	0x00000000
        /*00c4*/ 	.short	0x0003
        /*00c6*/ 	.short	0x0018
        /*00c8*/ 	.byte	0x00, 0xf0, 0x11, 0x00


	//----- nvinfo : EIATTR_KPARAM_INFO
	.align		4
.L_31:
        /*00cc*/ 	.byte	0x04, 0x17
        /*00ce*/ 	.short	(.L_33 - .L_32)
.L_32:
        /*00d0*/ 	.word	0x00000000
        /*00d4*/ 	.short	0x0002
        /*00d6*/ 	.short	0x0010
        /*00d8*/ 	.byte	0x00, 0xf4, 0x21, 0x00


	//----- nvinfo : EIATTR_KPARAM_INFO
	.align		4
.L_33:
        /*00dc*/ 	.byte	0x04, 0x17
        /*00de*/ 	.short	(.L_35 - .L_34)
.L_34:
        /*00e0*/ 	.word	0x00000000
        /*00e4*/ 	.short	0x0001
        /*00e6*/ 	.short	0x0008
        /*00e8*/ 	.byte	0x00, 0xf4, 0x21, 0x00


	//----- nvinfo : EIATTR_KPARAM_INFO
	.align		4
.L_35:
        /*00ec*/ 	.byte	0x04, 0x17
        /*00ee*/ 	.short	(.L_37 - .L_36)
.L_36:
        /*00f0*/ 	.word	0x00000000
        /*00f4*/ 	.short	0x0000
        /*00f6*/ 	.short	0x0000
        /*00f8*/ 	.byte	0x00, 0xf4, 0x21, 0x00


	//----- nvinfo : EIATTR_MAXREG_COUNT
	.align		4
.L_37:
        /*00fc*/ 	.byte	0x03, 0x1b
        /*00fe*/ 	.short	0x00ff


	//----- nvinfo : EIATTR_NUM_BARRIERS
	.align		4
        /*0100*/ 	.byte	0x02, 0x4c
        /*0102*/ 	.byte	0x01
	.zero		1


	//----- nvinfo : EIATTR_ANNOTATIONS
	.align		4
        /*0104*/ 	.byte	0x04, 0x55
        /*0106*/ 	.short	(.L_39 - .L_38)


	//   ....[0]....
.L_38:
        /*0108*/ 	.word	0x00000001
        /*010c*/ 	.byte	0x00, 0x05, 0x00, 0x00, 0x01, 0x00, 0x00, 0x00, 0x40, 0x05, 0x00, 0x00, 0x01, 0x00, 0x00, 0x00
        /* <DEDUP_REMOVED lines=3400> */
        /*d59c*/ 	.byte	0xd0, 0x34, 0x03, 0x00


	//----- nvinfo : EIATTR_MERCURY_ISA_VERSION
	.align		4
.L_39:
        /*d5a0*/ 	.byte	0x03, 0x5f
        /*d5a2*/ 	.short	0x0000


	//----- nvinfo : EIATTR_EXIT_INSTR_OFFSETS
	.align		4
        /*d5a4*/ 	.byte	0x04, 0x1c
        /*d5a6*/ 	.short	(.L_41 - .L_40)


	//   ....[0]....
.L_40:
        /*d5a8*/ 	.word	0x00062ba0


	//   ....[1]....
        /*d5ac*/ 	.word	0x00062bd0


	//----- nvinfo : EIATTR_REQNTID
	.align		4
.L_41:
        /*d5b0*/ 	.byte	0x04, 0x10
        /*d5b2*/ 	.short	(.L_43 - .L_42)
.L_42:
        /*d5b4*/ 	.word	0x00000080
        /*d5b8*/ 	.word	0x00000001
        /*d5bc*/ 	.word	0x00000001
.L_43:


//--------------------- .nv.callgraph             --------------------------
	.section	.nv.callgraph,"",@"SHT_CUDA_CALLGRAPH"
	.align	4
	.sectionentsize	8
	.align		4
        /*0000*/ 	.word	0x00000000
	.align		4
        /*0004*/ 	.word	0xffffffff
	.align		4
        /*0008*/ 	.word	0x00000000
	.align		4
        /*000c*/ 	.word	0xfffffffe
	.align		4
        /*0010*/ 	.word	0x00000000
	.align		4
        /*0014*/ 	.word	0xfffffffd
	.align		4
        /*0018*/ 	.word	0x00000000
	.align		4
        /*001c*/ 	.word	0xfffffffc


//--------------------- .nv.rel.action            --------------------------
	.section	.nv.rel.action,"",@"SHT_CUDA_RELOCINFO"
	.align	8
	.sectionentsize	8
        /*0000*/ 	.byte	0x73, 0x00, 0x00, 0x00, 0x00, 0x00, 0x00, 0x00, 0x00, 0x00, 0x00, 0x11, 0x25, 0x00, 0x05, 0x36


//--------------------- .nv.constant0.matmul_kernel --------------------------
	.section	.nv.constant0.matmul_kernel,"a",@progbits
	.sectionflags	@""
	.align	4
.nv.constant0.matmul_kernel:
	.zero		432


//--------------------- .text.matmul_kernel       --------------------------
	.section	.text.matmul_kernel,"ax",@progbits
	.sectioninfo	@"SHI_REGISTERS=32"
	.align	128
        .global         matmul_kernel
        .type           matmul_kernel,@function
        .size           matmul_kernel,(.L_x_5 - matmul_kernel)
        .other          matmul_kernel,@"STO_CUDA_ENTRY STV_DEFAULT"
matmul_kernel:
.text.matmul_kernel:
[----:B------:R-:W-:-:S04]  /*0000*/  IMAD.MOV.U32 R1, RZ, RZ, c[0x0][0x28] ;  /* 0x00000a00ff017624 */ /* 0x000fc800078e00ff */
[----:B------:R-:W-:Y:S01]  /*0010*/  IMAD.MOV.U32 R0, RZ, RZ, c[0x0][0x17c] ;  /* 0x00005f00ff007624 */ /* 0x000fe200078e00ff */
[----:B------:R-:W-:Y:S01]  /*0020*/  IADD3 R1, R1, -0x4c18, RZ ;  /* 0xffffb3e801017810 */ /* 0x000fe20007ffe0ff */
[----:B------:R-:W0:Y:S01]  /*0030*/  S2R R12, SR_TID.X ;  /* 0x00000000000c7919 */ /* 0x000e220000002100 */
[----:B------:R-:W-:Y:S02]  /*0040*/  ULDC.64 UR4, c[0x0][0x118] ;  /* 0x0000460000047ab9 */ /* 0x000fe40000000a00 */
[----:B------:R-:W-:-:S04]  /*0050*/  IADD3 R0, R0, 0x3f, RZ ;  /* 0x0000003f00007810 */ /* 0x000fc80007ffe0ff */
[----:B------:R-:W-:-:S04]  /*0060*/  SHF.R.S32.HI R3, RZ, 0x1f, R0 ;  /* 0x0000001fff037819 */ /* 0x000fc80000011400 */
[----:B------:R-:W-:-:S04]  /*0070*/  LEA.HI R3, R3, R0, RZ, 0x6 ;  /* 0x0000000003037211 */ /* 0x000fc800078f30ff */
[----:B------:R-:W-:Y:S02]  /*0080*/  SHF.R.S32.HI R0, RZ, 0x6, R3 ;  /* 0x00000006ff007819 */ /* 0x000fe40000011403 */
[----:B------:R-:W1:Y:S03]  /*0090*/  S2R R3, SR_CTAID.X ;  /* 0x0000000000037919 */ /* 0x000e660000002500 */
[----:B------:R-:W-:Y:S01]  /*00a0*/  IMAD.SHL.U32 R0, R0, 0x8, RZ ;  /* 0x0000000800007824 */ /* 0x000fe200078e00ff */
[----:B0-----:R-:W-:-:S04]  /*00b0*/  LOP3.LUT R14, R12, 0x7f, RZ, 0xc0, !PT ;  /* 0x0000007f0c0e7812 */ /* 0x001fc800078ec0ff */
[-C--:B------:R-:W-:Y:S02]  /*00c0*/  IABS R7, R0.reuse ;  /* 0x0000000000077213 */ /* 0x080fe40000000000 */
[----:B------:R-:W-:Y:S02]  /*00d0*/  IABS R10, R0 ;  /* 0x00000000000a7213 */ /* 0x000fe40000000000 */
[----:B------:R-:W0:Y:S01]  /*00e0*/  I2F.RP R2, R7 ;  /* 0x0000000700027306 */ /* 0x000e220000209400 */
[----:B-1----:R-:W-:-:S07]  /*00f0*/  IABS R8, R3 ;  /* 0x0000000300087213 */ /* 0x002fce0000000000 */
[----:B0-----:R-:W0:Y:S02]  /*0100*/  MUFU.RCP R2, R2 ;  /* 0x0000000200027308 */ /* 0x001e240000001000 */
[----:B0-----:R-:W-:Y:S01]  /*0110*/  IADD3 R4, R2, 0xffffffe, RZ ;  /* 0x0ffffffe02047810 */ /* 0x001fe20007ffe0ff */
[----:B------:R-:W-:-:S05]  /*0120*/  IMAD.MOV R2, RZ, RZ, -R10 ;  /* 0x000000ffff027224 */ /* 0x000fca00078e0a0a */
[----:B------:R0:W1:Y:S02]  /*0130*/  F2I.FTZ.U32.TRUNC.NTZ R5, R4 ;  /* 0x0000000400057305 */ /* 0x000064000021f000 */
[----:B0-----:R-:W-:Y:S02]  /*0140*/  IMAD.MOV.U32 R4, RZ, RZ, RZ ;  /* 0x000000ffff047224 */ /* 0x001fe400078e00ff */
[----:B-1----:R-:W-:-:S04]  /*0150*/  IMAD.MOV R6, RZ, RZ, -R5 ;  /* 0x000000ffff067224 */ /* 0x002fc800078e0a05 */
[----:B------:R-:W-:Y:S02]  /*0160*/  IMAD R9, R6, R7, RZ ;  /* 0x0000000706097224 */ /* 0x000fe400078e02ff */
[----:B------:R-:W-:Y:S02]  /*0170*/  IMAD.MOV.U32 R6, RZ, RZ, R8 ;  /* 0x000000ffff067224 */ /* 0x000fe400078e0008 */
[----:B------:R-:W-:-:S06]  /*0180*/  IMAD.HI.U32 R5, R5, R9, R4 ;  /* 0x0000000905057227 */ /* 0x000fcc00078e0004 */
[----:B------:R-:W-:-:S04]  /*0190*/  IMAD.HI.U32 R5, R5, R6, RZ ;  /* 0x0000000605057227 */ /* 0x000fc800078e00ff */
[----:B------:R-:W-:-:S05]  /*01a0*/  IMAD R2, R5, R2, R6 ;  /* 0x0000000205027224 */ /* 0x000fca00078e0206 */
[----:B------:R-:W-:-:S13]  /*01b0*/  ISETP.GT.U32.AND P1, PT, R7, R2, PT ;  /* 0x000000020700720c */ /* 0x000fda0003f24070 */
[----:B------:R-:W-:Y:S01]  /*01c0*/  @!P1 IMAD.IADD R2, R2, 0x1, -R7 ;  /* 0x0000000102029824 */ /* 0x000fe200078e0a07 */
[----:B------:R-:W-:Y:S02]  /*01d0*/  @!P1 IADD3 R5, R5, 0x1, RZ ;  /* 0x0000000105059810 */ /* 0x000fe40007ffe0ff */
[----:B------:R-:W-:Y:S02]  /*01e0*/  ISETP.NE.AND P1, PT, R0, RZ, PT ;  /* 0x000000ff0000720c */ /* 0x000fe40003f25270 */
[----:B------:R-:W-:Y:S02]  /*01f0*/  ISETP.GE.U32.AND P0, PT, R2, R7, PT ;  /* 0x000000070200720c */ /* 0x000fe40003f06070 */
[----:B------:R-:W-:-:S04]  /*0200*/  LOP3.LUT R2, R3, R0, RZ, 0x3c, !PT ;  /* 0x0000000003027212 */ /* 0x000fc800078e3cff */
[----:B------:R-:W-:Y:S01]  /*0210*/  ISETP.GE.AND P2, PT, R2, RZ, PT ;  /* 0x000000ff0200720c */ /* 0x000fe20003f46270 */
[----:B------:R-:W-:-:S05]  /*0220*/  IMAD.MOV.U32 R2, RZ, RZ, c[0x0][0x178] ;  /* 0x00005e00ff027624 */ /* 0x000fca00078e00ff */
[----:B------:R-:W-:Y:S02]  /*0230*/  IADD3 R2, R2, 0xff, RZ ;  /* 0x000000ff02027810 */ /* 0x000fe40007ffe0ff */
[----:B------:R-:W-:-:S05]  /*0240*/  @P0 IADD3 R5, R5, 0x1, RZ ;  /* 0x0000000105050810 */ /* 0x000fca0007ffe0ff */
[----:B------:R-:W-:Y:S01]  /*0250*/  IMAD.MOV.U32 R4, RZ, RZ, R5 ;  /* 0x000000ffff047224 */ /* 0x000fe200078e0005 */
[----:B------:R-:W-:-:S03]  /*0260*/  SHF.R.S32.HI R5, RZ, 0x1f, R2 ;  /* 0x0000001fff057819 */ /* 0x000fc60000011402 */
[----:B------:R-:W-:Y:S01]  /*0270*/  @!P2 IMAD.MOV R4, RZ, RZ, -R4 ;  /* 0x000000ffff04a224 */ /* 0x000fe200078e0a04 */
[----:B------:R-:W-:Y:S02]  /*0280*/  @!P1 LOP3.LUT R4, RZ, R0, RZ, 0x33, !PT ;  /* 0x00000000ff049212 */ /* 0x000fe400078e33ff */
[----:B------:R-:W-:-:S03]  /*0290*/  LEA.HI R5, R5, R2, RZ, 0x8 ;  /* 0x0000000205057211 */ /* 0x000fc600078f40ff */
[----:B------:R-:W-:Y:S02]  /*02a0*/  IMAD.SHL.U32 R2, R4, 0x8, RZ ;  /* 0x0000000804027824 */ /* 0x000fe400078e00ff */
[----:B------:R-:W-:-:S03]  /*02b0*/  IMAD.MOV R4, RZ, RZ, -R4 ;  /* 0x000000ffff047224 */ /* 0x000fc600078e0a04 */
[----:B------:R-:W-:Y:S01]  /*02c0*/  LEA.HI.SX32 R5, R5, -R2, 0x18 ;  /* 0x8000000205057211 */ /* 0x000fe200078fc2ff */
[----:B------:R-:W-:Y:S02]  /*02d0*/  IMAD R13, R0, R4, R3 ;  /* 0x00000004000d7224 */ /* 0x000fe400078e0203 */
[----:B------:R-:W-:Y:S01]  /*02e0*/  IMAD.MOV.U32 R4, RZ, RZ, RZ ;  /* 0x000000ffff047224 */ /* 0x000fe200078e00ff */
[----:B------:R-:W-:Y:S02]  /*02f0*/  IMNMX R6, R5, 0x8, PT ;  /* 0x0000000805067817 */ /* 0x000fe40003800200 */
[----:B------:R-:W-:Y:S02]  /*0300*/  IABS R11, R13 ;  /* 0x0000000d000b7213 */ /* 0x000fe40000000000 */
[----:B------:R-:W-:-:S04]  /*0310*/  IABS R9, R6 ;  /* 0x0000000600097213 */ /* 0x000fc80000000000 */
[----:B------:R-:W0:Y:S08]  /*0320*/  I2F.RP R7, R9 ;  /* 0x0000000900077306 */ /* 0x000e300000209400 */
[----:B0-----:R-:W0:Y:S02]  /*0330*/  MUFU.RCP R7, R7 ;  /* 0x0000000700077308 */ /* 0x001e240000001000 */
[----:B0-----:R-:W-:Y:S01]  /*0340*/  IADD3 R5, R7, 0xffffffe, RZ ;  /* 0x0ffffffe07057810 */ /* 0x001fe20007ffe0ff */
[----:B------:R-:W-:-:S05]  /*0350*/  IMAD.MOV.U32 R7, RZ, RZ, 0xff ;  /* 0x000000ffff077424 */ /* 0x000fca00078e00ff */
[----:B------:R-:W0:Y:S01]  /*0360*/  F2I.FTZ.U32.TRUNC.NTZ R5, R5 ;  /* 0x0000000500057305 */ /* 0x000e22000021f000 */
[----:B------:R-:W-:Y:S01]  /*0370*/  IADD3 R7, R7, c[0x0][0x180], RZ ;  /* 0x0000600007077a10 */ /* 0x000fe20007ffe0ff */
[----:B0-----:R-:W-:-:S04]  /*0380*/  IMAD.MOV R8, RZ, RZ, -R5 ;  /* 0x000000ffff087224 */ /* 0x001fc800078e0a05 */
[----:B------:R-:W-:-:S04]  /*0390*/  IMAD.MOV.U32 R0, RZ, RZ, R8 ;  /* 0x000000ffff007224 */ /* 0x000fc800078e0008 */
[----:B------:R-:W-:Y:S01]  /*03a0*/  IMAD R3, R0, R9, RZ ;  /* 0x0000000900037224 */ /* 0x000fe200078e02ff */
[----:B------:R-:W-:-:S03]  /*03b0*/  IABS R0, R6 ;  /* 0x0000000600007213 */ /* 0x000fc60000000000 */
[----:B------:R-:W-:-:S04]  /*03c0*/  IMAD.HI.U32 R4, R5, R3, R4 ;  /* 0x0000000305047227 */ /* 0x000fc800078e0004 */
[----:B------:R-:W-:Y:S02]  /*03d0*/  IMAD.MOV R0, RZ, RZ, -R0 ;  /* 0x000000ffff007224 */ /* 0x000fe400078e0a00 */
        /* <DEDUP_REMOVED lines=8> */
[----:B------:R-:W-:-:S07]  /*0460*/  ISETP.GE.AND P2, PT, R0, RZ, PT ;  /* 0x000000ff0000720c */ /* 0x000fce0003f46270 */
[----:B------:R-:W-:Y:S02]  /*0470*/  @P0 IADD3 R4, R4, 0x1, RZ ;  /* 0x0000000104040810 */ /* 0x000fe40007ffe0ff */
[----:B------:R-:W-:-:S04]  /*0480*/  ISETP.GT.AND P0, PT, R7, 0xff, PT ;  /* 0x000000ff0700780c */ /* 0x000fc80003f04270 */
[----:B------:R-:W-:Y:S01]  /*0490*/  @!P2 IMAD.MOV R4, RZ, RZ, -R4 ;  /* 0x000000ffff04a224 */ /* 0x000fe200078e0a04 */
[----:B------:R-:W-:-:S05]  /*04a0*/  @!P1 LOP3.LUT R4, RZ, R6, RZ, 0x33, !PT ;  /* 0x00000006ff049212 */ /* 0x000fca00078e33ff */
[----:B------:R-:W-:Y:S02]  /*04b0*/  IMAD.SHL.U32 R15, R4, 0x40, RZ ;  /* 0x00000040040f7824 */ /* 0x000fe400078e00ff */
[----:B------:R-:W-:-:S03]  /*04c0*/  IMAD.MOV R3, RZ, RZ, -R4 ;  /* 0x000000ffff037224 */ /* 0x000fc600078e0a04 */
[C---:B------:R-:W-:Y:S01]  /*04d0*/  IADD3 R0, R15.reuse, 0x1, RZ ;  /* 0x000000010f007810 */ /* 0x040fe20007ffe0ff */
[----:B------:R-:W-:Y:S01]  /*04e0*/  IMAD R3, R6, R3, R13 ;  /* 0x0000000306037224 */ /* 0x000fe200078e020d */
[C---:B------:R-:W-:Y:S01]  /*04f0*/  IADD3 R4, R15.reuse, 0x2, RZ ;  /* 0x000000020f047810 */ /* 0x040fe20007ffe0ff */
[----:B------:R-:W-:Y:S01]  /*0500*/  STL [R1+0x9c8], R15 ;  /* 0x0009c80f01007387 */ /* 0x000fe20000100800 */
[C---:B------:R-:W-:Y:S01]  /*0510*/  IADD3 R29, R15.reuse, 0x32, RZ ;  /* 0x000000320f1d7810 */ /* 0x040fe20007ffe0ff */
[----:B------:R-:W-:Y:S01]  /*0520*/  IMAD.IADD R2, R2, 0x1, R3 ;  /* 0x0000000102027824 */ /* 0x000fe200078e0203 */
[C---:B------:R-:W-:Y:S01]  /*0530*/  IADD3 R3, R15.reuse, 0x3, RZ ;  /* 0x000000030f037810 */ /* 0x040fe20007ffe0ff */
[----:B------:R0:W-:Y:S01]  /*0540*/  STL [R1+0x1dec], R0 ;  /* 0x001dec0001007387 */ /* 0x0001e20000100800 */
[C---:B------:R-:W-:Y:S02]  /*0550*/  IADD3 R5, R15.reuse, 0x39, RZ ;  /* 0x000000390f057810 */ /* 0x040fe40007ffe0ff */
[----:B------:R-:W-:Y:S01]  /*0560*/  PRMT R28, R14, 0x6540, R2 ;  /* 0x000065400e1c7816 */ /* 0x000fe20000000002 */
[----:B------:R1:W-:Y:S04]  /*0570*/  STL [R1+0x1df4], R4 ;  /* 0x001df40401007387 */ /* 0x0003e80000100800 */
[----:B------:R2:W-:Y:S01]  /*0580*/  STL [R1+0x1df0], R3 ;  /* 0x001df00301007387 */ /* 0x0005e20000100800 */
[----:B0-----:R-:W-:-:S02]  /*0590*/  IADD3 R0, R15, 0x4, RZ ;  /* 0x000000040f007810 */ /* 0x001fc40007ffe0ff */
[----:B-1----:R-:W-:-:S03]  /*05a0*/  IADD3 R4, R15, 0x5, RZ ;  /* 0x000000050f047810 */ /* 0x002fc60007ffe0ff */
[----:B------:R0:W-:Y:S01]  /*05b0*/  STL [R1+0x1df8], R0 ;  /* 0x001df80001007387 */ /* 0x0001e20000100800 */
[----:B--2---:R-:W-:-:S03]  /*05c0*/  IADD3 R3, R15, 0x6, RZ ;  /* 0x000000060f037810 */ /* 0x004fc60007ffe0ff */
[----:B------:R1:W-:Y:S04]  /*05d0*/  STL [R1+0x1dfc], R4 ;  /* 0x001dfc0401007387 */ /* 0x0003e80000100800 */
[----:B------:R2:W-:Y:S01]  /*05e0*/  STL [R1+0x1e00], R3 ;  /* 0x001e000301007387 */ /* 0x0005e20000100800 */
[C---:B0-----:R-:W-:Y:S02]  /*05f0*/  IADD3 R0, R15.reuse, 0x7, RZ ;  /* 0x000000070f007810 */ /* 0x041fe40007ffe0ff */
        /* <DEDUP_REMOVED lines=88> */
[----:B------:R-:W-:Y:S01]  /*0b80*/  STL [R1+0x1eb0], R29 ;  /* 0x001eb01d01007387 */ /* 0x000fe20000100800 */
[----:B0-----:R-:W-:-:S03]  /*0b90*/  IADD3 R0, R15, 0x35, RZ ;  /* 0x000000350f007810 */ /* 0x001fc60007ffe0ff */
[----:B------:R0:W-:Y:S01]  /*0ba0*/  STL [R1+0x1eb8], R3 ;  /* 0x001eb80301007387 */ /* 0x0001e20000100800 */
[----:B-1----:R-:W-:-:S03]  /*0bb0*/  IADD3 R4, R15, 0x36, RZ ;  /* 0x000000360f047810 */ /* 0x002fc60007ffe0ff */
[----:B------:R1:W-:Y:S04]  /*0bc0*/  STL [R1+0x1ebc], R0 ;  /* 0x001ebc0001007387 */ /* 0x0003e80000100800 */
[----:B------:R2:W-:Y:S01]  /*0bd0*/  STL [R1+0x1ec0], R4 ;  /* 0x001ec00401007387 */ /* 0x0005e20000100800 */
[C---:B0-----:R-:W-:Y:S02]  /*0be0*/  IADD3 R3, R15.reuse, 0x38, RZ ;  /* 0x000000380f037810 */ /* 0x041fe40007ffe0ff */
[C---:B-1----:R-:W-:Y:S02]  /*0bf0*/  IADD3 R0, R15.reuse, 0x37, RZ ;  /* 0x000000370f007810 */ /* 0x042fe40007ffe0ff */
[----:B--2---:R-:W-:-:S03]  /*0c00*/  IADD3 R4, R15, 0x3a, RZ ;  /* 0x0000003a0f047810 */ /* 0x004fc60007ffe0ff */
[----:B------:R0:W-:Y:S04]  /*0c10*/  STL [R1+0x1ec8], R0 ;  /* 0x001ec80001007387 */ /* 0x0001e80000100800 */
[----:B------:R1:W-:Y:S04]  /*0c20*/  STL [R1+0x1ed0], R5 ;  /* 0x001ed00501007387 */ /* 0x0003e80000100800 */
[----:B------:R-:W-:Y:S01]  /*0c30*/  STL [R1+0x1ec4], R3 ;  /* 0x001ec40301007387 */ /* 0x000fe20000100800 */
[----:B0-----:R-:W-:-:S03]  /*0c40*/  IADD3 R0, R15, 0x3b, RZ ;  /* 0x0000003b0f007810 */ /* 0x001fc60007ffe0ff */
[----:B------:R0:W-:Y:S01]  /*0c50*/  STL [R1+0x1ecc], R4 ;  /* 0x001ecc0401007387 */ /* 0x0001e20000100800 */
[----:B-1----:R-:W-:-:S03]  /*0c60*/  IADD3 R5, R15, 0x3c, RZ ;  /* 0x0000003c0f057810 */ /* 0x002fc60007ffe0ff */
[----:B------:R1:W-:Y:S04]  /*0c70*/  STL [R1+0x1ed8], R0 ;  /* 0x001ed80001007387 */ /* 0x0003e80000100800 */
[----:B------:R2:W-:Y:S01]  /*0c80*/  STL [R1+0x1ed4], R5 ;  /* 0x001ed40501007387 */ /* 0x0005e20000100800 */
[----:B0-----:R-:W-:Y:S01]  /*0c90*/  IADD3 R4, R15, 0x3d, RZ ;  /* 0x0000003d0f047810 */ /* 0x001fe20007ffe0ff */
[----:B-1----:R-:W-:-:S04]  /*0ca0*/  IMAD.SHL.U32 R0, R2, 0x100, RZ ;  /* 0x0000010002007824 */ /* 0x002fc800078e00ff */
[----:B------:R0:W-:Y:S01]  /*0cb0*/  STL [R1+0x1ee4], R4 ;  /* 0x001ee40401007387 */ /* 0x0001e20000100800 */
[----:B--2---:R-:W-:Y:S02]  /*0cc0*/  IADD3 R5, R15, 0x3e, RZ ;  /* 0x0000003e0f057810 */ /* 0x004fe40007ffe0ff */
[----:B------:R-:W-:-:S03]  /*0cd0*/  LOP3.LUT R0, R0, 0x80, R14, 0xfe, !PT ;  /* 0x0000008000007812 */ /* 0x000fc600078efe0e */
[----:B------:R1:W-:Y:S01]  /*0ce0*/  STL [R1+0x1ee0], R5 ;  /* 0x001ee00501007387 */ /* 0x0003e20000100800 */
[----:B0-----:R-:W-:-:S05]  /*0cf0*/  IADD3 R4, R15, 0x3f, RZ ;  /* 0x0000003f0f047810 */ /* 0x001fca0007ffe0ff */
[----:B------:R1:W-:Y:S04]  /*0d00*/  STL [R1+0x1edc], R4 ;  /* 0x001edc0401007387 */ /* 0x0003e80000100800 */
[----:B------:R1:W-:Y:S04]  /*0d10*/  STL [R1+0x9cc], R28 ;  /* 0x0009cc1c01007387 */ /* 0x0003e80000100800 */
[----:B------:R1:W-:Y:S01]  /*0d20*/  STL [R1+0x9d0], R0 ;  /* 0x0009d00001007387 */ /* 0x0003e20000100800 */
[----:B------:R-:W-:Y:S05]  /*0d30*/  @P0 BRA `(.L_x_0) ;  /* 0x0000037000000947 */ /* 0x000fea0003800000 */
[----:B-1----:R-:W-:Y:S01]  /*0d40*/  IMAD.SHL.U32 R0, R12, 0x100, RZ ;  /* 0x000001000c007824 */ /* 0x002fe200078e00ff */
[----:B------:R-:W-:Y:S01]  /*0d50*/  CS2R R24, SRZ ;  /* 0x0000000000187805 */ /* 0x000fe2000001ff00 */
[----:B------:R-:W-:Y:S01]  /*0d60*/  CS2R R26, SRZ ;  /* 0x00000000001a7805 */ /* 0x000fe2000001ff00 */
[----:B------:R-:W-:Y:S01]  /*0d70*/  CS2R R20, SRZ ;  /* 0x0000000000147805 */ /* 0x000fe2000001ff00 */
[----:B------:R-:W-:Y:S01]  /*0d80*/  CS2R R22, SRZ ;  /* 0x0000000000167805 */ /* 0x000fe2000001ff00 */
[----:B------:R0:W-:Y:S01]  /*0d90*/  STL [R1+0x1de8], R0 ;  /* 0x001de80001007387 */ /* 0x0001e20000100800 */
[----:B------:R-:W-:Y:S01]  /*0da0*/  CS2R R16, SRZ ;  /* 0x0000000000107805 */ /* 0x000fe2000001ff00 */
[----:B------:R-:W-:Y:S01]  /*0db0*/  CS2R R18, SRZ ;  /* 0x0000000000127805 */ /* 0x000fe2000001ff00 */
[----:B------:R-:W-:Y:S01]  /*0dc0*/  CS2R R12, SRZ ;  /* 0x00000000000c7805 */ /* 0x000fe2000001ff00 */
[----:B------:R0:W-:Y:S01]  /*0dd0*/  STL [R1], RZ ;  /* 0x000000ff01007387 */ /* 0x0001e20000100800 */
[----:B------:R-:W-:Y:S01]  /*0de0*/  CS2R R14, SRZ ;  /* 0x00000000000e7805 */ /* 0x000fe2000001ff00 */
[----:B------:R-:W-:Y:S01]  /*0df0*/  CS2R R8, SRZ ;  /* 0x0000000000087805 */ /* 0x000fe2000001ff00 */
[----:B------:R-:W-:Y:S01]  /*0e00*/  CS2R R10, SRZ ;  /* 0x00000000000a7805 */ /* 0x000fe2000001ff00 */
[----:B------:R0:W-:Y:S01]  /*0e10*/  STL [R1+0x4], RZ ;  /* 0x000004ff01007387 */ /* 0x0001e20000100800 */
[----:B------:R-:W-:Y:S01]  /*0e20*/  CS2R R4, SRZ ;  /* 0x0000000000047805 */ /* 0x000fe2000001ff00 */
[----:B------:R-:W-:-:S02]  /*0e30*/  CS2R R6, SRZ ;  /* 0x0000000000067805 */ /* 0x000fc4000001ff00 */
[----:B------:R0:W-:Y:S04]  /*0e40*/  STL [R1+0x8], RZ ;  /* 0x000008ff01007387 */ /* 0x0001e80000100800 */
        /* <DEDUP_REMOVED lines=36> */
[----:B------:R0:W-:Y:S01]  /*1090*/  STL [R1+0x9c], RZ ;  /* 0x00009cff01007387 */ /* 0x0001e20000100800 */
[----:B------:R-:W-:Y:S05]  /*10a0*/  BRA `(.L_x_1) ;  /* 0x0005e4a000007947 */ /* 0x000fea0003800000 */
.L_x_0:
[----:B------:R-:W-:Y:S01]  /*10b0*/  IMAD.MOV.U32 R11, RZ, RZ, R29 ;  /* 0x000000ffff0b7224 */ /* 0x000fe200078e001d */
[----:B------:R-:W-:Y:S01]  /*10c0*/  IABS R29, c[0x0][0x17c] ;  /* 0x00005f00001d7a13 */ /* 0x000fe20000000000 */
[----:B------:R-:W2:Y:S03]  /*10d0*/  LDL R24, [R1+0x9d0] ;  /* 0x0009d00001187983 */ /* 0x000ea60000100800 */
[----:B-1----:R-:W0:Y:S01]  /*10e0*/  I2F.RP R4, R29 ;  /* 0x0000001d00047306 */ /* 0x002e220000209400 */
[----:B------:R-:W1:Y:S04]  /*10f0*/  S2R R27, SR_TID.X ;  /* 0x00000000001b7919 */ /* 0x000e680000002100 */
[----:B------:R-:W3:Y:S04]  /*1100*/  LDL R25, [R1+0x1edc] ;  /* 0x001edc0001197983 */ /* 0x000ee80000100800 */
[----:B------:R-:W4:Y:S04]  /*1110*/  LDL R26, [R1+0x1ee0] ;  /* 0x001ee000011a7983 */ /* 0x000f280000100800 */
[----:B------:R-:W5:Y:S01]  /*1120*/  LDL R23, [R1+0x1ecc] ;  /* 0x001ecc0001177983 */ /* 0x000f620000100800 */
[----:B0-----:R-:W0:Y:S01]  /*1130*/  MUFU.RCP R4, R4 ;  /* 0x0000000400047308 */ /* 0x001e220000001000 */
[----:B------:R-:W-:-:S02]  /*1140*/  SHF.R.S32.HI R8, RZ, 0x1f, R7 ;  /* 0x0000001fff087819 */ /* 0x000fc40000011407 */
[----:B------:R-:W5:Y:S04]  /*1150*/  LDL R12, [R1+0x1ebc] ;  /* 0x001ebc00010c7983 */ /* 0x000f680000100800 */
[----:B------:R-:W5:Y:S01]  /*1160*/  LDL R9, [R1+0x1ea8] ;  /* 0x001ea80001097983 */ /* 0x000f620000100800 */
[C---:B-1----:R-:W-:Y:S01]  /*1170*/  IMAD.SHL.U32 R6, R27.reuse, 0x2, RZ ;  /* 0x000000021b067824 */ /* 0x042fe200078e00ff */
[----:B------:R-:W-:Y:S02]  /*1180*/  LOP3.LUT R2, R27, 0x7, RZ, 0xc0, !PT ;  /* 0x000000071b027812 */ /* 0x000fe400078ec0ff */
[----:B------:R-:W5:Y:S04]  /*1190*/  LDL R10, [R1+0x1ea4] ;  /* 0x001ea400010a7983 */ /* 0x000f680000100800 */
[----:B------:R-:W5:Y:S01]  /*11a0*/  LDL R14, [R1+0x1eb8] ;  /* 0x001eb800010e7983 */ /* 0x000f620000100800 */
[----:B0-----:R-:W-:Y:S01]  /*11b0*/  IADD3 R4, R4, 0xffffffe, RZ ;  /* 0x0ffffffe04047810 */ /* 0x001fe20007ffe0ff */
[----:B------:R-:W-:-:S02]  /*11c0*/  IMAD R2, R2, 0x210, RZ ;  /* 0x0000021002027824 */ /* 0x000fc400078e02ff */
[----:B------:R-:W5:Y:S01]  /*11d0*/  LDL R16, [R1+0x1ed0] ;  /* 0x001ed00001107983 */ /* 0x000f620000100800 */
[----:B------:R0:W-:Y:S03]  /*11e0*/  F2I.FTZ.U32.TRUNC.NTZ R5, R4 ;  /* 0x0000000400057305 */ /* 0x0001e6000021f000 */
[----:B------:R-:W5:Y:S04]  /*11f0*/  LDL R13, [R1+0x1eb4] ;  /* 0x001eb400010d7983 */ /* 0x000f680000100800 */
[----:B------:R-:W5:Y:S01]  /*1200*/  LDL R19, [R1+0x1ec0] ;  /* 0x001ec00001137983 */ /* 0x000f620000100800 */
[----:B0-----:R-:W-:-:S03]  /*1210*/  LOP3.LUT R4, R6, 0x10, RZ, 0xc0, !PT ;  /* 0x0000001006047812 */ /* 0x001fc600078ec0ff */
[----:B------:R-:W5:Y:S01]  /*1220*/  LDL R15, [R1+0x1eac] ;  /* 0x001eac00010f7983 */ /* 0x000f620000100800 */
[----:B------:R-:W-:Y:S02]  /*1230*/  LOP3.LUT R4, R4, 0x60, R27, 0xf8, !PT ;  /* 0x0000006004047812 */ /* 0x000fe400078ef81b */
[----:B------:R-:W-:Y:S01]  /*1240*/  LEA.HI R27, R8, R7, RZ, 0x8 ;  /* 0x00000007081b7211 */ /* 0x000fe200078f40ff */
[----:B------:R-:W5:Y:S01]  /*1250*/  LDL R18, [R1+0x1ec8] ;  /* 0x001ec80001127983 */ /* 0x000f620000100800 */
[C---:B------:R-:W-:Y:S02]  /*1260*/  LOP3.LUT R8, R2.reuse, 0x30, R6, 0x78, !PT ;  /* 0x0000003002087812 */ /* 0x040fe400078e7806 */
[----:B------:R-:W-:Y:S01]  /*1270*/  LOP3.LUT R7, R2, R4, RZ, 0x3c, !PT ;  /* 0x0000000402077212 */ /* 0x000fe200078e3cff */
[----:B------:R-:W5:Y:S04]  /*1280*/  LDL R22, [R1+0x1ed8] ;  /* 0x001ed80001167983 */ /* 0x000f680000100800 */
[----:B------:R-:W5:Y:S01]  /*1290*/  LDL R21, [R1+0x1ed4] ;  /* 0x001ed40001157983 */ /* 0x000f620000100800 */
[----:B------:R-:W-:-:S03]  /*12a0*/  IMAD.MOV.U32 R17, RZ, RZ, R3 ;  /* 0x000000ffff117224 */ /* 0x000fc600078e0003 */
[----:B------:R0:W-:Y:S04]  /*12b0*/  STL [R1+0x3c0], R27 ;  /* 0x0003c01b01007387 */ /* 0x0001e80000100800 */
[----:B------:R1:W-:Y:S04]  /*12c0*/  STL [R1+0x38c], R8 ;  /* 0x00038c0801007387 */ /* 0x0003e80000100800 */
[----:B------:R3:W-:Y:S04]  /*12d0*/  STL [R1+0xa0], R7 ;  /* 0x0000a00701007387 */ /* 0x0007e80000100800 */
[----:B0-----:R-:W5:Y:S01]  /*12e0*/  LDL R27, [R1+0x1ee4] ;  /* 0x001ee400011b7983 */ /* 0x001f620000100800 */
[----:B------:R-:W-:-:S05]  /*12f0*/  IABS R0, c[0x0][0x178] ;  /* 0x00005e0000007a13 */ /* 0x000fca0000000000 */
[----:B------:R-:W-:-:S04]  /*1300*/  IMAD.MOV.U32 R20, RZ, RZ, R0 ;  /* 0x000000ffff147224 */ /* 0x000fc800078e0000 */
[----:B------:R-:W0:Y:S08]  /*1310*/  I2F.RP R0, R20 ;  /* 0x0000001400007306 */ /* 0x000e300000209400 */
[----:B0-----:R-:W0:Y:S02]  /*1320*/  MUFU.RCP R0, R0 ;  /* 0x0000000000007308 */ /* 0x001e240000001000 */
[----:B0-----:R-:W-:-:S06]  /*1330*/  IADD3 R0, R0, 0xffffffe, RZ ;  /* 0x0ffffffe00007810 */ /* 0x001fcc0007ffe0ff */
[----:B------:R-:W0:Y:S01]  /*1340*/  F2I.FTZ.U32.TRUNC.NTZ R3, R0 ;  /* 0x0000000000037305 */ /* 0x000e22000021f000 */
[----:B------:R-:W-:Y:S02]  /*1350*/  IMAD.MOV.U32 R2, RZ, RZ, RZ ;  /* 0x000000ffff027224 */ /* 0x000fe400078e00ff */
[----:B------:R-:W-:Y:S02]  /*1360*/  IMAD.MOV.U32 R4, RZ, RZ, RZ ;  /* 0x000000ffff047224 */ /* 0x000fe400078e00ff */
[----:B0-----:R-:W-:-:S04]  /*1370*/  IMAD.MOV R0, RZ, RZ, -R3 ;  /* 0x000000ffff007224 */ /* 0x001fc800078e0a03 */
[----:B------:R-:W-:Y:S01]  /*1380*/  IMAD R6, R0, R20, RZ ;  /* 0x0000001400067224 */ /* 0x000fe200078e02ff */
[----:B------:R-:W-:Y:S01]  /*1390*/  IABS R0, R28 ;  /* 0x0000001c00007213 */ /* 0x000fe20000000000 */
[----:B------:R-:W-:Y:S02]  /*13a0*/  IMAD.MOV R28, RZ, RZ, -R5 ;  /* 0x000000ffff1c7224 */ /* 0x000fe400078e0a05 */
[----:B------:R-:W-:-:S04]  /*13b0*/  IMAD.HI.U32 R6, R3, R6, R2 ;  /* 0x0000000603067227 */ /* 0x000fc800078e0002 */
[----:B------:R-:W-:Y:S02]  /*13c0*/  IMAD.MOV.U32 R3, RZ, RZ, R0 ;  /* 0x000000ffff037224 */ /* 0x000fe400078e0000 */
[----:B------:R-:W-:Y:S02]  /*13d0*/  IMAD R28, R28, R29, RZ ;  /* 0x0000001d1c1c7224 */ /* 0x000fe400078e02ff */
[----:B-1----:R-:W-:-:S04]  /*13e0*/  IMAD.HI.U32 R8, R6, R3, RZ ;  /* 0x0000000306087227 */ /* 0x002fc800078e00ff */
[----:B------:R-:W-:-:S04]  /*13f0*/  IMAD.HI.U32 R28, R5, R28, R4 ;  /* 0x0000001c051c7227 */ /* 0x000fc800078e0004 */
[----:B------:R-:W-:-:S04]  /*1400*/  IMAD.MOV R8, RZ, RZ, -R8 ;  /* 0x000000ffff087224 */ /* 0x000fc800078e0a08 */
[----:B------:R-:W-:-:S05]  /*1410*/  IMAD R8, R20, R8, R3 ;  /* 0x0000000814087224 */ /* 0x000fca00078e0203 */
[----:B------:R-:W-:Y:S01]  /*1420*/  STL [R1+0x84], R8 ;  /* 0x0000840801007387 */ /* 0x000fe20000100800 */
[----:B--2---:R-:W-:-:S05]  /*1430*/  IABS R2, R24 ;  /* 0x0000001800027213 */ /* 0x004fca0000000000 */
[----:B------:R-:W-:Y:S01]  /*1440*/  IMAD.MOV.U32 R0, RZ, RZ, R2 ;  /* 0x000000ffff007224 */ /* 0x000fe200078e0002 */
[----:B---3--:R-:W-:-:S03]  /*1450*/  IABS R7, R25 ;  /* 0x0000001900077213 */ /* 0x008fc60000000000 */
[----:B------:R-:W-:Y:S01]  /*1460*/  IMAD.HI.U32 R6, R6, R0, RZ ;  /* 0x0000000006067227 */ /* 0x000fe200078e00ff */
[----:B----4-:R-:W-:-:S03]  /*1470*/  IABS R2, R26 ;  /* 0x0000001a00027213 */ /* 0x010fc60000000000 */
[----:B------:R-:W-:Y:S02]  /*1480*/  IMAD.MOV.U32 R5, RZ, RZ, R7 ;  /* 0x000000ffff057224 */ /* 0x000fe400078e0007 */
[----:B------:R-:W-:Y:S02]  /*1490*/  IMAD.MOV R4, RZ, RZ, -R6 ;  /* 0x000000ffff047224 */ /* 0x000fe400078e0a06 */
[----:B------:R-:W-:-:S04]  /*14a0*/  IMAD.HI.U32 R7, R28, R5, RZ ;  /* 0x000000051c077227 */ /* 0x000fc800078e00ff */
[----:B------:R-:W-:-:S04]  /*14b0*/  IMAD.HI.U32 R3, R28, R2, RZ ;  /* 0x000000021c037227 */ /* 0x000fc800078e00ff */
[----:B------:R-:W-:Y:S02]  /*14c0*/  IMAD R0, R20, R4, R0 ;  /* 0x0000000414007224 */ /* 0x000fe400078e0200 */
[----:B------:R-:W-:Y:S02]  /*14d0*/  IMAD.MOV R7, RZ, RZ, -R7 ;  /* 0x000000ffff077224 */ /* 0x000fe400078e0a07 */
[----:B------:R-:W-:Y:S01]  /*14e0*/  IMAD.MOV R3, RZ, RZ, -R3 ;  /* 0x000000ffff037224 */ /* 0x000fe200078e0a03 */
[----:B------:R-:W-:Y:S01]  /*14f0*/  STL [R1+0x80], R0 ;  /* 0x0000800001007387 */ /* 0x000fe20000100800 */
[C---:B------:R-:W-:Y:S02]  /*1500*/  IMAD R5, R29.reuse, R7, R5 ;  /* 0x000000071d057224 */ /* 0x040fe400078e0205 */
[----:B------:R-:W-:-:S03]  /*1510*/  IMAD R2, R29, R3, R2 ;  /* 0x000000031d027224 */ /* 0x000fc600078e0202 */
[----:B------:R5:W-:Y:S04]  /*1520*/  STL [R1+0x7c], R5 ;  /* 0x00007c0501007387 */ /* 0x000be80000100800 */
[----:B------:R0:W-:Y:S01]  /*1530*/  STL [R1+0x78], R2 ;  /* 0x0000780201007387 */ /* 0x0001e20000100800 */
[----:B-----5:R-:W-:Y:S02]  /*1540*/  IABS R5, R23 ;  /* 0x0000001700057213 */ /* 0x020fe40000000000 */
[----:B0-----:R-:W-:Y:S02]  /*1550*/  IABS R2, R16 ;  /* 0x0000001000027213 */ /* 0x001fe40000000000 */
[----:B------:R-:W-:Y:S02]  /*1560*/  IABS R0, R22 ;  /* 0x0000001600007213 */ /* 0x000fe40000000000 */
[----:B------:R-:W-:-:S03]  /*1570*/  IABS R4, R21 ;  /* 0x0000001500047213 */ /* 0x000fc60000000000 */
[----:B------:R-:W-:-:S04]  /*1580*/  IMAD.HI.U32 R3, R28, R0, RZ ;  /* 0x000000001c037227 */ /* 0x000fc800078e00ff */
[----:B------:R-:W-:Y:S01]  /*1590*/  IMAD.HI.U32 R7, R28, R4, RZ ;  /* 0x000000041c077227 */ /* 0x000fe200078e00ff */
[----:B------:R-:W-:-:S05]  /*15a0*/  IABS R6, R27 ;  /* 0x0000001b00067213 */ /* 0x000fca0000000000 */
[----:B------:R-:W-:-:S04]  /*15b0*/  IMAD.HI.U32 R8, R28, R6, RZ ;  /* 0x000000061c087227 */ /* 0x000fc800078e00ff */
[----:B------:R-:W-:Y:S02]  /*15c0*/  IMAD.MOV R8, RZ, RZ, -R8 ;  /* 0x000000ffff087224 */ /* 0x000fe400078e0a08 */
[----:B------:R-:W-:Y:S02]  /*15d0*/  IMAD.MOV R7, RZ, RZ, -R7 ;  /* 0x000000ffff077224 */ /* 0x000fe400078e0a07 */
[----:B------:R-:W-:Y:S02]  /*15e0*/  IMAD R6, R29, R8, R6 ;  /* 0x000000081d067224 */ /* 0x000fe400078e0206 */
[----:B------:R-:W-:Y:S02]  /*15f0*/  IMAD.MOV R3, RZ, RZ, -R3 ;  /* 0x000000ffff037224 */ /* 0x000fe400078e0a03 */
[----:B------:R-:W-:-:S04]  /*1600*/  IMAD.HI.U32 R8, R28, R5, RZ ;  /* 0x000000051c087227 */ /* 0x000fc800078e00ff */
[C---:B------:R-:W-:Y:S02]  /*1610*/  IMAD R7, R29.reuse, R7, R4 ;  /* 0x000000071d077224 */ /* 0x040fe400078e0204 */
[----:B------:R-:W-:Y:S01]  /*1620*/  IMAD.HI.U32 R4, R28, R2, RZ ;  /* 0x000000021c047227 */ /* 0x000fe200078e00ff */
[----:B------:R0:W-:Y:S03]  /*1630*/  STL [R1+0x74], R6 ;  /* 0x0000740601007387 */ /* 0x0001e60000100800 */
[----:B------:R-:W-:Y:S02]  /*1640*/  IMAD R0, R29, R3, R0 ;  /* 0x000000031d007224 */ /* 0x000fe400078e0200 */
[----:B------:R-:W-:Y:S02]  /*1650*/  IMAD.MOV R8, RZ, RZ, -R8 ;  /* 0x000000ffff087224 */ /* 0x000fe400078e0a08 */
[----:B------:R-:W-:Y:S01]  /*1660*/  IMAD.MOV R4, RZ, RZ, -R4 ;  /* 0x000000ffff047224 */ /* 0x000fe200078e0a04 */
[----:B------:R-:W-:Y:S01]  /*1670*/  STL [R1+0x70], R7 ;  /* 0x0000700701007387 */ /* 0x000fe20000100800 */
[----:B------:R-:W-:-:S02]  /*1680*/  IABS R3, R18 ;  /* 0x0000001200037213 */ /* 0x000fc40000000000 */
[----:B0-----:R-:W-:Y:S01]  /*1690*/  IABS R6, R17 ;  /* 0x0000001100067213 */ /* 0x001fe20000000000 */
[----:B------:R0:W-:Y:S01]  /*16a0*/  STL [R1+0x6c], R0 ;  /* 0x00006c0001007387 */ /* 0x0001e20000100800 */
[C---:B------:R-:W-:Y:S02]  /*16b0*/  IMAD R5, R29.reuse, R8, R5 ;  /* 0x000000081d057224 */ /* 0x040fe400078e0205 */
[----:B------:R-:W-:Y:S02]  /*16c0*/  IMAD R2, R29, R4, R2 ;  /* 0x000000041d027224 */ /* 0x000fe400078e0202 */
[C---:B------:R-:W-:Y:S01]  /*16d0*/  IMAD.HI.U32 R8, R28.reuse, R3, RZ ;  /* 0x000000031c087227 */ /* 0x040fe200078e00ff */
[----:B------:R-:W-:Y:S01]  /*16e0*/  STL [R1+0x68], R5 ;  /* 0x0000680501007387 */ /* 0x000fe20000100800 */
[----:B0-----:R-:W-:Y:S02]  /*16f0*/  IABS R0, R19 ;  /* 0x0000001300007213 */ /* 0x001fe40000000000 */
[C---:B------:R-:W-:Y:S01]  /*1700*/  IMAD.HI.U32 R7, R28.reuse, R6, RZ ;  /* 0x000000061c077227 */ /* 0x040fe200078e00ff */
[----:B------:R0:W-:Y:S03]  /*1710*/  STL [R1+0x64], R2 ;  /* 0x0000640201007387 */ /* 0x0001e60000100800 */
[----:B------:R-:W-:-:S04]  /*1720*/  IMAD.HI.U32 R4, R28, R0, RZ ;  /* 0x000000001c047227 */ /* 0x000fc800078e00ff */
[----:B------:R-:W-:Y:S02]  /*1730*/  IMAD.MOV R7, RZ, RZ, -R7 ;  /* 0x000000ffff077224 */ /* 0x000fe400078e0a07 */
[----:B------:R-:W-:Y:S01]  /*1740*/  IMAD.MOV R8, RZ, RZ, -R8 ;  /* 0x000000ffff087224 */ /* 0x000fe200078e0a08 */
[----:B0-----:R-:W-:Y:S02]  /*1750*/  IABS R2, R14 ;  /* 0x0000000e00027213 */ /* 0x001fe40000000000 */
[----:B------:R-:W2:Y:S01]  /*1760*/  LDL R14, [R1+0x1ea0] ;  /* 0x001ea000010e7983 */ /* 0x000ea20000100800 */
[----:B------:R-:W-:Y:S02]  /*1770*/  IMAD.MOV R4, RZ, RZ, -R4 ;  /* 0x000000ffff047224 */ /* 0x000fe400078e0a04 */
[C---:B------:R-:W-:Y:S02]  /*1780*/  IMAD R6, R29.reuse, R7, R6 ;  /* 0x000000071d067224 */ /* 0x040fe400078e0206 */
[----:B------:R-:W-:-:S02]  /*1790*/  IMAD R8, R29, R8, R3 ;  /* 0x000000081d087224 */ /* 0x000fc400078e0203 */
[----:B------:R-:W-:Y:S01]  /*17a0*/  IMAD R0, R29, R4, R0 ;  /* 0x000000041d007224 */ /* 0x000fe200078e0200 */
[----:B------:R0:W-:Y:S01]  /*17b0*/  STL [R1+0x60], R6 ;  /* 0x0000600601007387 */ /* 0x0001e20000100800 */
[----:B------:R-:W-:-:S03]  /*17c0*/  IABS R7, R13 ;  /* 0x0000000d00077213 */ /* 0x000fc60000000000 */
[----:B------:R-:W-:Y:S01]  /*17d0*/  STL [R1+0x5c], R8 ;  /* 0x00005c0801007387 */ /* 0x000fe20000100800 */
[----:B------:R-:W-:-:S03]  /*17e0*/  IABS R4, R11 ;  /* 0x0000000b00047213 */ /* 0x000fc60000000000 */
[----:B------:R-:W3:Y:S04]  /*17f0*/  LDL R13, [R1+0x1e9c] ;  /* 0x001e9c00010d7983 */ /* 0x000ee80000100800 */
[----:B------:R1:W-:Y:S04]  /*1800*/  STL [R1+0x58], R0 ;  /* 0x0000580001007387 */ /* 0x0003e80000100800 */
[----:B------:R-:W4:Y:S01]  /*1810*/  LDL R11, [R1+0x1e98] ;  /* 0x001e9800010b7983 */ /* 0x000f220000100800 */
[----:B------:R-:W-:Y:S01]  /*1820*/  IABS R5, R12 ;  /* 0x0000000c00057213 */ /* 0x000fe20000000000 */
[----:B------:R-:W-:-:S04]  /*1830*/  IMAD.HI.U32 R3, R28, R2, RZ ;  /* 0x000000021c037227 */ /* 0x000fc800078e00ff */
[----:B0-----:R-:W-:-:S04]  /*1840*/  IMAD.HI.U32 R6, R28, R5, RZ ;  /* 0x000000051c067227 */ /* 0x001fc800078e00ff */
[----:B------:R-:W-:Y:S02]  /*1850*/  IMAD.MOV R6, RZ, RZ, -R6 ;  /* 0x000000ffff067224 */ /* 0x000fe400078e0a06 */
[----:B------:R-:W-:Y:S02]  /*1860*/  IMAD.MOV R3, RZ, RZ, -R3 ;  /* 0x000000ffff037224 */ /* 0x000fe400078e0a03 */
[C---:B------:R-:W-:Y:S02]  /*1870*/  IMAD R5, R29.reuse, R6, R5 ;  /* 0x000000061d057224 */ /* 0x040fe400078e0205 */
[----:B------:R-:W-:Y:S01]  /*1880*/  IMAD R2, R29, R3, R2 ;  /* 0x000000031d027224 */ /* 0x000fe200078e0202 */
[----:B-1----:R-:W-:Y:S01]  /*1890*/  IABS R0, R15 ;  /* 0x0000000f00007213 */ /* 0x002fe20000000000 */
[----:B------:R-:W-:Y:S01]  /*18a0*/  IMAD.HI.U32 R8, R28, R7, RZ ;  /* 0x000000071c087227 */ /* 0x000fe200078e00ff */
[----:B------:R0:W-:Y:S01]  /*18b0*/  STL [R1+0x54], R5 ;  /* 0x0000540501007387 */ /* 0x0001e20000100800 */
[----:B------:R-:W-:-:S03]  /*18c0*/  IABS R6, R9 ;  /* 0x0000000900067213 */ /* 0x000fc60000000000 */
[----:B------:R-:W5:Y:S01]  /*18d0*/  LDL R15, [R1+0x1e94] ;  /* 0x001e9400010f7983 */ /* 0x000f620000100800 */
[----:B------:R-:W-:-:S03]  /*18e0*/  IMAD.MOV R8, RZ, RZ, -R8 ;  /* 0x000000ffff087224 */ /* 0x000fc600078e0a08 */
[----:B------:R1:W-:Y:S01]  /*18f0*/  STL [R1+0x50], R2 ;  /* 0x0000500201007387 */ /* 0x0003e20000100800 */
[----:B0-----:R-:W-:-:S03]  /*1900*/  IMAD.HI.U32 R5, R28, R4, RZ ;  /* 0x000000041c057227 */ /* 0x001fc600078e00ff */
[----:B------:R-:W5:Y:S01]  /*1910*/  LDL R9, [R1+0x1e90] ;  /* 0x001e900001097983 */ /* 0x000f620000100800 */
[----:B------:R-:W-:Y:S01]  /*1920*/  IABS R3, R10 ;  /* 0x0000000a00037213 */ /* 0x000fe20000000000 */
[----:B------:R-:W-:Y:S02]  /*1930*/  IMAD.MOV R5, RZ, RZ, -R5 ;  /* 0x000000ffff057224 */ /* 0x000fe400078e0a05 */
[----:B------:R-:W5:Y:S01]  /*1940*/  LDL R10, [R1+0x1e8c] ;  /* 0x001e8c00010a7983 */ /* 0x000f620000100800 */
[C---:B------:R-:W-:Y:S02]  /*1950*/  IMAD R7, R29.reuse, R8, R7 ;  /* 0x000000081d077224 */ /* 0x040fe400078e0207 */
[----:B------:R-:W-:Y:S02]  /*1960*/  IMAD R5, R29, R5, R4 ;  /* 0x000000051d057224 */ /* 0x000fe400078e0204 */
[C---:B-1----:R-:W-:Y:S01]  /*1970*/  IMAD.HI.U32 R2, R28.reuse, R0, RZ ;  /* 0x000000001c027227 */ /* 0x042fe200078e00ff */
[----:B------:R2:W-:Y:S03]  /*1980*/  STL [R1+0x4c], R7 ;  /* 0x00004c0701007387 */ /* 0x0005e60000100800 */
[----:B------:R-:W-:Y:S01]  /*1990*/  IMAD.HI.U32 R8, R28, R6, RZ ;  /* 0x000000061c087227 */ /* 0x000fe200078e00ff */
[----:B------:R3:W-:Y:S03]  /*19a0*/  STL [R1+0x48], R5 ;  /* 0x0000480501007387 */ /* 0x0007e60000100800 */
[----:B------:R-:W-:-:S02]  /*19b0*/  IMAD.MOV R2, RZ, RZ, -R2 ;  /* 0x000000ffff027224 */ /* 0x000fc400078e0a02 */
[----:B------:R-:W-:Y:S02]  /*19c0*/  IMAD.MOV R8, RZ, RZ, -R8 ;  /* 0x000000ffff087224 */ /* 0x000fe400078e0a08 */
[C---:B------:R-:W-:Y:S02]  /*19d0*/  IMAD R0, R29.reuse, R2, R0 ;  /* 0x000000021d007224 */ /* 0x040fe400078e0200 */
[----:B------:R-:W-:Y:S01]  /*19e0*/  IMAD R6, R29, R8, R6 ;  /* 0x000000081d067224 */ /* 0x000fe200078e0206 */
[----:B--2---:R-:W-:Y:S02]  /*19f0*/  IABS R7, R14 ;  /* 0x0000000e00077213 */ /* 0x004fe40000000000 */
[----:B------:R-:W2:Y:S04]  /*1a00*/  LDL R14, [R1+0x1e88] ;  /* 0x001e8800010e7983 */ /* 0x000ea80000100800 */
[----:B------:R4:W-:Y:S01]  /*1a10*/  STL [R1+0x44], R0 ;  /* 0x0000440001007387 */ /* 0x0009e20000100800 */
[----:B---3--:R-:W-:-:S03]  /*1a20*/  IABS R5, R13 ;  /* 0x0000000d00057213 */ /* 0x008fc60000000000 */
[----:B------:R-:W3:Y:S04]  /*1a30*/  LDL R13, [R1+0x1e84] ;  /* 0x001e8400010d7983 */ /* 0x000ee80000100800 */
[----:B------:R0:W-:Y:S01]  /*1a40*/  STL [R1+0x40], R6 ;  /* 0x0000400601007387 */ /* 0x0001e20000100800 */
[----:B----4-:R-:W-:-:S03]  /*1a50*/  IABS R0, R11 ;  /* 0x0000000b00007213 */ /* 0x010fc60000000000 */
[----:B------:R-:W4:Y:S01]  /*1a60*/  LDL R11, [R1+0x1e7c] ;  /* 0x001e7c00010b7983 */ /* 0x000f220000100800 */
[----:B------:R-:W-:-:S04]  /*1a70*/  IMAD.HI.U32 R4, R28, R3, RZ ;  /* 0x000000031c047227 */ /* 0x000fc800078e00ff */
[----:B------:R-:W-:-:S04]  /*1a80*/  IMAD.HI.U32 R2, R28, R7, RZ ;  /* 0x000000071c027227 */ /* 0x000fc800078e00ff */
[----:B------:R-:W-:Y:S02]  /*1a90*/  IMAD.MOV R4, RZ, RZ, -R4 ;  /* 0x000000ffff047224 */ /* 0x000fe400078e0a04 */
[----:B0-----:R-:W-:-:S04]  /*1aa0*/  IMAD.HI.U32 R6, R28, R5, RZ ;  /* 0x000000051c067227 */ /* 0x001fc800078e00ff */
[----:B------:R-:W-:Y:S02]  /*1ab0*/  IMAD.MOV R2, RZ, RZ, -R2 ;  /* 0x000000ffff027224 */ /* 0x000fe400078e0a02 */
[C---:B------:R-:W-:Y:S02]  /*1ac0*/  IMAD R3, R29.reuse, R4, R3 ;  /* 0x000000041d037224 */ /* 0x040fe400078e0203 */
[----:B------:R-:W-:Y:S02]  /*1ad0*/  IMAD.MOV R6, RZ, RZ, -R6 ;  /* 0x000000ffff067224 */ /* 0x000fe400078e0a06 */
[C---:B------:R-:W-:Y:S01]  /*1ae0*/  IMAD R2, R29.reuse, R2, R7 ;  /* 0x000000021d027224 */ /* 0x040fe200078e0207 */
[----:B------:R0:W-:Y:S01]  /*1af0*/  STL [R1+0x3c], R3 ;  /* 0x00003c0301007387 */ /* 0x0001e20000100800 */
[----:B------:R-:W-:Y:S01]  /*1b00*/  IMAD R5, R29, R6, R5 ;  /* 0x000000061d057224 */ /* 0x000fe200078e0205 */
[----:B-----5:R-:W-:Y:S01]  /*1b10*/  IABS R4, R15 ;  /* 0x0000000f00047213 */ /* 0x020fe20000000000 */
[----:B------:R-:W-:Y:S01]  /*1b20*/  IMAD.HI.U32 R8, R28, R0, RZ ;  /* 0x000000001c087227 */ /* 0x000fe200078e00ff */
[----:B------:R-:W5:Y:S01]  /*1b30*/  LDL R15, [R1+0x1e80] ;  /* 0x001e8000010f7983 */ /* 0x000f620000100800 */
[----:B0-----:R-:W-:-:S03]  /*1b40*/  IABS R3, R9 ;  /* 0x0000000900037213 */ /* 0x001fc60000000000 */
[----:B------:R-:W5:Y:S01]  /*1b50*/  LDL R9, [R1+0x1e74] ;  /* 0x001e740001097983 */ /* 0x000f620000100800 */
[----:B------:R-:W-:-:S03]  /*1b60*/  IABS R7, R10 ;  /* 0x0000000a00077213 */ /* 0x000fc60000000000 */
[----:B------:R0:W-:Y:S04]  /*1b70*/  STL [R1+0x38], R2 ;  /* 0x0000380201007387 */ /* 0x0001e80000100800 */
[----:B------:R-:W-:Y:S04]  /*1b80*/  STL [R1+0x34], R5 ;  /* 0x0000340501007387 */ /* 0x000fe80000100800 */
[----:B------:R-:W5:Y:S01]  /*1b90*/  LDL R10, [R1+0x1e78] ;  /* 0x001e7800010a7983 */ /* 0x000f620000100800 */
[----:B0-----:R-:W-:Y:S02]  /*1ba0*/  IMAD.MOV R2, RZ, RZ, -R8 ;  /* 0x000000ffff027224 */ /* 0x001fe400078e0a08 */
[----:B------:R-:W-:-:S04]  /*1bb0*/  IMAD.HI.U32 R8, R28, R4, RZ ;  /* 0x000000041c087227 */ /* 0x000fc800078e00ff */
[----:B------:R-:W-:Y:S02]  /*1bc0*/  IMAD R0, R29, R2, R0 ;  /* 0x000000021d007224 */ /* 0x000fe400078e0200 */
[----:B------:R-:W-:-:S03]  /*1bd0*/  IMAD.HI.U32 R6, R28, R3, RZ ;  /* 0x000000031c067227 */ /* 0x000fc600078e00ff */
[----:B------:R0:W-:Y:S01]  /*1be0*/  STL [R1+0x30], R0 ;  /* 0x0000300001007387 */ /* 0x0001e20000100800 */
[----:B------:R-:W-:Y:S02]  /*1bf0*/  IMAD.MOV R6, RZ, RZ, -R6 ;  /* 0x000000ffff067224 */ /* 0x000fe400078e0a06 */
[----:B0-----:R-:W-:-:S04]  /*1c00*/  IMAD.MOV R0, RZ, RZ, -R8 ;  /* 0x000000ffff007224 */ /* 0x001fc800078e0a08 */
[C---:B------:R-:W-:Y:S01]  /*1c10*/  IMAD R4, R29.reuse, R0, R4 ;  /* 0x000000001d047224 */ /* 0x040fe200078e0204 */
[----:B--2---:R-:W-:Y:S02]  /*1c20*/  IABS R5, R14 ;  /* 0x0000000e00057213 */ /* 0x004fe40000000000 */
[----:B------:R-:W2:Y:S03]  /*1c30*/  LDL R14, [R1+0x1e70] ;  /* 0x001e7000010e7983 */ /* 0x000ea60000100800 */
[----:B------:R-:W-:Y:S02]  /*1c40*/  IMAD.MOV.U32 R0, RZ, RZ, R5 ;  /* 0x000000ffff007224 */ /* 0x000fe400078e0005 */
[----:B------:R-:W-:Y:S01]  /*1c50*/  IMAD R5, R29, R6, R3 ;  /* 0x000000061d057224 */ /* 0x000fe200078e0203 */
[----:B------:R-:W-:Y:S04]  /*1c60*/  STL [R1+0x2c], R4 ;  /* 0x00002c0401007387 */ /* 0x000fe80000100800 */
[----:B------:R4:W-:Y:S01]  /*1c70*/  STL [R1+0x28], R5 ;  /* 0x0000280501007387 */ /* 0x0009e20000100800 */
[----:B------:R-:W-:Y:S01]  /*1c80*/  IMAD.MOV.U32 R2, RZ, RZ, R7 ;  /* 0x000000ffff027224 */ /* 0x000fe200078e0007 */
[----:B----4-:R-:W-:-:S02]  /*1c90*/  IABS R5, R11 ;  /* 0x0000000b00057213 */ /* 0x010fc40000000000 */
[----:B------:R-:W4:Y:S04]  /*1ca0*/  LDL R19, [R1+0x1e6c] ;  /* 0x001e6c0001137983 */ /* 0x000f280000100800 */
[----:B------:R-:W4:Y:S01]  /*1cb0*/  LDL R11, [R1+0x1e68] ;  /* 0x001e6800010b7983 */ /* 0x000f220000100800 */
[----:B---3--:R-:W-:Y:S01]  /*1cc0*/  IABS R7, R13 ;  /* 0x0000000d00077213 */ /* 0x008fe20000000000 */
[----:B------:R-:W-:Y:S02]  /*1cd0*/  IMAD.HI.U32 R8, R28, R2, RZ ;  /* 0x000000021c087227 */ /* 0x000fe400078e00ff */
[----:B------:R-:W3:Y:S02]  /*1ce0*/  LDL R12, [R1+0x1e64] ;  /* 0x001e6400010c7983 */ /* 0x000ee40000100800 */
[----:B------:R-:W-:-:S02]  /*1cf0*/  IMAD.MOV.U32 R3, RZ, RZ, R7 ;  /* 0x000000ffff037224 */ /* 0x000fc400078e0007 */
[----:B------:R-:W-:Y:S02]  /*1d00*/  IMAD.MOV R4, RZ, RZ, -R8 ;  /* 0x000000ffff047224 */ /* 0x000fe400078e0a08 */
[----:B------:R-:W-:-:S04]  /*1d10*/  IMAD.HI.U32 R6, R28, R0, RZ ;  /* 0x000000001c067227 */ /* 0x000fc800078e00ff */
[----:B------:R-:W-:-:S04]  /*1d20*/  IMAD.HI.U32 R8, R28, R3, RZ ;  /* 0x000000031c087227 */ /* 0x000fc800078e00ff */
[C---:B------:R-:W-:Y:S02]  /*1d30*/  IMAD R4, R29.reuse, R4, R2 ;  /* 0x000000041d047224 */ /* 0x040fe400078e0202 */
[----:B------:R-:W-:Y:S02]  /*1d40*/  IMAD.MOV.U32 R2, RZ, RZ, R5 ;  /* 0x000000ffff027224 */ /* 0x000fe400078e0005 */
[----:B------:R-:W-:Y:S02]  /*1d50*/  IMAD.MOV R5, RZ, RZ, -R6 ;  /* 0x000000ffff057224 */ /* 0x000fe400078e0a06 */
[----:B------:R-:W-:Y:S02]  /*1d60*/  IMAD.MOV R6, RZ, RZ, -R8 ;  /* 0x000000ffff067224 */ /* 0x000fe400078e0a08 */
[C---:B------:R-:W-:Y:S02]  /*1d70*/  IMAD R0, R29.reuse, R5, R0 ;  /* 0x000000051d007224 */ /* 0x040fe400078e0200 */
[----:B------:R-:W-:Y:S01]  /*1d80*/  IMAD R3, R29, R6, R3 ;  /* 0x000000061d037224 */ /* 0x000fe200078e0203 */
[----:B------:R0:W-:Y:S01]  /*1d90*/  STL [R1+0x24], R4 ;  /* 0x0000240401007387 */ /* 0x0001e20000100800 */
[----:B-----5:R-:W-:-:S03]  /*1da0*/  IABS R7, R15 ;  /* 0x0000000f00077213 */ /* 0x020fc60000000000 */
[----:B------:R-:W-:Y:S04]  /*1db0*/  STL [R1+0x20], R0 ;  /* 0x0000200001007387 */ /* 0x000fe80000100800 */
[----:B------:R-:W5:Y:S04]  /*1dc0*/  LDL R15, [R1+0x1e60] ;  /* 0x001e6000010f7983 */ /* 0x000f680000100800 */
[----:B------:R1:W-:Y:S01]  /*1dd0*/  STL [R1+0x1c], R3 ;  /* 0x00001c0301007387 */ /* 0x0003e20000100800 */
[----:B------:R-:W-:Y:S01]  /*1de0*/  IABS R5, R10 ;  /* 0x0000000a00057213 */ /* 0x000fe20000000000 */
[----:B0-----:R-:W-:-:S02]  /*1df0*/  IMAD.MOV.U32 R4, RZ, RZ, R7 ;  /* 0x000000ffff047224 */ /* 0x001fc400078e0007 */
[----:B------:R-:W5:Y:S01]  /*1e00*/  LDL R10, [R1+0x1e5c] ;  /* 0x001e5c00010a7983 */ /* 0x000f620000100800 */
[----:B------:R-:W-:Y:S01]  /*1e10*/  IABS R7, R9 ;  /* 0x0000000900077213 */ /* 0x000fe20000000000 */
[----:B------:R-:W-:-:S04]  /*1e20*/  IMAD.HI.U32 R9, R28, R2, RZ ;  /* 0x000000021c097227 */ /* 0x000fc800078e00ff */
[----:B------:R-:W-:-:S04]  /*1e30*/  IMAD.HI.U32 R8, R28, R4, RZ ;  /* 0x000000041c087227 */ /* 0x000fc800078e00ff */
[----:B-1----:R-:W-:Y:S02]  /*1e40*/  IMAD.MOV R3, RZ, RZ, -R9 ;  /* 0x000000ffff037224 */ /* 0x002fe400078e0a09 */
[----:B------:R-:W-:Y:S02]  /*1e50*/  IMAD.MOV R6, RZ, RZ, -R8 ;  /* 0x000000ffff067224 */ /* 0x000fe400078e0a08 */
[C---:B------:R-:W-:Y:S02]  /*1e60*/  IMAD R9, R29.reuse, R3, R2 ;  /* 0x000000031d097224 */ /* 0x040fe400078e0202 */
[----:B------:R-:W-:Y:S02]  /*1e70*/  IMAD.MOV.U32 R0, RZ, RZ, R7 ;  /* 0x000000ffff007224 */ /* 0x000fe400078e0007 */
[----:B------:R-:W-:Y:S01]  /*1e80*/  IMAD R2, R29, R6, R4 ;  /* 0x000000061d027224 */ /* 0x000fe200078e0204 */
[----:B------:R-:W-:Y:S04]  /*1e90*/  STL [R1+0x18], R9 ;  /* 0x0000180901007387 */ /* 0x000fe80000100800 */
[----:B------:R-:W5:Y:S01]  /*1ea0*/  LDL R13, [R1+0x1e58] ;  /* 0x001e5800010d7983 */ /* 0x000f620000100800 */
[----:B--2---:R-:W-:-:S03]  /*1eb0*/  IABS R7, R14 ;  /* 0x0000000e00077213 */ /* 0x004fc60000000000 */
[----:B------:R-:W2:Y:S04]  /*1ec0*/  LDL R14, [R1+0x1e54] ;  /* 0x001e5400010e7983 */ /* 0x000ea80000100800 */
[----:B------:R0:W-:Y:S02]  /*1ed0*/  STL [R1+0x14], R2 ;  /* 0x0000140201007387 */ /* 0x0001e40000100800 */
[----:B0-----:R-:W-:Y:S01]  /*1ee0*/  IMAD.MOV.U32 R2, RZ, RZ, R7 ;  /* 0x000000ffff027224 */ /* 0x001fe200078e0007 */
[----:B----4-:R-:W-:Y:S02]  /*1ef0*/  IABS R7, R11 ;  /* 0x0000000b00077213 */ /* 0x010fe40000000000 */
[----:B------:R-:W4:Y:S01]  /*1f00*/  LDL R11, [R1+0x1e50] ;  /* 0x001e5000010b7983 */ /* 0x000f220000100800 */
[----:B------:R-:W-:-:S04]  /*1f10*/  IMAD.HI.U32 R8, R28, R0, RZ ;  /* 0x000000001c087227 */ /* 0x000fc800078e00ff */
[----:B------:R-:W-:Y:S01]  /*1f20*/  IMAD.MOV.U32 R3, RZ, RZ, R5 ;  /* 0x000000ffff037224 */ /* 0x000fe200078e0005 */
[----:B------:R-:W-:Y:S01]  /*1f30*/  IABS R5, R19 ;  /* 0x0000001300057213 */ /* 0x000fe20000000000 */
[----:B------:R-:W-:Y:S02]  /*1f40*/  IMAD.MOV R4, RZ, RZ, -R8 ;  /* 0x000000ffff047224 */ /* 0x000fe400078e0a08 */
[----:B------:R-:W-:-:S04]  /*1f50*/  IMAD.HI.U32 R6, R28, R3, RZ ;  /* 0x000000031c067227 */ /* 0x000fc800078e00ff */
[----:B------:R-:W-:-:S04]  /*1f60*/  IMAD.HI.U32 R8, R28, R2, RZ ;  /* 0x000000021c087227 */ /* 0x000fc800078e00ff */
[C---:B------:R-:W-:Y:S02]  /*1f70*/  IMAD R4, R29.reuse, R4, R0 ;  /* 0x000000041d047224 */ /* 0x040fe400078e0200 */
[----:B------:R-:W-:Y:S02]  /*1f80*/  IMAD.MOV.U32 R0, RZ, RZ, R5 ;  /* 0x000000ffff007224 */ /* 0x000fe400078e0005 */
[----:B------:R-:W-:Y:S01]  /*1f90*/  IMAD.MOV R5, RZ, RZ, -R6 ;  /* 0x000000ffff057224 */ /* 0x000fe200078e0a06 */
[----:B------:R0:W-:Y:S01]  /*1fa0*/  STL [R1+0x10], R4 ;  /* 0x0000100401007387 */ /* 0x0001e20000100800 */
[----:B------:R-:W-:Y:S02]  /*1fb0*/  IMAD.MOV R6, RZ, RZ, -R8 ;  /* 0x000000ffff067224 */ /* 0x000fe400078e0a08 */
[C---:B------:R-:W-:Y:S02]  /*1fc0*/  IMAD R8, R29.reuse, R5, R3 ;  /* 0x000000051d087224 */ /* 0x040fe400078e0203 */
[----:B------:R-:W-:-:S02]  /*1fd0*/  IMAD R5, R29, R6, R2 ;  /* 0x000000061d057224 */ /* 0x000fc400078e0202 */
[----:B0-----:R-:W-:Y:S02]  /*1fe0*/  IMAD.MOV.U32 R4, RZ, RZ, R7 ;  /* 0x000000ffff047224 */ /* 0x001fe400078e0007 */
[C---:B------:R-:W-:Y:S01]  /*1ff0*/  IMAD.HI.U32 R7, R28.reuse, R0, RZ ;  /* 0x000000001c077227 */ /* 0x040fe200078e00ff */
[----:B------:R-:W-:Y:S03]  /*2000*/  STL [R1+0xc], R8 ;  /* 0x00000c0801007387 */ /* 0x000fe60000100800 */
[C---:B------:R-:W-:Y:S01]  /*2010*/  IMAD.HI.U32 R3, R28.reuse, R4, RZ ;  /* 0x000000041c037227 */ /* 0x040fe200078e00ff */
[----:B------:R0:W-:Y:S01]  /*2020*/  STL [R1+0x8], R5 ;  /* 0x0000080501007387 */ /* 0x0001e20000100800 */
[----:B---3--:R-:W-:Y:S02]  /*2030*/  IABS R21, R12 ;  /* 0x0000000c00157213 */ /* 0x008fe40000000000 */
[----:B------:R-:W-:Y:S01]  /*2040*/  IMAD.MOV R2, RZ, RZ, -R7 ;  /* 0x000000ffff027224 */ /* 0x000fe200078e0a07 */
[----:B-----5:R-:W-:Y:S01]  /*2050*/  IABS R19, R10 ;  /* 0x0000000a00137213 */ /* 0x020fe20000000000 */
[----:B------:R-:W-:Y:S01]  /*2060*/  IMAD.MOV R3, RZ, RZ, -R3 ;  /* 0x000000ffff037224 */ /* 0x000fe200078e0a03 */
[----:B------:R-:W3:Y:S01]  /*2070*/  LDL R10, [R1+0x1e48] ;  /* 0x001e4800010a7983 */ /* 0x000ee20000100800 */
[C---:B------:R-:W-:Y:S01]  /*2080*/  IMAD R0, R29.reuse, R2, R0 ;  /* 0x000000021d007224 */ /* 0x040fe200078e0200 */
[----:B------:R-:W-:Y:S01]  /*2090*/  IABS R20, R15 ;  /* 0x0000000f00147213 */ /* 0x000fe20000000000 */
[----:B------:R-:W-:Y:S01]  /*20a0*/  IMAD R2, R29, R3, R4 ;  /* 0x000000031d027224 */ /* 0x000fe200078e0204 */
[----:B------:R-:W5:Y:S01]  /*20b0*/  LDL R15, [R1+0x1e4c] ;  /* 0x001e4c00010f7983 */ /* 0x000f620000100800 */
[----:B0-----:R-:W-:-:S03]  /*20c0*/  IMAD.HI.U32 R5, R28, R21, RZ ;  /* 0x000000151c057227 */ /* 0x001fc600078e00ff */
[----:B------:R0:W-:Y:S01]  /*20d0*/  STL [R1+0x4], R0 ;  /* 0x0000040001007387 */ /* 0x0001e20000100800 */
[----:B------:R-:W-:-:S03]  /*20e0*/  IMAD.HI.U32 R3, R28, R19, RZ ;  /* 0x000000131c037227 */ /* 0x000fc600078e00ff */
[----:B------:R1:W-:Y:S04]  /*20f0*/  STL [R1], R2 ;  /* 0x0000000201007387 */ /* 0x0003e80000100800 */
[----:B------:R-:W5:Y:S01]  /*2100*/  LDL R12, [R1+0x1e40] ;  /* 0x001e4000010c7983 */ /* 0x000f620000100800 */
[----:B0-----:R-:W-:Y:S02]  /*2110*/  IMAD.MOV R0, RZ, RZ, -R5 ;  /* 0x000000ffff007224 */ /* 0x001fe400078e0a05 */
[----:B-1----:R-:W-:-:S04]  /*2120*/  IMAD.HI.U32 R2, R28, R20, RZ ;  /* 0x000000141c027227 */ /* 0x002fc800078e00ff */
[C---:B------:R-:W-:Y:S02]  /*2130*/  IMAD R21, R29.reuse, R0, R21 ;  /* 0x000000001d157224 */ /* 0x040fe400078e0215 */
[----:B------:R-:W-:Y:S02]  /*2140*/  IMAD.MOV R0, RZ, RZ, -R2 ;  /* 0x000000ffff007224 */ /* 0x000fe400078e0a02 */
[----:B------:R-:W-:Y:S01]  /*2150*/  IMAD.MOV R2, RZ, RZ, -R3 ;  /* 0x000000ffff027224 */ /* 0x000fe200078e0a03 */
[----:B------:R-:W-:Y:S01]  /*2160*/  IABS R18, R13 ;  /* 0x0000000d00127213 */ /* 0x000fe20000000000 */
[C---:B------:R-:W-:Y:S01]  /*2170*/  IMAD R20, R29.reuse, R0, R20 ;  /* 0x000000001d147224 */ /* 0x040fe200078e0214 */
[----:B------:R-:W5:Y:S01]  /*2180*/  LDL R13, [R1+0x1e44] ;  /* 0x001e4400010d7983 */ /* 0x000f620000100800 */
[----:B------:R-:W-:-:S03]  /*2190*/  IMAD R19, R29, R2, R19 ;  /* 0x000000021d137224 */ /* 0x000fc600078e0213 */
[----:B------:R-:W-:Y:S01]  /*21a0*/  STL [R1+0x2130], R21 ;  /* 0x0021301501007387 */ /* 0x000fe20000100800 */
[----:B----4-:R-:W-:-:S03]  /*21b0*/  IABS R16, R11 ;  /* 0x0000000b00107213 */ /* 0x010fc60000000000 */
[----:B------:R-:W4:Y:S04]  /*21c0*/  LDL R11, [R1+0x1e3c] ;  /* 0x001e3c00010b7983 */ /* 0x000f280000100800 */
[----:B------:R0:W-:Y:S04]  /*21d0*/  STL [R1+0x212c], R20 ;  /* 0x00212c1401007387 */ /* 0x0001e80000100800 */
[----:B------:R-:W-:Y:S04]  /*21e0*/  STL [R1+0x2128], R19 ;  /* 0x0021281301007387 */ /* 0x000fe80000100800 */
[----:B------:R-:W4:Y:S01]  /*21f0*/  LDL R27, [R1+0x1e34] ;  /* 0x001e3400011b7983 */ /* 0x000f220000100800 */
[----:B--2---:R-:W-:Y:S01]  /*2200*/  IABS R17, R14 ;  /* 0x0000000e00117213 */ /* 0x004fe20000000000 */
[----:B------:R-:W-:-:S04]  /*2210*/  IMAD.HI.U32 R4, R28, R18, RZ ;  /* 0x000000121c047227 */ /* 0x000fc800078e00ff */
[----:B------:R-:W-:-:S04]  /*2220*/  IMAD.HI.U32 R3, R28, R17, RZ ;  /* 0x000000111c037227 */ /* 0x000fc800078e00ff */
[----:B------:R-:W-:Y:S02]  /*2230*/  IMAD.MOV R0, RZ, RZ, -R4 ;  /* 0x000000ffff007224 */ /* 0x000fe400078e0a04 */
[----:B------:R-:W-:Y:S02]  /*2240*/  IMAD.MOV R2, RZ, RZ, -R3 ;  /* 0x000000ffff027224 */ /* 0x000fe400078e0a03 */
[C---:B------:R-:W-:Y:S02]  /*2250*/  IMAD R18, R29.reuse, R0, R18 ;  /* 0x000000001d127224 */ /* 0x040fe400078e0212 */
[----:B------:R-:W-:Y:S02]  /*2260*/  IMAD R17, R29, R2, R17 ;  /* 0x000000021d117224 */ /* 0x000fe400078e0211 */
[----:B------:R-:W-:-:S04]  /*2270*/  IMAD.HI.U32 R3, R28, R16, RZ ;  /* 0x000000101c037227 */ /* 0x000fc800078e00ff */
[----:B------:R-:W-:Y:S01]  /*2280*/  IMAD.MOV R0, RZ, RZ, -R3 ;  /* 0x000000ffff007224 */ /* 0x000fe200078e0a03 */
[----:B---3--:R-:W-:Y:S02]  /*2290*/  IABS R14, R10 ;  /* 0x0000000a000e7213 */ /* 0x008fe40000000000 */
[----:B------:R-:W2:Y:S04]  /*22a0*/  LDL R10, [R1+0x1e38] ;  /* 0x001e3800010a7983 */ /* 0x000ea80000100800 */
[----:B------:R-:W-:Y:S01]  /*22b0*/  STL [R1+0x2124], R18 ;  /* 0x0021241201007387 */ /* 0x000fe20000100800 */
[----:B-----5:R-:W-:-:S03]  /*22c0*/  IABS R15, R15 ;  /* 0x0000000f000f7213 */ /* 0x020fc60000000000 */
[----:B------:R1:W-:Y:S04]  /*22d0*/  STL [R1+0x2120], R17 ;  /* 0x0021201101007387 */ /* 0x0003e80000100800 */
[----:B------:R-:W3:Y:S01]  /*22e0*/  LDL R22, [R1+0x1e30] ;  /* 0x001e300001167983 */ /* 0x000ee20000100800 */
[----:B------:R-:W-:-:S03]  /*22f0*/  IMAD R16, R29, R0, R16 ;  /* 0x000000001d107224 */ /* 0x000fc600078e0210 */
[----:B------:R-:W5:Y:S01]  /*2300*/  LDL R23, [R1+0x1e2c] ;  /* 0x001e2c0001177983 */ /* 0x000f620000100800 */
[----:B------:R-:W-:-:S03]  /*2310*/  IMAD.HI.U32 R2, R28, R15, RZ ;  /* 0x0000000f1c027227 */ /* 0x000fc600078e00ff */
[----:B------:R-:W-:Y:S01]  /*2320*/  STL [R1+0x2134], R16 ;  /* 0x0021341001007387 */ /* 0x000fe20000100800 */
[----:B------:R-:W-:-:S03]  /*2330*/  IMAD.HI.U32 R3, R28, R14, RZ ;  /* 0x0000000e1c037227 */ /* 0x000fc600078e00ff */
[----:B------:R-:W5:Y:S01]  /*2340*/  LDL R25, [R1+0x1e28] ;  /* 0x001e280001197983 */ /* 0x000f620000100800 */
[----:B------:R-:W-:Y:S02]  /*2350*/  IMAD.MOV R0, RZ, RZ, -R2 ;  /* 0x000000ffff007224 */ /* 0x000fe400078e0a02 */
[----:B------:R-:W-:Y:S02]  /*2360*/  IMAD.MOV R2, RZ, RZ, -R3 ;  /* 0x000000ffff027224 */ /* 0x000fe400078e0a03 */
[C---:B------:R-:W-:Y:S02]  /*2370*/  IMAD R15, R29.reuse, R0, R15 ;  /* 0x000000001d0f7224 */ /* 0x040fe400078e020f */
[----:B------:R-:W-:-:S03]  /*2380*/  IMAD R14, R29, R2, R14 ;  /* 0x000000021d0e7224 */ /* 0x000fc600078e020e */
[----:B------:R-:W-:Y:S04]  /*2390*/  STL [R1+0x2138], R15 ;  /* 0x0021380f01007387 */ /* 0x000fe80000100800 */
[----:B------:R-:W-:Y:S04]  /*23a0*/  STL [R1+0x213c], R14 ;  /* 0x00213c0e01007387 */ /* 0x000fe80000100800 */
[----:B------:R-:W5:Y:S01]  /*23b0*/  LDL R26, [R1+0x1e24] ;  /* 0x001e2400011a7983 */ /* 0x000f620000100800 */
[----:B----4-:R-:W-:-:S03]  /*23c0*/  IABS R9, R27 ;  /* 0x0000001b00097213 */ /* 0x010fc60000000000 */
[----:B------:R-:W4:Y:S01]  /*23d0*/  LDL R27, [R1+0x1e20] ;  /* 0x001e2000011b7983 */ /* 0x000f220000100800 */
[----:B------:R-:W-:Y:S02]  /*23e0*/  IABS R13, R13 ;  /* 0x0000000d000d7213 */ /* 0x000fe40000000000 */
[----:B------:R-:W-:-:S03]  /*23f0*/  IABS R12, R12 ;  /* 0x0000000c000c7213 */ /* 0x000fc60000000000 */
[----:B------:R-:W-:-:S04]  /*2400*/  IMAD.HI.U32 R4, R28, R13, RZ ;  /* 0x0000000d1c047227 */ /* 0x000fc800078e00ff */
[----:B------:R-:W-:Y:S01]  /*2410*/  IMAD.HI.U32 R3, R28, R12, RZ ;  /* 0x0000000c1c037227 */ /* 0x000fe200078e00ff */
[----:B------:R-:W-:-:S03]  /*2420*/  IABS R11, R11 ;  /* 0x0000000b000b7213 */ /* 0x000fc60000000000 */
[----:B------:R-:W-:Y:S02]  /*2430*/  IMAD.MOV R0, RZ, RZ, -R4 ;  /* 0x000000ffff007224 */ /* 0x000fe400078e0a04 */
[----:B------:R-:W-:Y:S02]  /*2440*/  IMAD.MOV R2, RZ, RZ, -R3 ;  /* 0x000000ffff027224 */ /* 0x000fe400078e0a03 */
[C---:B------:R-:W-:Y:S02]  /*2450*/  IMAD R13, R29.reuse, R0, R13 ;  /* 0x000000001d0d7224 */ /* 0x040fe400078e020d */
[----:B------:R-:W-:Y:S02]  /*2460*/  IMAD R12, R29, R2, R12 ;  /* 0x000000021d0c7224 */ /* 0x000fe400078e020c */
[----:B------:R-:W-:Y:S01]  /*2470*/  IMAD.HI.U32 R3, R28, R11, RZ ;  /* 0x0000000b1c037227 */ /* 0x000fe200078e00ff */
[----:B------:R-:W-:Y:S03]  /*2480*/  STL [R1+0x2140], R13 ;  /* 0x0021400d01007387 */ /* 0x000fe60000100800 */
[----:B------:R-:W-:Y:S01]  /*2490*/  IMAD.MOV R0, RZ, RZ, -R3 ;  /* 0x000000ffff007224 */ /* 0x000fe200078e0a03 */
[----:B------:R-:W-:Y:S01]  /*24a0*/  STL [R1+0x2144], R12 ;  /* 0x0021440c01007387 */ /* 0x000fe20000100800 */
[----:B--2---:R-:W-:-:S02]  /*24b0*/  IABS R10, R10 ;  /* 0x0000000a000a7213 */ /* 0x004fc40000000000 */
[----:B------:R-:W-:Y:S02]  /*24c0*/  IMAD R11, R29, R0, R11 ;  /* 0x000000001d0b7224 */ /* 0x000fe400078e020b */
[----:B------:R-:W-:Y:S01]  /*24d0*/  IMAD.HI.U32 R3, R28, R9, RZ ;  /* 0x000000091c037227 */ /* 0x000fe200078e00ff */
[----:B---3--:R-:W-:Y:S02]  /*24e0*/  IABS R8, R22 ;  /* 0x0000001600087213 */ /* 0x008fe40000000000 */
[----:B------:R-:W2:Y:S01]  /*24f0*/  LDL R22, [R1+0x1e1c] ;  /* 0x001e1c0001167983 */ /* 0x000ea20000100800 */
[----:B-----5:R-:W-:-:S03]  /*2500*/  IABS R7, R23 ;  /* 0x0000001700077213 */ /* 0x020fc60000000000 */
[----:B------:R-:W3:Y:S01]  /*2510*/  LDL R23, [R1+0x1e18] ;  /* 0x001e180001177983 */ /* 0x000ee20000100800 */
[----:B------:R-:W-:-:S03]  /*2520*/  IMAD.HI.U32 R2, R28, R10, RZ ;  /* 0x0000000a1c027227 */ /* 0x000fc600078e00ff */
[----:B------:R-:W-:Y:S01]  /*2530*/  STL [R1+0x2148], R11 ;  /* 0x0021480b01007387 */ /* 0x000fe20000100800 */
[----:B------:R-:W-:Y:S01]  /*2540*/  IMAD.MOV R0, RZ, RZ, -R2 ;  /* 0x000000ffff007224 */ /* 0x000fe200078e0a02 */
[----:B------:R-:W-:Y:S01]  /*2550*/  IABS R6, R25 ;  /* 0x0000001900067213 */ /* 0x000fe20000000000 */
[----:B------:R-:W-:Y:S01]  /*2560*/  IMAD.MOV R2, RZ, RZ, -R3 ;  /* 0x000000ffff027224 */ /* 0x000fe200078e0a03 */
[----:B------:R-:W5:Y:S01]  /*2570*/  LDL R25, [R1+0x1e14] ;  /* 0x001e140001197983 */ /* 0x000f620000100800 */
[----:B------:R-:W-:-:S04]  /*2580*/  IMAD.HI.U32 R4, R28, R8, RZ ;  /* 0x000000081c047227 */ /* 0x000fc800078e00ff */
[----:B------:R-:W-:-:S04]  /*2590*/  IMAD.HI.U32 R3, R28, R7, RZ ;  /* 0x000000071c037227 */ /* 0x000fc800078e00ff */
[C---:B------:R-:W-:Y:S02]  /*25a0*/  IMAD R10, R29.reuse, R0, R10 ;  /* 0x000000001d0a7224 */ /* 0x040fe400078e020a */
[C---:B------:R-:W-:Y:S02]  /*25b0*/  IMAD R9, R29.reuse, R2, R9 ;  /* 0x000000021d097224 */ /* 0x040fe400078e0209 */
[----:B------:R-:W-:Y:S02]  /*25c0*/  IMAD.MOV R0, RZ, RZ, -R4 ;  /* 0x000000ffff007224 */ /* 0x000fe400078e0a04 */
[----:B------:R-:W-:Y:S02]  /*25d0*/  IMAD.MOV R2, RZ, RZ, -R3 ;  /* 0x000000ffff027224 */ /* 0x000fe400078e0a03 */
[C---:B------:R-:W-:Y:S01]  /*25e0*/  IMAD R8, R29.reuse, R0, R8 ;  /* 0x000000001d087224 */ /* 0x040fe200078e0208 */
[----:B------:R-:W-:Y:S01]  /*25f0*/  STL [R1+0x2118], R10 ;  /* 0x0021180a01007387 */ /* 0x000fe20000100800 */
[----:B------:R-:W-:Y:S01]  /*2600*/  IMAD R7, R29, R2, R7 ;  /* 0x000000021d077224 */ /* 0x000fe200078e0207 */
[----:B------:R-:W-:-:S02]  /*2610*/  IABS R5, R26 ;  /* 0x0000001a00057213 */ /* 0x000fc40000000000 */
[----:B------:R-:W-:Y:S04]  /*2620*/  STL [R1+0x2114], R9 ;  /* 0x0021140901007387 */ /* 0x000fe80000100800 */
[----:B------:R-:W5:Y:S01]  /*2630*/  LDL R26, [R1+0x1e0c] ;  /* 0x001e0c00011a7983 */ /* 0x000f620000100800 */
[----:B----4-:R-:W-:-:S03]  /*2640*/  IABS R4, R27 ;  /* 0x0000001b00047213 */ /* 0x010fc60000000000 */
[----:B------:R-:W4:Y:S04]  /*2650*/  LDL R27, [R1+0x1e10] ;  /* 0x001e1000011b7983 */ /* 0x000f280000100800 */
[----:B------:R-:W-:Y:S04]  /*2660*/  STL [R1+0x211c], R8 ;  /* 0x00211c0801007387 */ /* 0x000fe80000100800 */
[----:B------:R-:W-:Y:S04]  /*2670*/  STL [R1+0x214c], R7 ;  /* 0x00214c0701007387 */ /* 0x000fe80000100800 */
[----:B0-----:R-:W4:Y:S04]  /*2680*/  LDL R20, [R1+0x1e08] ;  /* 0x001e080001147983 */ /* 0x001f280000100800 */
[----:B------:R-:W4:Y:S01]  /*2690*/  LDL R21, [R1+0x1e04] ;  /* 0x001e040001157983 */ /* 0x000f220000100800 */
[----:B------:R-:W-:-:S04]  /*26a0*/  IMAD.HI.U32 R3, R28, R6, RZ ;  /* 0x000000061c037227 */ /* 0x000fc800078e00ff */
[----:B------:R-:W-:Y:S02]  /*26b0*/  IMAD.MOV R0, RZ, RZ, -R3 ;  /* 0x000000ffff007224 */ /* 0x000fe400078e0a03 */
[----:B------:R-:W-:-:S04]  /*26c0*/  IMAD.HI.U32 R2, R28, R5, RZ ;  /* 0x000000051c027227 */ /* 0x000fc800078e00ff */
[----:B------:R-:W-:Y:S02]  /*26d0*/  IMAD R6, R29, R0, R6 ;  /* 0x000000001d067224 */ /* 0x000fe400078e0206 */
[----:B------:R-:W-:-:S03]  /*26e0*/  IMAD.MOV R0, RZ, RZ, -R2 ;  /* 0x000000ffff007224 */ /* 0x000fc600078e0a02 */
[----:B------:R0:W-:Y:S01]  /*26f0*/  STL [R1+0x2150], R6 ;  /* 0x0021500601007387 */ /* 0x0001e20000100800 */
[----:B------:R-:W-:-:S03]  /*2700*/  IMAD R5, R29, R0, R5 ;  /* 0x000000001d057224 */ /* 0x000fc600078e0205 */
[----:B-1----:R-:W4:Y:S01]  /*2710*/  LDL R17, [R1+0x9c8] ;  /* 0x0009c80001117983 */ /* 0x002f220000100800 */
[----:B--2---:R-:W-:Y:S02]  /*2720*/  IABS R3, R22 ;  /* 0x0000001600037213 */ /* 0x004fe40000000000 */
[----:B---3--:R-:W-:Y:S01]  /*2730*/  IABS R22, R23 ;  /* 0x0000001700167213 */ /* 0x008fe20000000000 */
[----:B------:R-:W-:-:S04]  /*2740*/  IMAD.HI.U32 R23, R28, R4, RZ ;  /* 0x000000041c177227 */ /* 0x000fc800078e00ff */
[----:B------:R-:W-:Y:S02]  /*2750*/  IMAD.MOV.U32 R2, RZ, RZ, R22 ;  /* 0x000000ffff027224 */ /* 0x000fe400078e0016 */
[----:B------:R-:W-:Y:S01]  /*2760*/  IMAD.MOV R22, RZ, RZ, -R23 ;  /* 0x000000ffff167224 */ /* 0x000fe200078e0a17 */
[----:B-----5:R-:W-:Y:S01]  /*2770*/  IABS R23, R25 ;  /* 0x0000001900177213 */ /* 0x020fe20000000000 */
[----:B------:R-:W-:-:S04]  /*2780*/  IMAD.HI.U32 R25, R28, R3, RZ ;  /* 0x000000031c197227 */ /* 0x000fc800078e00ff */
[C---:B------:R-:W-:Y:S02]  /*2790*/  IMAD R4, R29.reuse, R22, R4 ;  /* 0x000000161d047224 */ /* 0x040fe400078e0204 */
[----:B------:R-:W-:Y:S01]  /*27a0*/  IMAD.HI.U32 R24, R28, R2, RZ ;  /* 0x000000021c187227 */ /* 0x000fe200078e00ff */
[----:B------:R-:W-:Y:S03]  /*27b0*/  STL [R1+0x2154], R5 ;  /* 0x0021540501007387 */ /* 0x000fe60000100800 */
[----:B------:R-:W-:Y:S01]  /*27c0*/  IMAD.MOV.U32 R0, RZ, RZ, R23 ;  /* 0x000000ffff007224 */ /* 0x000fe200078e0017 */
[----:B------:R-:W-:Y:S01]  /*27d0*/  STL [R1+0x2158], R4 ;  /* 0x0021580401007387 */ /* 0x000fe20000100800 */
[----:B------:R-:W-:Y:S02]  /*27e0*/  IMAD.MOV R22, RZ, RZ, -R25 ;  /* 0x000000ffff167224 */ /* 0x000fe400078e0a19 */
[----:B------:R-:W-:Y:S01]  /*27f0*/  IMAD.MOV R23, RZ, RZ, -R24 ;  /* 0x000000ffff177224 */ /* 0x000fe200078e0a18 */
[----:B------:R-:W2:Y:S01]  /*2800*/  LDL R18, [R1+0x1e00] ;  /* 0x001e000001127983 */ /* 0x000ea20000100800 */
[----:B------:R-:W-:-:S02]  /*2810*/  IMAD R3, R29, R22, R3 ;  /* 0x000000161d037224 */ /* 0x000fc400078e0203 */
[----:B------:R-:W-:Y:S01]  /*2820*/  IMAD R2, R29, R23, R2 ;  /* 0x000000171d027224 */ /* 0x000fe200078e0202 */
[----:B------:R-:W3:Y:S01]  /*2830*/  LDL R19, [R1+0x1dfc] ;  /* 0x001dfc0001137983 */ /* 0x000ee20000100800 */
[----:B------:R-:W-:-:S03]  /*2840*/  IMAD.HI.U32 R24, R28, R0, RZ ;  /* 0x000000001c187227 */ /* 0x000fc600078e00ff */
[----:B------:R-:W-:Y:S04]  /*2850*/  STL [R1+0x215c], R3 ;  /* 0x00215c0301007387 */ /* 0x000fe80000100800 */
[----:B------:R1:W-:Y:S01]  /*2860*/  STL [R1+0x2160], R2 ;  /* 0x0021600201007387 */ /* 0x0003e20000100800 */
[----:B------:R-:W-:Y:S01]  /*2870*/  IMAD.MOV R22, RZ, RZ, -R24 ;  /* 0x000000ffff167224 */ /* 0x000fe200078e0a18 */
[----:B----4-:R-:W-:Y:S02]  /*2880*/  IABS R25, R20 ;  /* 0x0000001400197213 */ /* 0x010fe40000000000 */
[----:B------:R-:W4:Y:S01]  /*2890*/  LDL R20, [R1+0x1df8] ;  /* 0x001df80001147983 */ /* 0x000f220000100800 */
[----:B------:R-:W-:-:S03]  /*28a0*/  IABS R24, R21 ;  /* 0x0000001500187213 */ /* 0x000fc60000000000 */
[----:B------:R-:W5:Y:S01]  /*28b0*/  LDL R21, [R1+0x1df0] ;  /* 0x001df00001157983 */ /* 0x000f620000100800 */
[----:B------:R-:W-:Y:S01]  /*28c0*/  IABS R27, R27 ;  /* 0x0000001b001b7213 */ /* 0x000fe20000000000 */
[----:B------:R-:W-:Y:S01]  /*28d0*/  IMAD R0, R29, R22, R0 ;  /* 0x000000161d007224 */ /* 0x000fe200078e0200 */
[----:B------:R-:W-:-:S03]  /*28e0*/  IABS R26, R26 ;  /* 0x0000001a001a7213 */ /* 0x000fc60000000000 */
[C---:B------:R-:W-:Y:S01]  /*28f0*/  IMAD.HI.U32 R23, R28.reuse, R27, RZ ;  /* 0x0000001b1c177227 */ /* 0x040fe200078e00ff */
[----:B------:R1:W-:Y:S03]  /*2900*/  STL [R1+0x2164], R0 ;  /* 0x0021640001007387 */ /* 0x0003e60000100800 */
[----:B------:R-:W-:Y:S01]  /*2910*/  IMAD.MOV R22, RZ, RZ, -R23 ;  /* 0x000000ffff167224 */ /* 0x000fe200078e0a17 */
[----:B0-----:R-:W5:Y:S01]  /*2920*/  LDL.LU R6, [R1+0x84] ;  /* 0x0000840001067983 */ /* 0x001f620000300800 */
[----:B-1----:R-:W-:-:S03]  /*2930*/  IMAD.HI.U32 R2, R28, R26, RZ ;  /* 0x0000001a1c027227 */ /* 0x002fc600078e00ff */
[----:B------:R-:W5:Y:S01]  /*2940*/  LDL.LU R11, [R1+0x80] ;  /* 0x00008000010b7983 */ /* 0x000f620000300800 */
[----:B------:R-:W-:-:S03]  /*2950*/  IMAD R27, R29, R22, R27 ;  /* 0x000000161d1b7224 */ /* 0x000fc600078e021b */
[----:B------:R-:W5:Y:S01]  /*2960*/  LDL.LU R12, [R1+0x7c] ;  /* 0x00007c00010c7983 */ /* 0x000f620000300800 */
[----:B------:R-:W-:Y:S01]  /*2970*/  IMAD.MOV R23, RZ, RZ, -R2 ;  /* 0x000000ffff177224 */ /* 0x000fe200078e0a02 */
[----:B------:R-:W-:Y:S01]  /*2980*/  IABS R3, R17 ;  /* 0x0000001100037213 */ /* 0x000fe20000000000 */
[C---:B------:R-:W-:Y:S01]  /*2990*/  IMAD.HI.U32 R2, R28.reuse, R25, RZ ;  /* 0x000000191c027227 */ /* 0x040fe200078e00ff */
[----:B------:R-:W5:Y:S04]  /*29a0*/  LDL.LU R13, [R1+0x78] ;  /* 0x00007800010d7983 */ /* 0x000f680000300800 */
[----:B------:R0:W-:Y:S01]  /*29b0*/  STL [R1+0x2168], R27 ;  /* 0x0021681b01007387 */ /* 0x0001e20000100800 */
[----:B------:R-:W-:-:S03]  /*29c0*/  IMAD.HI.U32 R0, R28, R24, RZ ;  /* 0x000000181c007227 */ /* 0x000fc600078e00ff */
[----:B------:R-:W5:Y:S01]  /*29d0*/  LDL.LU R14, [R1+0x74] ;  /* 0x00007400010e7983 */ /* 0x000f620000300800 */
[----:B------:R-:W-:-:S03]  /*29e0*/  IMAD R26, R29, R23, R26 ;  /* 0x000000171d1a7224 */ /* 0x000fc600078e021a */
[----:B------:R-:W5:Y:S01]  /*29f0*/  LDL.LU R15, [R1+0x70] ;  /* 0x00007000010f7983 */ /* 0x000f620000300800 */
[----:B------:R-:W-:Y:S02]  /*2a00*/  IMAD.MOV.U32 R22, RZ, RZ, R3 ;  /* 0x000000ffff167224 */ /* 0x000fe400078e0003 */
[----:B------:R-:W-:Y:S01]  /*2a10*/  IMAD.MOV R23, RZ, RZ, -R2 ;  /* 0x000000ffff177224 */ /* 0x000fe200078e0a02 */
[----:B------:R-:W5:Y:S01]  /*2a20*/  LDL R10, [R1+0x1df4] ;  /* 0x001df400010a7983 */ /* 0x000f620000100800 */
[----:B------:R-:W-:Y:S02]  /*2a30*/  IMAD.MOV R3, RZ, RZ, -R0 ;  /* 0x000000ffff037224 */ /* 0x000fe400078e0a00 */
[----:B------:R-:W-:Y:S01]  /*2a40*/  IMAD.HI.U32 R0, R28, R22, RZ ;  /* 0x000000161c007227 */ /* 0x000fe200078e00ff */
[----:B------:R-:W5:Y:S03]  /*2a50*/  LDL.LU R16, [R1+0x6c] ;  /* 0x00006c0001107983 */ /* 0x000f660000300800 */
[----:B------:R-:W-:Y:S01]  /*2a60*/  IMAD R25, R29, R23, R25 ;  /* 0x000000171d197224 */ /* 0x000fe200078e0219 */
[----:B--2---:R-:W-:-:S02]  /*2a70*/  IABS R4, R18 ;  /* 0x0000001200047213 */ /* 0x004fc40000000000 */
[----:B---3--:R-:W-:-:S03]  /*2a80*/  IABS R2, R19 ;  /* 0x0000001300027213 */ /* 0x008fc60000000000 */
[----:B------:R-:W-:Y:S01]  /*2a90*/  IMAD.MOV.U32 R23, RZ, RZ, R4 ;  /* 0x000000ffff177224 */ /* 0x000fe200078e0004 */
[----:B------:R-:W2:Y:S01]  /*2aa0*/  LDL.LU R18, [R1+0x68] ;  /* 0x0000680001127983 */ /* 0x000ea20000300800 */
[----:B------:R-:W-:Y:S02]  /*2ab0*/  IMAD R24, R29, R3, R24 ;  /* 0x000000031d187224 */ /* 0x000fe400078e0218 */
[----:B------:R-:W-:Y:S02]  /*2ac0*/  IMAD.MOV.U32 R8, RZ, RZ, R2 ;  /* 0x000000ffff087224 */ /* 0x000fe400078e0002 */
[----:B------:R-:W-:Y:S02]  /*2ad0*/  IMAD.MOV R5, RZ, RZ, -R0 ;  /* 0x000000ffff057224 */ /* 0x000fe400078e0a00 */
[----:B------:R-:W-:-:S04]  /*2ae0*/  IMAD.HI.U32 R3, R28, R23, RZ ;  /* 0x000000171c037227 */ /* 0x000fc800078e00ff */
[----:B------:R-:W-:-:S04]  /*2af0*/  IMAD.HI.U32 R0, R28, R8, RZ ;  /* 0x000000081c007227 */ /* 0x000fc800078e00ff */
[C---:B------:R-:W-:Y:S02]  /*2b00*/  IMAD R5, R29.reuse, R5, R22 ;  /* 0x000000051d057224 */ /* 0x040fe400078e0216 */
[----:B------:R-:W-:Y:S02]  /*2b10*/  IMAD.MOV R22, RZ, RZ, -R3 ;  /* 0x000000ffff167224 */ /* 0x000fe400078e0a03 */
[----:B------:R-:W-:Y:S02]  /*2b20*/  IMAD.MOV R0, RZ, RZ, -R0 ;  /* 0x000000ffff007224 */ /* 0x000fe400078e0a00 */
[C---:B------:R-:W-:Y:S02]  /*2b30*/  IMAD R23, R29.reuse, R22, R23 ;  /* 0x000000161d177224 */ /* 0x040fe400078e0217 */
[----:B------:R-:W-:Y:S01]  /*2b40*/  IMAD R22, R29, R0, R8 ;  /* 0x000000001d167224 */ /* 0x000fe200078e0208 */
[----:B----4-:R-:W-:Y:S02]  /*2b50*/  IABS R4, R20 ;  /* 0x0000001400047213 */ /* 0x010fe40000000000 */
[----:B------:R-:W3:Y:S01]  /*2b60*/  LDL.LU R20, [R1+0x64] ;  /* 0x0000640001147983 */ /* 0x000ee20000300800 */
[----:B-----5:R-:W-:-:S02]  /*2b70*/  IABS R2, R21 ;  /* 0x0000001500027213 */ /* 0x020fc40000000000 */
[C---:B------:R-:W-:Y:S01]  /*2b80*/  IMAD.HI.U32 R3, R28.reuse, R4, RZ ;  /* 0x000000041c037227 */ /* 0x040fe200078e00ff */
[----:B------:R-:W4:Y:S03]  /*2b90*/  LDL.LU R21, [R1+0x60] ;  /* 0x0000600001157983 */ /* 0x000f260000300800 */
[----:B------:R-:W-:Y:S02]  /*2ba0*/  IMAD.MOV R3, RZ, RZ, -R3 ;  /* 0x000000ffff037224 */ /* 0x000fe400078e0a03 */
[----:B------:R-:W-:-:S04]  /*2bb0*/  IMAD.HI.U32 R0, R28, R2, RZ ;  /* 0x000000021c007227 */ /* 0x000fc800078e00ff */
[----:B------:R-:W-:Y:S02]  /*2bc0*/  IMAD R3, R29, R3, R4 ;  /* 0x000000031d037224 */ /* 0x000fe400078e0204 */
[----:B------:R-:W-:-:S03]  /*2bd0*/  IMAD.MOV R0, RZ, RZ, -R0 ;  /* 0x000000ffff007224 */ /* 0x000fc600078e0a00 */
[----:B------:R-:W-:Y:S01]  /*2be0*/  STL [R1+0x94], R3 ;  /* 0x0000940301007387 */ /* 0x000fe20000100800 */
[----:B------:R-:W-:-:S03]  /*2bf0*/  IMAD R2, R29, R0, R2 ;  /* 0x000000001d027224 */ /* 0x000fc600078e0202 */
[----:B------:R-:W5:Y:S04]  /*2c00*/  LDL.LU R19, [R1+0x5c] ;  /* 0x00005c0001137983 */ /* 0x000f680000300800 */
[----:B------:R-:W5:Y:S04]  /*2c10*/  LDL.LU R17, [R1+0x58] ;  /* 0x0000580001117983 */ /* 0x000f680000300800 */
[----:B0-----:R-:W5:Y:S04]  /*2c20*/  LDL.LU R27, [R1+0x54] ;  /* 0x00005400011b7983 */ /* 0x001f680000300800 */
[----:B------:R-:W5:Y:S04]  /*2c30*/  LDL.LU R0, [R1+0x50] ;  /* 0x0000500001007983 */ /* 0x000f680000300800 */
[----:B------:R0:W-:Y:S04]  /*2c40*/  STL [R1+0x90], R2 ;  /* 0x0000900201007387 */ /* 0x0001e80000100800 */
[----:B0-----:R-:W5:Y:S04]  /*2c50*/  LDL.LU R2, [R1+0x4c] ;  /* 0x00004c0001027983 */ /* 0x001f680000300800 */
[----:B------:R-:W5:Y:S04]  /*2c60*/  LDL.LU R3, [R1+0x48] ;  /* 0x0000480001037983 */ /* 0x000f680000300800 */
[----:B------:R-:W5:Y:S04]  /*2c70*/  LDL.LU R8, [R1+0x44] ;  /* 0x0000440001087983 */ /* 0x000f680000300800 */
[----:B------:R-:W5:Y:S01]  /*2c80*/  LDL.LU R9, [R1+0x40] ;  /* 0x0000400001097983 */ /* 0x000f620000300800 */
[----:B------:R-:W-:-:S04]  /*2c90*/  IABS R7, c[0x0][0x178] ;  /* 0x00005e0000077a13 */ /* 0x000fc80000000000 */
[C---:B------:R-:W-:Y:S02]  /*2ca0*/  ISETP.GT.U32.AND P0, PT, R7.reuse, R6, PT ;  /* 0x000000060700720c */ /* 0x040fe40003f04070 */
[----:B------:R-:W-:Y:S02]  /*2cb0*/  ISETP.GT.U32.AND P3, PT, R7, R11, PT ;  /* 0x0000000b0700720c */ /* 0x000fe40003f64070 */
[C---:B------:R-:W-:Y:S02]  /*2cc0*/  ISETP.GT.U32.AND P6, PT, R29.reuse, R5, PT ;  /* 0x000000051d00720c */ /* 0x040fe40003fc4070 */
[C---:B------:R-:W-:Y:S02]  /*2cd0*/  ISETP.GT.U32.AND P1, PT, R29.reuse, R12, PT ;  /* 0x0000000c1d00720c */ /* 0x040fe40003f24070 */
[C---:B------:R-:W-:Y:S02]  /*2ce0*/  ISETP.GT.U32.AND P5, PT, R29.reuse, R13, PT ;  /* 0x0000000d1d00720c */ /* 0x040fe40003fa4070 */
[----:B------:R-:W-:-:S03]  /*2cf0*/  ISETP.GT.U32.AND P2, PT, R29, R15, PT ;  /* 0x0000000f1d00720c */ /* 0x000fc60003f44070 */
[--C-:B------:R-:W-:Y:S02]  /*2d00*/  @!P0 IMAD.IADD R6, R6, 0x1, -R7.reuse ;  /* 0x0000000106068824 */ /* 0x100fe400078e0a07 */
[----:B------:R-:W-:Y:S01]  /*2d10*/  @!P3 IMAD.IADD R11, R11, 0x1, -R7 ;  /* 0x000000010b0bb824 */ /* 0x000fe200078e0a07 */
[----:B------:R-:W-:Y:S01]  /*2d20*/  ISETP.GT.U32.AND P4, PT, R29, R14, PT ;  /* 0x0000000e1d00720c */ /* 0x000fe20003f84070 */
[--C-:B------:R-:W-:Y:S01]  /*2d30*/  @!P6 IMAD.IADD R5, R5, 0x1, -R29.reuse ;  /* 0x000000010505e824 */ /* 0x100fe200078e0a1d */
[C---:B------:R-:W-:Y:S01]  /*2d40*/  ISETP.GT.U32.AND P0, PT, R7.reuse, R6, PT ;  /* 0x000000060700720c */ /* 0x040fe20003f04070 */
[--C-:B------:R-:W-:Y:S01]  /*2d50*/  @!P1 IMAD.IADD R12, R12, 0x1, -R29.reuse ;  /* 0x000000010c0c9824 */ /* 0x100fe200078e0a1d */
[----:B------:R-:W-:Y:S02]  /*2d60*/  ISETP.GT.U32.AND P3, PT, R7, R11, PT ;  /* 0x0000000b0700720c */ /* 0x000fe40003f64070 */
[----:B------:R-:W-:Y:S01]  /*2d70*/  ISETP.GT.U32.AND P1, PT, R29, R5, PT ;  /* 0x000000051d00720c */ /* 0x000fe20003f24070 */
[--C-:B------:R-:W-:Y:S01]  /*2d80*/  @!P5 IMAD.IADD R13, R13, 0x1, -R29.reuse ;  /* 0x000000010d0dd824 */ /* 0x100fe200078e0a1d */
[----:B------:R-:W-:Y:S01]  /*2d90*/  ISETP.GT.U32.AND P5, PT, R29, R12, PT ;  /* 0x0000000c1d00720c */ /* 0x000fe20003fa4070 */
[----:B------:R-:W-:-:S04]  /*2da0*/  @!P2 IMAD.IADD R15, R15, 0x1, -R29 ;  /* 0x000000010f0fa824 */ /* 0x000fc800078e0a1d */
[----:B------:R-:W-:Y:S01]  /*2db0*/  @!P4 IMAD.IADD R14, R14, 0x1, -R29 ;  /* 0x000000010e0ec824 */ /* 0x000fe200078e0a1d */
[C---:B------:R-:W-:Y:S01]  /*2dc0*/  ISETP.GT.U32.AND P6, PT, R29.reuse, R15, PT ;  /* 0x0000000f1d00720c */ /* 0x040fe20003fc4070 */
[--C-:B------:R-:W-:Y:S01]  /*2dd0*/  @!P0 IMAD.IADD R6, R6, 0x1, -R7.reuse ;  /* 0x0000000106068824 */ /* 0x100fe200078e0a07 */
[----:B------:R-:W-:Y:S01]  /*2de0*/  ISETP.GT.U32.AND P4, PT, R29, R13, PT ;  /* 0x0000000d1d00720c */ /* 0x000fe20003f84070 */
[----:B------:R-:W-:Y:S01]  /*2df0*/  @!P3 IMAD.IADD R11, R11, 0x1, -R7 ;  /* 0x000000010b0bb824 */ /* 0x000fe200078e0a07 */
[----:B------:R-:W-:Y:S01]  /*2e00*/  ISETP.GT.U32.AND P0, PT, R29, R16, PT ;  /* 0x000000101d00720c */ /* 0x000fe20003f04070 */
[--C-:B------:R-:W-:Y:S01]  /*2e10*/  @!P1 IMAD.IADD R5, R5, 0x1, -R29.reuse ;  /* 0x0000000105059824 */ /* 0x100fe200078e0a1d */
[C---:B--2---:R-:W-:Y:S01]  /*2e20*/  ISETP.GT.U32.AND P3, PT, R29.reuse, R18, PT ;  /* 0x000000121d00720c */ /* 0x044fe20003f64070 */
[----:B------:R-:W-:Y:S01]  /*2e30*/  @!P5 IMAD.IADD R12, R12, 0x1, -R29 ;  /* 0x000000010c0cd824 */ /* 0x000fe200078e0a1d */
[----:B------:R-:W-:Y:S02]  /*2e40*/  IABS R4, R10 ;  /* 0x0000000a00047213 */ /* 0x000fe40000000000 */
[----:B------:R-:W2:Y:S01]  /*2e50*/  LDL.LU R10, [R1+0x3c] ;  /* 0x00003c00010a7983 */ /* 0x000ea20000300800 */
[----:B------:R-:W-:-:S02]  /*2e60*/  ISETP.GT.U32.AND P2, PT, R29, R14, PT ;  /* 0x0000000e1d00720c */ /* 0x000fc40003f44070 */
[--C-:B------:R-:W-:Y:S02]  /*2e70*/  @!P6 IMAD.IADD R15, R15, 0x1, -R29.reuse ;  /* 0x000000010f0fe824 */ /* 0x100fe400078e0a1d */
[--C-:B------:R-:W-:Y:S02]  /*2e80*/  @!P4 IMAD.IADD R13, R13, 0x1, -R29.reuse ;  /* 0x000000010d0dc824 */ /* 0x100fe400078e0a1d */
[--C-:B------:R-:W-:Y:S02]  /*2e90*/  @!P0 IMAD.IADD R16, R16, 0x1, -R29.reuse ;  /* 0x0000000110108824 */ /* 0x100fe400078e0a1d */
[----:B------:R-:W-:-:S05]  /*2ea0*/  @!P3 IMAD.IADD R18, R18, 0x1, -R29 ;  /* 0x000000011212b824 */ /* 0x000fca00078e0a1d */
[----:B------:R-:W-:Y:S01]  /*2eb0*/  @!P2 IMAD.IADD R14, R14, 0x1, -R29 ;  /* 0x000000010e0ea824 */ /* 0x000fe200078e0a1d */
[----:B------:R0:W-:Y:S04]  /*2ec0*/  STL [R1+0x84], R6 ;  /* 0x0000840601007387 */ /* 0x0001e80000100800 */
[----:B------:R1:W-:Y:S04]  /*2ed0*/  STL [R1+0x80], R11 ;  /* 0x0000800b01007387 */ /* 0x0003e80000100800 */
[----:B------:R-:W-:Y:S04]  /*2ee0*/  STL [R1+0x88], R5 ;  /* 0x0000880501007387 */ /* 0x000fe80000100800 */
[----:B------:R1:W-:Y:S04]  /*2ef0*/  STL [R1+0x7c], R12 ;  /* 0x00007c0c01007387 */ /* 0x0003e80000100800 */
[----:B------:R1:W-:Y:S04]  /*2f00*/  STL [R1+0x78], R13 ;  /* 0x0000780d01007387 */ /* 0x0003e80000100800 */
[----:B0-----:R-:W2:Y:S04]  /*2f10*/  LDL.LU R6, [R1+0x38] ;  /* 0x0000380001067983 */ /* 0x001ea80000300800 */
[----:B------:R0:W-:Y:S04]  /*2f20*/  STL [R1+0x74], R14 ;  /* 0x0000740e01007387 */ /* 0x0001e80000100800 */
[----:B------:R-:W2:Y:S04]  /*2f30*/  LDL.LU R7, [R1+0x34] ;  /* 0x0000340001077983 */ /* 0x000ea80000300800 */
[----:B-1----:R-:W2:Y:S04]  /*2f40*/  LDL.LU R11, [R1+0x30] ;  /* 0x00003000010b7983 */ /* 0x002ea80000300800 */
[----:B------:R1:W-:Y:S04]  /*2f50*/  STL [R1+0x70], R15 ;  /* 0x0000700f01007387 */ /* 0x0003e80000100800 */
[----:B------:R-:W2:Y:S04]  /*2f60*/  LDL.LU R12, [R1+0x2c] ;  /* 0x00002c00010c7983 */ /* 0x000ea80000300800 */
[----:B------:R-:W2:Y:S04]  /*2f70*/  LDL.LU R13, [R1+0x28] ;  /* 0x00002800010d7983 */ /* 0x000ea80000300800 */
[----:B0-----:R-:W2:Y:S01]  /*2f80*/  LDL.LU R14, [R1+0x24] ;  /* 0x00002400010e7983 */ /* 0x001ea20000300800 */
[----:B---3--:R-:W-:-:S02]  /*2f90*/  ISETP.GT.U32.AND P1, PT, R29, R20, PT ;  /* 0x000000141d00720c */ /* 0x008fc40003f24070 */
[----:B----4-:R-:W-:-:S11]  /*2fa0*/  ISETP.GT.U32.AND P5, PT, R29, R21, PT ;  /* 0x000000151d00720c */ /* 0x010fd60003fa4070 */
[--C-:B------:R-:W-:Y:S01]  /*2fb0*/  @!P1 IMAD.IADD R20, R20, 0x1, -R29.reuse ;  /* 0x0000000114149824 */ /* 0x100fe200078e0a1d */
[C---:B-----5:R-:W-:Y:S02]  /*2fc0*/  ISETP.GT.U32.AND P4, PT, R29.reuse, R19, PT ;  /* 0x000000131d00720c */ /* 0x060fe40003f84070 */
[C---:B------:R-:W-:Y:S02]  /*2fd0*/  ISETP.GT.U32.AND P6, PT, R29.reuse, R27, PT ;  /* 0x0000001b1d00720c */ /* 0x040fe40003fc4070 */
[----:B------:R-:W-:Y:S01]  /*2fe0*/  ISETP.GT.U32.AND P0, PT, R29, R0, PT ;  /* 0x000000001d00720c */ /* 0x000fe20003f04070 */
[----:B------:R-:W-:Y:S01]  /*2ff0*/  @!P5 IMAD.IADD R21, R21, 0x1, -R29 ;  /* 0x000000011515d824 */ /* 0x000fe200078e0a1d */
[----:B------:R-:W-:-:S07]  /*3000*/  ISETP.GT.U32.AND P2, PT, R29, R17, PT ;  /* 0x000000111d00720c */ /* 0x000fce0003f44070 */
[--C-:B------:R-:W-:Y:S01]  /*3010*/  @!P4 IMAD.IADD R19, R19, 0x1, -R29.reuse ;  /* 0x000000011313c824 */ /* 0x100fe200078e0a1d */
[C---:B------:R-:W-:Y:S02]  /*3020*/  ISETP.GT.U32.AND P3, PT, R29.reuse, R2, PT ;  /* 0x000000021d00720c */ /* 0x040fe40003f64070 */
[C---:B------:R-:W-:Y:S02]  /*3030*/  ISETP.GT.U32.AND P1, PT, R29.reuse, R3, PT ;  /* 0x000000031d00720c */ /* 0x040fe40003f24070 */
[----:B------:R-:W-:Y:S01]  /*3040*/  ISETP.GT.U32.AND P5, PT, R29, R8, PT ;  /* 0x000000081d00720c */ /* 0x000fe20003fa4070 */
[--C-:B------:R-:W-:Y:S01]  /*3050*/  @!P6 IMAD.IADD R27, R27, 0x1, -R29.reuse ;  /* 0x000000011b1be824 */ /* 0x100fe200078e0a1d */
[C---:B------:R-:W-:Y:S01]  /*3060*/  ISETP.GT.U32.AND P6, PT, R29.reuse, R16, PT ;  /* 0x000000101d00720c */ /* 0x040fe20003fc4070 */
[----:B------:R-:W-:Y:S01]  /*3070*/  @!P0 IMAD.IADD R0, R0, 0x1, -R29 ;  /* 0x0000000100008824 */ /* 0x000fe200078e0a1d */
[----:B------:R-:W-:-:S05]  /*3080*/  ISETP.GT.U32.AND P4, PT, R29, R9, PT ;  /* 0x000000091d00720c */ /* 0x000fca0003f84070 */
[--C-:B------:R-:W-:Y:S01]  /*3090*/  @!P3 IMAD.IADD R2, R2, 0x1, -R29.reuse ;  /* 0x000000010202b824 */ /* 0x100fe200078e0a1d */
[C---:B------:R-:W-:Y:S02]  /*30a0*/  ISETP.GT.U32.AND P0, PT, R29.reuse, R18, PT ;  /* 0x000000121d00720c */ /* 0x040fe40003f04070 */
[----:B------:R-:W-:Y:S01]  /*30b0*/  ISETP.GT.U32.AND P3, PT, R29, R20, PT ;  /* 0x000000141d00720c */ /* 0x000fe20003f64070 */
[--C-:B------:R-:W-:Y:S01]  /*30c0*/  @!P1 IMAD.IADD R3, R3, 0x1, -R29.reuse ;  /* 0x0000000103039824 */ /* 0x100fe200078e0a1d */
[----:B------:R-:W-:Y:S01]  /*30d0*/  ISETP.GT.U32.AND P1, PT, R29, R21, PT ;  /* 0x000000151d00720c */ /* 0x000fe20003f24070 */
[--C-:B------:R-:W-:Y:S02]  /*30e0*/  @!P2 IMAD.IADD R17, R17, 0x1, -R29.reuse ;  /* 0x000000011111a824 */ /* 0x100fe400078e0a1d */
[--C-:B------:R-:W-:Y:S01]  /*30f0*/  @!P5 IMAD.IADD R8, R8, 0x1, -R29.reuse ;  /* 0x000000010808d824 */ /* 0x100fe200078e0a1d */
[----:B------:R-:W-:Y:S01]  /*3100*/  ISETP.GT.U32.AND P5, PT, R29, R19, PT ;  /* 0x000000131d00720c */ /* 0x000fe20003fa4070 */
[----:B------:R-:W-:-:S02]  /*3110*/  @!P6 IMAD.IADD R16, R16, 0x1, -R29 ;  /* 0x000000011010e824 */ /* 0x000fc400078e0a1d */
[--C-:B------:R-:W-:Y:S01]  /*3120*/  @!P4 IMAD.IADD R9, R9, 0x1, -R29.reuse ;  /* 0x000000010909c824 */ /* 0x100fe200078e0a1d */
[----:B------:R-:W-:Y:S01]  /*3130*/  ISETP.GT.U32.AND P4, PT, R29, R17, PT ;  /* 0x000000111d00720c */ /* 0x000fe20003f84070 */
[--C-:B------:R-:W-:Y:S01]  /*3140*/  @!P0 IMAD.IADD R18, R18, 0x1, -R29.reuse ;  /* 0x0000000112128824 */ /* 0x100fe200078e0a1d */
[----:B------:R0:W-:Y:S01]  /*3150*/  STL [R1+0x6c], R16 ;  /* 0x00006c1001007387 */ /* 0x0001e20000100800 */
[--C-:B------:R-:W-:Y:S02]  /*3160*/  @!P3 IMAD.IADD R20, R20, 0x1, -R29.reuse ;  /* 0x000000011414b824 */ /* 0x100fe400078e0a1d */
[--C-:B------:R-:W-:Y:S01]  /*3170*/  @!P1 IMAD.IADD R21, R21, 0x1, -R29.reuse ;  /* 0x0000000115159824 */ /* 0x100fe200078e0a1d */
[----:B-1----:R-:W3:Y:S04]  /*3180*/  LDL.LU R15, [R1+0x20] ;  /* 0x00002000010f7983 */ /* 0x002ee80000300800 */
[----:B------:R-:W-:Y:S01]  /*3190*/  STL [R1+0x68], R18 ;  /* 0x0000681201007387 */ /* 0x000fe20000100800 */
[----:B------:R-:W-:-:S03]  /*31a0*/  @!P5 IMAD.IADD R19, R19, 0x1, -R29 ;  /* 0x000000011313d824 */ /* 0x000fc600078e0a1d */
[----:B0-----:R-:W4:Y:S04]  /*31b0*/  LDL.LU R16, [R1+0x1c] ;  /* 0x00001c0001107983 */ /* 0x001f280000300800 */
[----:B------:R-:W-:Y:S04]  /*31c0*/  STL [R1+0x64], R20 ;  /* 0x0000641401007387 */ /* 0x000fe80000100800 */
[----:B------:R0:W-:Y:S01]  /*31d0*/  STL [R1+0x60], R21 ;  /* 0x0000601501007387 */ /* 0x0001e20000100800 */
[----:B------:R-:W-:-:S03]  /*31e0*/  @!P4 IMAD.IADD R17, R17, 0x1, -R29 ;  /* 0x000000011111c824 */ /* 0x000fc600078e0a1d */
[----:B0-----:R-:W5:Y:S04]  /*31f0*/  LDL.LU R21, [R1+0x18] ;  /* 0x0000180001157983 */ /* 0x001f680000300800 */
[----:B------:R-:W5:Y:S04]  /*3200*/  LDL.LU R20, [R1+0x14] ;  /* 0x0000140001147983 */ /* 0x000f680000300800 */
[----:B------:R0:W-:Y:S04]  /*3210*/  STL [R1+0x5c], R19 ;  /* 0x00005c1301007387 */ /* 0x0001e80000100800 */
[----:B0-----:R-:W5:Y:S04]  /*3220*/  LDL.LU R19, [R1+0x10] ;  /* 0x0000100001137983 */ /* 0x001f680000300800 */
[----:B------:R-:W5:Y:S04]  /*3230*/  LDL.LU R18, [R1+0xc] ;  /* 0x00000c0001127983 */ /* 0x000f680000300800 */
[----:B------:R0:W-:Y:S04]  /*3240*/  STL [R1+0x58], R17 ;  /* 0x0000581101007387 */ /* 0x0001e80000100800 */
[----:B0-----:R-:W5:Y:S01]  /*3250*/  LDL.LU R17, [R1+0x8] ;  /* 0x0000080001117983 */ /* 0x001f620000300800 */
[----:B--2---:R-:W-:-:S02]  /*3260*/  ISETP.GT.U32.AND P2, PT, R29, R10, PT ;  /* 0x0000000a1d00720c */ /* 0x004fc40003f44070 */
[C---:B------:R-:W-:Y:S02]  /*3270*/  ISETP.GT.U32.AND P0, PT, R29.reuse, R0, PT ;  /* 0x000000001d00720c */ /* 0x040fe40003f04070 */
[C---:B------:R-:W-:Y:S02]  /*3280*/  ISETP.GT.U32.AND P3, PT, R29.reuse, R2, PT ;  /* 0x000000021d00720c */ /* 0x040fe40003f64070 */
[----:B------:R-:W-:-:S07]  /*3290*/  ISETP.GT.U32.AND P1, PT, R29, R3, PT ;  /* 0x000000031d00720c */ /* 0x000fce0003f24070 */
[--C-:B------:R-:W-:Y:S01]  /*32a0*/  @!P2 IMAD.IADD R10, R10, 0x1, -R29.reuse ;  /* 0x000000010a0aa824 */ /* 0x100fe200078e0a1d */
[C---:B------:R-:W-:Y:S02]  /*32b0*/  ISETP.GT.U32.AND P2, PT, R29.reuse, R27, PT ;  /* 0x0000001b1d00720c */ /* 0x040fe40003f44070 */
[C---:B------:R-:W-:Y:S02]  /*32c0*/  ISETP.GT.U32.AND P5, PT, R29.reuse, R8, PT ;  /* 0x000000081d00720c */ /* 0x040fe40003fa4070 */
[C---:B------:R-:W-:Y:S01]  /*32d0*/  ISETP.GT.U32.AND P4, PT, R29.reuse, R9, PT ;  /* 0x000000091d00720c */ /* 0x040fe20003f84070 */
[--C-:B------:R-:W-:Y:S01]  /*32e0*/  @!P0 IMAD.IADD R0, R0, 0x1, -R29.reuse ;  /* 0x0000000100008824 */ /* 0x100fe200078e0a1d */
[C---:B------:R-:W-:Y:S01]  /*32f0*/  ISETP.GT.U32.AND P6, PT, R29.reuse, R10, PT ;  /* 0x0000000a1d00720c */ /* 0x040fe20003fc4070 */
[----:B------:R-:W-:Y:S01]  /*3300*/  @!P3 IMAD.IADD R2, R2, 0x1, -R29 ;  /* 0x000000010202b824 */ /* 0x000fe200078e0a1d */
[----:B------:R-:W-:-:S05]  /*3310*/  ISETP.GT.U32.AND P0, PT, R29, R7, PT ;  /* 0x000000071d00720c */ /* 0x000fca0003f04070 */
[--C-:B------:R-:W-:Y:S01]  /*3320*/  @!P2 IMAD.IADD R27, R27, 0x1, -R29.reuse ;  /* 0x000000011b1ba824 */ /* 0x100fe200078e0a1d */
[----:B------:R-:W-:Y:S01]  /*3330*/  ISETP.GT.U32.AND P2, PT, R29, R6, PT ;  /* 0x000000061d00720c */ /* 0x000fe20003f44070 */
[--C-:B------:R-:W-:Y:S01]  /*3340*/  @!P1 IMAD.IADD R3, R3, 0x1, -R29.reuse ;  /* 0x0000000103039824 */ /* 0x100fe200078e0a1d */
[C---:B------:R-:W-:Y:S02]  /*3350*/  ISETP.GT.U32.AND P3, PT, R29.reuse, R11, PT ;  /* 0x0000000b1d00720c */ /* 0x040fe40003f64070 */
[C---:B------:R-:W-:Y:S01]  /*3360*/  ISETP.GT.U32.AND P1, PT, R29.reuse, R12, PT ;  /* 0x0000000c1d00720c */ /* 0x040fe20003f24070 */
[--C-:B------:R-:W-:Y:S01]  /*3370*/  @!P5 IMAD.IADD R8, R8, 0x1, -R29.reuse ;  /* 0x000000010808d824 */ /* 0x100fe200078e0a1d */
[----:B------:R-:W-:Y:S01]  /*3380*/  ISETP.GT.U32.AND P5, PT, R29, R13, PT ;  /* 0x0000000d1d00720c */ /* 0x000fe20003fa4070 */
[--C-:B------:R-:W-:Y:S01]  /*3390*/  @!P4 IMAD.IADD R9, R9, 0x1, -R29.reuse ;  /* 0x000000010909c824 */ /* 0x100fe200078e0a1d */
[----:B------:R-:W-:Y:S01]  /*33a0*/  ISETP.GT.U32.AND P4, PT, R29, R14, PT ;  /* 0x0000000e1d00720c */ /* 0x000fe20003f84070 */
[----:B------:R-:W-:-:S02]  /*33b0*/  @!P6 IMAD.IADD R10, R10, 0x1, -R29 ;  /* 0x000000010a0ae824 */ /* 0x000fc400078e0a1d */
[--C-:B------:R-:W-:Y:S02]  /*33c0*/  @!P0 IMAD.IADD R7, R7, 0x1, -R29.reuse ;  /* 0x0000000107078824 */ /* 0x100fe400078e0a1d */
[--C-:B------:R-:W-:Y:S02]  /*33d0*/  @!P2 IMAD.IADD R6, R6, 0x1, -R29.reuse ;  /* 0x000000010606a824 */ /* 0x100fe400078e0a1d */
[--C-:B------:R-:W-:Y:S02]  /*33e0*/  @!P3 IMAD.IADD R11, R11, 0x1, -R29.reuse ;  /* 0x000000010b0bb824 */ /* 0x100fe400078e0a1d */
[--C-:B------:R-:W-:Y:S02]  /*33f0*/  @!P1 IMAD.IADD R12, R12, 0x1, -R29.reuse ;  /* 0x000000010c0c9824 */ /* 0x100fe400078e0a1d */
[--C-:B------:R-:W-:Y:S02]  /*3400*/  @!P5 IMAD.IADD R13, R13, 0x1, -R29.reuse ;  /* 0x000000010d0dd824 */ /* 0x100fe400078e0a1d */
[----:B------:R-:W-:Y:S01]  /*3410*/  @!P4 IMAD.IADD R14, R14, 0x1, -R29 ;  /* 0x000000010e0ec824 */ /* 0x000fe200078e0a1d */
[----:B------:R0:W-:Y:S01]  /*3420*/  STL [R1+0x54], R27 ;  /* 0x0000541b01007387 */ /* 0x0001e20000100800 */
[----:B------:R-:W-:-:S04]  /*3430*/  IMAD.HI.U32 R5, R28, R4, RZ ;  /* 0x000000041c057227 */ /* 0x000fc800078e00ff */
[----:B------:R-:W-:Y:S01]  /*3440*/  IMAD.MOV R5, RZ, RZ, -R5 ;  /* 0x000000ffff057224 */ /* 0x000fe200078e0a05 */
[----:B0-----:R-:W2:Y:S04]  /*3450*/  LDL.LU R27, [R1+0x2168] ;  /* 0x00216800011b7983 */ /* 0x001ea80000300800 */
[----:B------:R0:W-:Y:S01]  /*3460*/  STL [R1+0x50], R0 ;  /* 0x0000500001007387 */ /* 0x0001e20000100800 */
[----:B------:R-:W-:-:S03]  /*3470*/  IMAD R5, R29, R5, R4 ;  /* 0x000000051d057224 */ /* 0x000fc600078e0204 */
[----:B0-----:R-:W2:Y:S04]  /*3480*/  LDL.LU R0, [R1+0x2164] ;  /* 0x0021640001007983 */ /* 0x001ea80000300800 */
[----:B------:R0:W-:Y:S04]  /*3490*/  STL [R1+0x4c], R2 ;  /* 0x00004c0201007387 */ /* 0x0001e80000100800 */
[----:B0-----:R-:W2:Y:S04]  /*34a0*/  LDL.LU R2, [R1+0x2160] ;  /* 0x0021600001027983 */ /* 0x001ea80000300800 */
[----:B------:R0:W-:Y:S04]  /*34b0*/  STL [R1+0x48], R3 ;  /* 0x0000480301007387 */ /* 0x0001e80000100800 */
[----:B0-----:R-:W2:Y:S04]  /*34c0*/  LDL.LU R3, [R1+0x215c] ;  /* 0x00215c0001037983 */ /* 0x001ea80000300800 */
[----:B------:R-:W-:Y:S04]  /*34d0*/  STL [R1+0x44], R8 ;  /* 0x0000440801007387 */ /* 0x000fe80000100800 */
[----:B------:R0:W-:Y:S04]  /*34e0*/  STL [R1+0x40], R9 ;  /* 0x0000400901007387 */ /* 0x0001e80000100800 */
[----:B0-----:R-:W2:Y:S04]  /*34f0*/  LDL R9, [R1+0x1dec] ;  /* 0x001dec0001097983 */ /* 0x001ea80000100800 */
[----:B------:R-:W2:Y:S04]  /*3500*/  LDL.LU R8, [R1+0x4] ;  /* 0x0000040001087983 */ /* 0x000ea80000300800 */
[----:B------:R0:W-:Y:S04]  /*3510*/  STL [R1+0x3c], R10 ;  /* 0x00003c0a01007387 */ /* 0x0001e80000100800 */
[----:B0-----:R-:W2:Y:S04]  /*3520*/  LDL.LU R10, [R1] ;  /* 0x00000000010a7983 */ /* 0x001ea80000300800 */
[----:B------:R-:W2:Y:S04]  /*3530*/  LDL.LU R4, [R1+0x2158] ;  /* 0x0021580001047983 */ /* 0x000ea80000300800 */
[----:B------:R0:W-:Y:S04]  /*3540*/  STL [R1+0x8c], R5 ;  /* 0x00008c0501007387 */ /* 0x0001e80000100800 */
[----:B0-----:R-:W2:Y:S01]  /*3550*/  LDL.LU R5, [R1+0x2154] ;  /* 0x0021540001057983 */ /* 0x001ea20000300800 */
[----:B---3--:R-:W-:-:S02]  /*3560*/  ISETP.GT.U32.AND P6, PT, R29, R15, PT ;  /* 0x0000000f1d00720c */ /* 0x008fc40003fc4070 */
[----:B----4-:R-:W-:-:S11]  /*3570*/  ISETP.GT.U32.AND P2, PT, R29, R16, PT ;  /* 0x000000101d00720c */ /* 0x010fd60003f44070 */
[--C-:B------:R-:W-:Y:S01]  /*3580*/  @!P6 IMAD.IADD R15, R15, 0x1, -R29.reuse ;  /* 0x000000010f0fe824 */ /* 0x100fe200078e0a1d */
[C---:B------:R-:W-:Y:S02]  /*3590*/  ISETP.GT.U32.AND P6, PT, R29.reuse, R6, PT ;  /* 0x000000061d00720c */ /* 0x040fe40003fc4070 */
[C---:B-----5:R-:W-:Y:S02]  /*35a0*/  ISETP.GT.U32.AND P0, PT, R29.reuse, R21, PT ;  /* 0x000000151d00720c */ /* 0x060fe40003f04070 */
[C---:B------:R-:W-:Y:S01]  /*35b0*/  ISETP.GT.U32.AND P3, PT, R29.reuse, R20, PT ;  /* 0x000000141d00720c */ /* 0x040fe20003f64070 */
[----:B------:R-:W-:Y:S01]  /*35c0*/  @!P2 IMAD.IADD R16, R16, 0x1, -R29 ;  /* 0x000000011010a824 */ /* 0x000fe200078e0a1d */
[C---:B------:R-:W-:Y:S02]  /*35d0*/  ISETP.GT.U32.AND P2, PT, R29.reuse, R7, PT ;  /* 0x000000071d00720c */ /* 0x040fe40003f44070 */
[C---:B------:R-:W-:Y:S02]  /*35e0*/  ISETP.GT.U32.AND P1, PT, R29.reuse, R19, PT ;  /* 0x000000131d00720c */ /* 0x040fe40003f24070 */
[----:B------:R-:W-:-:S05]  /*35f0*/  ISETP.GT.U32.AND P5, PT, R29, R18, PT ;  /* 0x000000121d00720c */ /* 0x000fca0003fa4070 */
[--C-:B------:R-:W-:Y:S01]  /*3600*/  @!P0 IMAD.IADD R21, R21, 0x1, -R29.reuse ;  /* 0x0000000115158824 */ /* 0x100fe200078e0a1d */
[C---:B------:R-:W-:Y:S01]  /*3610*/  ISETP.GT.U32.AND P0, PT, R29.reuse, R11, PT ;  /* 0x0000000b1d00720c */ /* 0x040fe20003f04070 */
[--C-:B------:R-:W-:Y:S01]  /*3620*/  @!P3 IMAD.IADD R20, R20, 0x1, -R29.reuse ;  /* 0x000000011414b824 */ /* 0x100fe200078e0a1d */
[C---:B------:R-:W-:Y:S02]  /*3630*/  ISETP.GT.U32.AND P3, PT, R29.reuse, R12, PT ;  /* 0x0000000c1d00720c */ /* 0x040fe40003f64070 */
[----:B------:R-:W-:Y:S01]  /*3640*/  ISETP.GT.U32.AND P4, PT, R29, R17, PT ;  /* 0x000000111d00720c */ /* 0x000fe20003f84070 */
[--C-:B------:R-:W-:Y:S01]  /*3650*/  @!P1 IMAD.IADD R19, R19, 0x1, -R29.reuse ;  /* 0x0000000113139824 */ /* 0x100fe200078e0a1d */
[C---:B------:R-:W-:Y:S01]  /*3660*/  ISETP.GT.U32.AND P1, PT, R29.reuse, R13, PT ;  /* 0x0000000d1d00720c */ /* 0x040fe20003f24070 */
[--C-:B------:R-:W-:Y:S01]  /*3670*/  @!P5 IMAD.IADD R18, R18, 0x1, -R29.reuse ;  /* 0x000000011212d824 */ /* 0x100fe200078e0a1d */
[----:B------:R-:W-:Y:S01]  /*3680*/  ISETP.GT.U32.AND P5, PT, R29, R14, PT ;  /* 0x0000000e1d00720c */ /* 0x000fe20003fa4070 */
[----:B------:R-:W-:-:S02]  /*3690*/  @!P6 IMAD.IADD R6, R6, 0x1, -R29 ;  /* 0x000000010606e824 */ /* 0x000fc400078e0a1d */
[--C-:B------:R-:W-:Y:S01]  /*36a0*/  @!P2 IMAD.IADD R7, R7, 0x1, -R29.reuse ;  /* 0x000000010707a824 */ /* 0x100fe200078e0a1d */
[----:B------:R-:W-:Y:S01]  /*36b0*/  ISETP.GT.U32.AND P2, PT, R29, R16, PT ;  /* 0x000000101d00720c */ /* 0x000fe20003f44070 */
[----:B------:R-:W-:-:S04]  /*36c0*/  @!P0 IMAD.IADD R11, R11, 0x1, -R29 ;  /* 0x000000010b0b8824 */ /* 0x000fc800078e0a1d */
[--C-:B------:R-:W-:Y:S01]  /*36d0*/  @!P4 IMAD.IADD R17, R17, 0x1, -R29.reuse ;  /* 0x000000011111c824 */ /* 0x100fe200078e0a1d */
[C---:B------:R-:W-:Y:S01]  /*36e0*/  ISETP.GT.U32.AND P4, PT, R29.reuse, R15, PT ;  /* 0x0000000f1d00720c */ /* 0x040fe20003f84070 */
[--C-:B------:R-:W-:Y:S01]  /*36f0*/  @!P3 IMAD.IADD R12, R12, 0x1, -R29.reuse ;  /* 0x000000010c0cb824 */ /* 0x100fe200078e0a1d */
[C---:B------:R-:W-:Y:S01]  /*3700*/  ISETP.GT.U32.AND P0, PT, R29.reuse, R21, PT ;  /* 0x000000151d00720c */ /* 0x040fe20003f04070 */
[----:B------:R0:W-:Y:S01]  /*3710*/  STL [R1+0x38], R6 ;  /* 0x0000380601007387 */ /* 0x0001e20000100800 */
[----:B------:R-:W-:Y:S01]  /*3720*/  ISETP.GT.U32.AND P3, PT, R29, R20, PT ;  /* 0x000000141d00720c */ /* 0x000fe20003f64070 */
[--C-:B------:R-:W-:Y:S01]  /*3730*/  @!P1 IMAD.IADD R13, R13, 0x1, -R29.reuse ;  /* 0x000000010d0d9824 */ /* 0x100fe200078e0a1d */
[----:B------:R-:W-:Y:S01]  /*3740*/  ISETP.GT.U32.AND P1, PT, R29, R19, PT ;  /* 0x000000131d00720c */ /* 0x000fe20003f24070 */
[--C-:B------:R-:W-:Y:S01]  /*3750*/  @!P5 IMAD.IADD R14, R14, 0x1, -R29.reuse ;  /* 0x000000010e0ed824 */ /* 0x100fe200078e0a1d */
[----:B0-----:R-:W3:Y:S04]  /*3760*/  LDL.LU R6, [R1+0x2150] ;  /* 0x0021500001067983 */ /* 0x001ee80000300800 */
[----:B------:R0:W-:Y:S01]  /*3770*/  STL [R1+0x34], R7 ;  /* 0x0000340701007387 */ /* 0x0001e20000100800 */
[----:B------:R-:W-:-:S02]  /*3780*/  @!P4 IMAD.IADD R15, R15, 0x1, -R29 ;  /* 0x000000010f0fc824 */ /* 0x000fc400078e0a1d */
[--C-:B------:R-:W-:Y:S01]  /*3790*/  @!P2 IMAD.IADD R16, R16, 0x1, -R29.reuse ;  /* 0x000000011010a824 */ /* 0x100fe200078e0a1d */
[----:B0-----:R-:W4:Y:S04]  /*37a0*/  LDL.LU R7, [R1+0x214c] ;  /* 0x00214c0001077983 */ /* 0x001f280000300800 */
[----:B------:R0:W-:Y:S01]  /*37b0*/  STL [R1+0x30], R11 ;  /* 0x0000300b01007387 */ /* 0x0001e20000100800 */
[--C-:B------:R-:W-:Y:S01]  /*37c0*/  @!P0 IMAD.IADD R21, R21, 0x1, -R29.reuse ;  /* 0x0000000115158824 */ /* 0x100fe200078e0a1d */
[----:B------:R-:W-:Y:S02]  /*37d0*/  ISETP.GT.U32.AND P5, PT, R29, R18, PT ;  /* 0x000000121d00720c */ /* 0x000fe40003fa4070 */
[----:B0-----:R-:W5:Y:S04]  /*37e0*/  LDL.LU R11, [R1+0x2148] ;  /* 0x00214800010b7983 */ /* 0x001f680000300800 */
[----:B------:R0:W-:Y:S01]  /*37f0*/  STL [R1+0x2c], R12 ;  /* 0x00002c0c01007387 */ /* 0x0001e20000100800 */
[----:B------:R-:W-:-:S03]  /*3800*/  @!P3 IMAD.IADD R20, R20, 0x1, -R29 ;  /* 0x000000011414b824 */ /* 0x000fc600078e0a1d */
[----:B0-----:R-:W3:Y:S04]  /*3810*/  LDL.LU R12, [R1+0x2144] ;  /* 0x00214400010c7983 */ /* 0x001ee80000300800 */
[----:B------:R0:W-:Y:S01]  /*3820*/  STL [R1+0x28], R13 ;  /* 0x0000280d01007387 */ /* 0x0001e20000100800 */
[--C-:B------:R-:W-:Y:S01]  /*3830*/  @!P1 IMAD.IADD R19, R19, 0x1, -R29.reuse ;  /* 0x0000000113139824 */ /* 0x100fe200078e0a1d */
[----:B------:R-:W-:Y:S02]  /*3840*/  ISETP.GT.U32.AND P6, PT, R29, R17, PT ;  /* 0x000000111d00720c */ /* 0x000fe40003fc4070 */
[----:B0-----:R-:W3:Y:S04]  /*3850*/  LDL.LU R13, [R1+0x2140] ;  /* 0x00214000010d7983 */ /* 0x001ee80000300800 */
[----:B------:R0:W-:Y:S04]  /*3860*/  STL [R1+0x24], R14 ;  /* 0x0000240e01007387 */ /* 0x0001e80000100800 */
[----:B0-----:R-:W3:Y:S04]  /*3870*/  LDL.LU R14, [R1+0x213c] ;  /* 0x00213c00010e7983 */ /* 0x001ee80000300800 */
[----:B------:R0:W-:Y:S04]  /*3880*/  STL [R1+0x20], R15 ;  /* 0x0000200f01007387 */ /* 0x0001e80000100800 */
[----:B0-----:R-:W3:Y:S04]  /*3890*/  LDL.LU R15, [R1+0x2138] ;  /* 0x00213800010f7983 */ /* 0x001ee80000300800 */
[----:B------:R0:W-:Y:S04]  /*38a0*/  STL [R1+0x1c], R16 ;  /* 0x00001c1001007387 */ /* 0x0001e80000100800 */
[----:B0-----:R-:W4:Y:S04]  /*38b0*/  LDL.LU R16, [R1+0x2134] ;  /* 0x0021340001107983 */ /* 0x001f280000300800 */
[----:B------:R0:W-:Y:S01]  /*38c0*/  STL [R1+0x18], R21 ;  /* 0x0000181501007387 */ /* 0x0001e20000100800 */
[----:B------:R-:W-:-:S03]  /*38d0*/  @!P5 IMAD.IADD R18, R18, 0x1, -R29 ;  /* 0x000000011212d824 */ /* 0x000fc600078e0a1d */
[----:B0-----:R-:W5:Y:S04]  /*38e0*/  LDL.LU R21, [R1+0x2130] ;  /* 0x0021300001157983 */ /* 0x001f680000300800 */
[----:B------:R0:W-:Y:S04]  /*38f0*/  STL [R1+0x14], R20 ;  /* 0x0000141401007387 */ /* 0x0001e80000100800 */
[----:B0-----:R-:W5:Y:S04]  /*3900*/  LDL.LU R20, [R1+0x212c] ;  /* 0x00212c0001147983 */ /* 0x001f680000300800 */
[----:B------:R0:W-:Y:S01]  /*3910*/  STL [R1+0x10], R19 ;  /* 0x0000101301007387 */ /* 0x0001e20000100800 */
[----:B------:R-:W-:-:S03]  /*3920*/  @!P6 IMAD.IADD R17, R17, 0x1, -R29 ;  /* 0x000000011111e824 */ /* 0x000fc600078e0a1d */
[----:B0-----:R-:W5:Y:S04]  /*3930*/  LDL.LU R19, [R1+0x2128] ;  /* 0x0021280001137983 */ /* 0x001f680000300800 */
[----:B------:R0:W-:Y:S04]  /*3940*/  STL [R1+0xc], R18 ;  /* 0x00000c1201007387 */ /* 0x0001e80000100800 */
[----:B0-----:R-:W5:Y:S04]  /*3950*/  LDL.LU R18, [R1+0x2124] ;  /* 0x0021240001127983 */ /* 0x001f680000300800 */
[----:B------:R0:W-:Y:S04]  /*3960*/  STL [R1+0x8], R17 ;  /* 0x0000081101007387 */ /* 0x0001e80000100800 */
[----:B0-----:R-:W5:Y:S01]  /*3970*/  LDL.LU R17, [R1+0x2120] ;  /* 0x0021200001117983 */ /* 0x001f620000300800 */
[----:B--2---:R-:W-:-:S02]  /*3980*/  ISETP.GT.U32.AND P4, PT, R29, R8, PT ;  /* 0x000000081d00720c */ /* 0x004fc40003f84070 */
[----:B------:R-:W-:-:S11]  /*3990*/  ISETP.GT.U32.AND P2, PT, R29, R10, PT ;  /* 0x0000000a1d00720c */ /* 0x000fd60003f44070 */
[--C-:B------:R-:W-:Y:S02]  /*39a0*/  @!P4 IMAD.IADD R8, R8, 0x1, -R29.reuse ;  /* 0x000000010808c824 */ /* 0x100fe400078e0a1d */
[----:B------:R-:W-:Y:S01]  /*39b0*/  @!P2 IMAD.IADD R10, R10, 0x1, -R29 ;  /* 0x000000010a0aa824 */ /* 0x000fe200078e0a1d */
[----:B------:R-:W-:Y:S02]  /*39c0*/  IABS R9, R9 ;  /* 0x0000000900097213 */ /* 0x000fe40000000000 */
[C---:B---3--:R-:W-:Y:S02]  /*39d0*/  ISETP.GT.U32.AND P2, PT, R29.reuse, R15, PT ;  /* 0x0000000f1d00720c */ /* 0x048fe40003f44070 */
[C---:B----4-:R-:W-:Y:S02]  /*39e0*/  ISETP.GT.U32.AND P4, PT, R29.reuse, R16, PT ;  /* 0x000000101d00720c */ /* 0x050fe40003f84070 */
[C---:B-----5:R-:W-:Y:S02]  /*39f0*/  ISETP.GT.U32.AND P0, PT, R29.reuse, R21, PT ;  /* 0x000000151d00720c */ /* 0x060fe40003f04070 */
[----:B------:R-:W-:-:S11]  /*3a00*/  ISETP.GT.U32.AND P3, PT, R29, R20, PT ;  /* 0x000000141d00720c */ /* 0x000fd60003f64070 */
[--C-:B------:R-:W-:Y:S01]  /*3a10*/  @!P0 IMAD.IADD R21, R21, 0x1, -R29.reuse ;  /* 0x0000000115158824 */ /* 0x100fe200078e0a1d */
[C---:B------:R-:W-:Y:S01]  /*3a20*/  ISETP.GT.U32.AND P1, PT, R29.reuse, R19, PT ;  /* 0x000000131d00720c */ /* 0x040fe20003f24070 */
[----:B------:R-:W-:Y:S01]  /*3a30*/  @!P3 IMAD.IADD R20, R20, 0x1, -R29 ;  /* 0x000000011414b824 */ /* 0x000fe200078e0a1d */
[C---:B------:R-:W-:Y:S02]  /*3a40*/  ISETP.GT.U32.AND P0, PT, R29.reuse, R14, PT ;  /* 0x0000000e1d00720c */ /* 0x040fe40003f04070 */
[C---:B------:R-:W-:Y:S02]  /*3a50*/  ISETP.GT.U32.AND P3, PT, R29.reuse, R13, PT ;  /* 0x0000000d1d00720c */ /* 0x040fe40003f64070 */
[----:B------:R-:W-:-:S07]  /*3a60*/  ISETP.GT.U32.AND P5, PT, R29, R18, PT ;  /* 0x000000121d00720c */ /* 0x000fce0003fa4070 */
[----:B------:R-:W-:Y:S01]  /*3a70*/  @!P1 IMAD.IADD R19, R19, 0x1, -R29 ;  /* 0x0000000113139824 */ /* 0x000fe200078e0a1d */
[C---:B------:R-:W-:Y:S02]  /*3a80*/  ISETP.GT.U32.AND P1, PT, R29.reuse, R12, PT ;  /* 0x0000000c1d00720c */ /* 0x040fe40003f24070 */
[----:B------:R-:W-:-:S03]  /*3a90*/  ISETP.GT.U32.AND P6, PT, R29, R17, PT ;  /* 0x000000111d00720c */ /* 0x000fc60003fc4070 */
[--C-:B------:R-:W-:Y:S01]  /*3aa0*/  @!P5 IMAD.IADD R18, R18, 0x1, -R29.reuse ;  /* 0x000000011212d824 */ /* 0x100fe200078e0a1d */
[C---:B------:R-:W-:Y:S01]  /*3ab0*/  ISETP.GT.U32.AND P5, PT, R29.reuse, R11, PT ;  /* 0x0000000b1d00720c */ /* 0x040fe20003fa4070 */
[--C-:B------:R-:W-:Y:S01]  /*3ac0*/  @!P4 IMAD.IADD R16, R16, 0x1, -R29.reuse ;  /* 0x000000011010c824 */ /* 0x100fe200078e0a1d */
[----:B------:R-:W-:Y:S01]  /*3ad0*/  ISETP.GT.U32.AND P4, PT, R29, R10, PT ;  /* 0x0000000a1d00720c */ /* 0x000fe20003f84070 */
        /* <DEDUP_REMOVED lines=8> */
[----:B------:R-:W-:Y:S01]  /*3b60*/  @!P6 IMAD.IADD R17, R17, 0x1, -R29 ;  /* 0x000000011111e824 */ /* 0x000fe200078e0a1d */
[----:B------:R-:W-:-:S02]  /*3b70*/  ISETP.GT.U32.AND P6, PT, R29, R8, PT ;  /* 0x000000081d00720c */ /* 0x000fc40003fc4070 */
[----:B------:R-:W0:Y:S02]  /*3b80*/  S2R R29, SR_TID.X ;  /* 0x00000000001d7919 */ /* 0x000e240000002100 */
[----:B0-----:R-:W-:-:S05]  /*3b90*/  IMAD.SHL.U32 R29, R29, 0x100, RZ ;  /* 0x000001001d1d7824 */ /* 0x001fca00078e00ff */
[----:B------:R0:W-:Y:S02]  /*3ba0*/  STL [R1+0x1de8], R29 ;  /* 0x001de81d01007387 */ /* 0x0001e40000100800 */
[----:B0-----:R-:W-:-:S05]  /*3bb0*/  IABS R29, c[0x0][0x17c] ;  /* 0x00005f00001d7a13 */ /* 0x001fca0000000000 */
[--C-:B------:R-:W-:Y:S02]  /*3bc0*/  @!P6 IMAD.IADD R8, R8, 0x1, -R29.reuse ;  /* 0x000000010808e824 */ /* 0x100fe400078e0a1d */
[--C-:B------:R-:W-:Y:S02]  /*3bd0*/  @!P4 IMAD.IADD R10, R10, 0x1, -R29.reuse ;  /* 0x000000010a0ac824 */ /* 0x100fe400078e0a1d */
[--C-:B------:R-:W-:Y:S01]  /*3be0*/  @!P2 IMAD.IADD R21, R21, 0x1, -R29.reuse ;  /* 0x000000011515a824 */ /* 0x100fe200078e0a1d */
[----:B------:R0:W-:Y:S01]  /*3bf0*/  STL [R1+0x4], R8 ;  /* 0x0000040801007387 */ /* 0x0001e20000100800 */
[--C-:B------:R-:W-:Y:S02]  /*3c00*/  @!P0 IMAD.IADD R20, R20, 0x1, -R29.reuse ;  /* 0x0000000114148824 */ /* 0x100fe400078e0a1d */
[--C-:B------:R-:W-:Y:S02]  /*3c10*/  @!P3 IMAD.IADD R19, R19, 0x1, -R29.reuse ;  /* 0x000000011313b824 */ /* 0x100fe400078e0a1d */
[----:B------:R-:W-:Y:S01]  /*3c20*/  @!P1 IMAD.IADD R18, R18, 0x1, -R29 ;  /* 0x0000000112129824 */ /* 0x000fe200078e0a1d */
[----:B0-----:R-:W2:Y:S04]  /*3c30*/  LDL.LU R8, [R1+0x211c] ;  /* 0x00211c0001087983 */ /* 0x001ea80000300800 */
[----:B------:R0:W-:Y:S04]  /*3c40*/  STL [R1], R10 ;  /* 0x0000000a01007387 */ /* 0x0001e80000100800 */
[----:B0-----:R-:W3:Y:S04]  /*3c50*/  LDL.LU R10, [R1+0x2118] ;  /* 0x00211800010a7983 */ /* 0x001ee80000300800 */
[----:B------:R-:W-:Y:S04]  /*3c60*/  STL [R1+0x20fc], R21 ;  /* 0x0020fc1501007387 */ /* 0x000fe80000100800 */
[----:B------:R-:W-:Y:S04]  /*3c70*/  STL [R1+0x20f8], R20 ;  /* 0x0020f81401007387 */ /* 0x000fe80000100800 */
[----:B------:R-:W-:Y:S04]  /*3c80*/  STL [R1+0x20f4], R19 ;  /* 0x0020f41301007387 */ /* 0x000fe80000100800 */
[----:B------:R0:W-:Y:S02]  /*3c90*/  STL [R1+0x20f0], R18 ;  /* 0x0020f01201007387 */ /* 0x0001e40000100800 */
[----:B0-----:R-:W-:-:S02]  /*3ca0*/  IMAD.MOV.U32 R18, RZ, RZ, R9 ;  /* 0x000000ffff127224 */ /* 0x001fc400078e0009 */
[----:B------:R-:W4:Y:S01]  /*3cb0*/  LDL.LU R9, [R1+0x2114] ;  /* 0x0021140001097983 */ /* 0x000f220000300800 */
[----:B------:R-:W-:Y:S01]  /*3cc0*/  ISETP.GT.U32.AND P6, PT, R29, R17, PT ;  /* 0x000000111d00720c */ /* 0x000fe20003fc4070 */
[----:B------:R-:W-:Y:S01]  /*3cd0*/  @!P5 IMAD.IADD R11, R11, 0x1, -R29 ;  /* 0x000000010b0bd824 */ /* 0x000fe200078e0a1d */
[C---:B------:R-:W-:Y:S01]  /*3ce0*/  ISETP.GT.U32.AND P5, PT, R29.reuse, R16, PT ;  /* 0x000000101d00720c */ /* 0x040fe20003fa4070 */
[----:B------:R-:W5:Y:S01]  /*3cf0*/  LDL R21, [R1+0x1de8] ;  /* 0x001de80001157983 */ /* 0x000f620000100800 */
[C---:B------:R-:W-:Y:S02]  /*3d00*/  ISETP.GT.U32.AND P2, PT, R29.reuse, R15, PT ;  /* 0x0000000f1d00720c */ /* 0x040fe40003f44070 */
[C---:B------:R-:W-:Y:S01]  /*3d10*/  ISETP.GT.U32.AND P0, PT, R29.reuse, R14, PT ;  /* 0x0000000e1d00720c */ /* 0x040fe20003f04070 */
[----:B------:R-:W5:Y:S01]  /*3d20*/  LDL.LU R19, [R1+0xa0] ;  /* 0x0000a00001137983 */ /* 0x000f620000300800 */
[C---:B------:R-:W-:Y:S02]  /*3d30*/  ISETP.GT.U32.AND P3, PT, R29.reuse, R13, PT ;  /* 0x0000000d1d00720c */ /* 0x040fe40003f64070 */
[----:B------:R-:W-:-:S02]  /*3d40*/  ISETP.GT.U32.AND P1, PT, R29, R12, PT ;  /* 0x0000000c1d00720c */ /* 0x000fc40003f24070 */
[----:B------:R-:W-:Y:S01]  /*3d50*/  ISETP.GT.U32.AND P4, PT, R29, R11, PT ;  /* 0x0000000b1d00720c */ /* 0x000fe20003f84070 */
[--C-:B------:R-:W-:Y:S01]  /*3d60*/  @!P6 IMAD.IADD R17, R17, 0x1, -R29.reuse ;  /* 0x000000011111e824 */ /* 0x100fe200078e0a1d */
[----:B------:R0:W-:Y:S01]  /*3d70*/  STL [R1+0x98], R18 ;  /* 0x0000981201007387 */ /* 0x0001e20000100800 */
[--C-:B------:R-:W-:Y:S02]  /*3d80*/  @!P5 IMAD.IADD R16, R16, 0x1, -R29.reuse ;  /* 0x000000011010d824 */ /* 0x100fe400078e0a1d */
[--C-:B------:R-:W-:Y:S02]  /*3d90*/  @!P2 IMAD.IADD R15, R15, 0x1, -R29.reuse ;  /* 0x000000010f0fa824 */ /* 0x100fe400078e0a1d */
[--C-:B------:R-:W-:Y:S01]  /*3da0*/  @!P0 IMAD.IADD R14, R14, 0x1, -R29.reuse ;  /* 0x000000010e0e8824 */ /* 0x100fe200078e0a1d */
[----:B0-----:R-:W5:Y:S01]  /*3db0*/  LDL R18, [R1+0x9cc] ;  /* 0x0009cc0001127983 */ /* 0x001f620000100800 */
[----:B------:R-:W-:-:S03]  /*3dc0*/  @!P3 IMAD.IADD R13, R13, 0x1, -R29 ;  /* 0x000000010d0db824 */ /* 0x000fc600078e0a1d */
[----:B------:R-:W5:Y:S01]  /*3dd0*/  LDL.LU R20, [R1+0x8c] ;  /* 0x00008c0001147983 */ /* 0x000f620000300800 */
[----:B------:R-:W-:-:S03]  /*3de0*/  @!P1 IMAD.IADD R12, R12, 0x1, -R29 ;  /* 0x000000010c0c9824 */ /* 0x000fc600078e0a1d */
[----:B------:R0:W-:Y:S01]  /*3df0*/  STL [R1+0x20ec], R17 ;  /* 0x0020ec1101007387 */ /* 0x0001e20000100800 */
[----:B------:R-:W-:-:S03]  /*3e00*/  @!P4 IMAD.IADD R11, R11, 0x1, -R29 ;  /* 0x000000010b0bc824 */ /* 0x000fc600078e0a1d */
[----:B0-----:R-:W5:Y:S04]  /*3e10*/  LDL.LU R17, [R1+0x98] ;  /* 0x0000980001117983 */ /* 0x001f680000300800 */
[----:B------:R0:W-:Y:S04]  /*3e20*/  STL [R1+0x20e8], R16 ;  /* 0x0020e81001007387 */ /* 0x0001e80000100800 */
[----:B0-----:R-:W5:Y:S04]  /*3e30*/  LDL R16, [R1+0x9d0] ;  /* 0x0009d00001107983 */ /* 0x001f680000100800 */
[----:B------:R0:W-:Y:S04]  /*3e40*/  STL [R1+0x2100], R15 ;  /* 0x0021000f01007387 */ /* 0x0001e80000100800 */
[----:B0-----:R-:W5:Y:S04]  /*3e50*/  LDL.LU R15, [R1+0x90] ;  /* 0x00009000010f7983 */ /* 0x001f680000300800 */
[----:B------:R-:W-:Y:S04]  /*3e60*/  STL [R1+0x20e4], R14 ;  /* 0x0020e40e01007387 */ /* 0x000fe80000100800 */
[----:B------:R-:W-:Y:S04]  /*3e70*/  STL [R1+0x2104], R13 ;  /* 0x0021040d01007387 */ /* 0x000fe80000100800 */
[----:B------:R-:W-:Y:S04]  /*3e80*/  STL [R1+0x2108], R12 ;  /* 0x0021080c01007387 */ /* 0x000fe80000100800 */
[----:B------:R0:W-:Y:S04]  /*3e90*/  STL [R1+0x210c], R11 ;  /* 0x00210c0b01007387 */ /* 0x0001e80000100800 */
[----:B0-----:R-:W5:Y:S01]  /*3ea0*/  LDL.LU R11, [R1+0x94] ;  /* 0x00009400010b7983 */ /* 0x001f620000300800 */
[----:B------:R-:W-:-:S02]  /*3eb0*/  ISETP.GT.U32.AND P3, PT, R29, R6, PT ;  /* 0x000000061d00720c */ /* 0x000fc40003f64070 */
[C---:B------:R-:W-:Y:S02]  /*3ec0*/  ISETP.GT.U32.AND P1, PT, R29.reuse, R5, PT ;  /* 0x000000051d00720c */ /* 0x040fe40003f24070 */
[C---:B------:R-:W-:Y:S02]  /*3ed0*/  ISETP.GT.U32.AND P0, PT, R29.reuse, R7, PT ;  /* 0x000000071d00720c */ /* 0x040fe40003f04070 */
[----:B------:R-:W-:-:S07]  /*3ee0*/  ISETP.GT.U32.AND P4, PT, R29, R4, PT ;  /* 0x000000041d00720c */ /* 0x000fce0003f84070 */
[--C-:B------:R-:W-:Y:S02]  /*3ef0*/  @!P3 IMAD.IADD R6, R6, 0x1, -R29.reuse ;  /* 0x000000010606b824 */ /* 0x100fe400078e0a1d */
[--C-:B------:R-:W-:Y:S02]  /*3f00*/  @!P1 IMAD.IADD R5, R5, 0x1, -R29.reuse ;  /* 0x0000000105059824 */ /* 0x100fe400078e0a1d */
[--C-:B------:R-:W-:Y:S01]  /*3f10*/  @!P0 IMAD.IADD R7, R7, 0x1, -R29.reuse ;  /* 0x0000000107078824 */ /* 0x100fe200078e0a1d */
[----:B------:R-:W-:Y:S01]  /*3f20*/  ISETP.GT.U32.AND P0, PT, R29, R27, PT ;  /* 0x0000001b1d00720c */ /* 0x000fe20003f04070 */
[----:B------:R-:W-:-:S12]  /*3f30*/  @!P4 IMAD.IADD R4, R4, 0x1, -R29 ;  /* 0x000000010404c824 */ /* 0x000fd800078e0a1d */
[----:B------:R-:W-:Y:S01]  /*3f40*/  @!P0 IMAD.IADD R27, R27, 0x1, -R29 ;  /* 0x000000011b1b8824 */ /* 0x000fe200078e0a1d */
[----:B------:R-:W-:-:S13]  /*3f50*/  ISETP.GT.U32.AND P0, PT, R29, R4, PT ;  /* 0x000000041d00720c */ /* 0x000fda0003f04070 */
[----:B------:R-:W-:Y:S01]  /*3f60*/  @!P0 IMAD.IADD R4, R4, 0x1, -R29 ;  /* 0x0000000104048824 */ /* 0x000fe200078e0a1d */
[----:B------:R-:W-:-:S13]  /*3f70*/  ISETP.GT.U32.AND P0, PT, R29, R24, PT ;  /* 0x000000181d00720c */ /* 0x000fda0003f04070 */
[----:B------:R-:W-:Y:S01]  /*3f80*/  @!P0 IMAD.IADD R24, R24, 0x1, -R29 ;  /* 0x0000000118188824 */ /* 0x000fe200078e0a1d */
[C---:B--2---:R-:W-:Y:S02]  /*3f90*/  ISETP.GT.U32.AND P2, PT, R29.reuse, R8, PT ;  /* 0x000000081d00720c */ /* 0x044fe40003f44070 */
[----:B---3--:R-:W-:-:S11]  /*3fa0*/  ISETP.GT.U32.AND P6, PT, R29, R10, PT ;  /* 0x0000000a1d00720c */ /* 0x008fd60003fc4070 */
[--C-:B------:R-:W-:Y:S01]  /*3fb0*/  @!P2 IMAD.IADD R8, R8, 0x1, -R29.reuse ;  /* 0x000000010808a824 */ /* 0x100fe200078e0a1d */
[C---:B------:R-:W-:Y:S02]  /*3fc0*/  ISETP.GT.U32.AND P2, PT, R29.reuse, R0, PT ;  /* 0x000000001d00720c */ /* 0x040fe40003f44070 */
[C---:B----4-:R-:W-:Y:S01]  /*3fd0*/  ISETP.GT.U32.AND P5, PT, R29.reuse, R9, PT ;  /* 0x000000091d00720c */ /* 0x050fe20003fa4070 */
[----:B------:R-:W-:Y:S01]  /*3fe0*/  @!P6 IMAD.IADD R10, R10, 0x1, -R29 ;  /* 0x000000010a0ae824 */ /* 0x000fe200078e0a1d */
[----:B------:R-:W-:-:S11]  /*3ff0*/  ISETP.GT.U32.AND P6, PT, R29, R3, PT ;  /* 0x000000031d00720c */ /* 0x000fd60003fc4070 */
[--C-:B------:R-:W-:Y:S01]  /*4000*/  @!P5 IMAD.IADD R9, R9, 0x1, -R29.reuse ;  /* 0x000000010909d824 */ /* 0x100fe200078e0a1d */
[C---:B------:R-:W-:Y:S01]  /*4010*/  ISETP.GT.U32.AND P5, PT, R29.reuse, R2, PT ;  /* 0x000000021d00720c */ /* 0x040fe20003fa4070 */
[--C-:B------:R-:W-:Y:S01]  /*4020*/  @!P2 IMAD.IADD R0, R0, 0x1, -R29.reuse ;  /* 0x000000010000a824 */ /* 0x100fe200078e0a1d */
[C---:B------:R-:W-:Y:S02]  /*4030*/  ISETP.GT.U32.AND P2, PT, R29.reuse, R5, PT ;  /* 0x000000051d00720c */ /* 0x040fe40003f44070 */
[C---:B------:R-:W-:Y:S02]  /*4040*/  ISETP.GT.U32.AND P4, PT, R29.reuse, R8, PT ;  /* 0x000000081d00720c */ /* 0x040fe40003f84070 */
[----:B------:R-:W-:Y:S01]  /*4050*/  ISETP.GT.U32.AND P1, PT, R29, R9, PT ;  /* 0x000000091d00720c */ /* 0x000fe20003f24070 */
[----:B------:R-:W-:-:S06]  /*4060*/  @!P6 IMAD.IADD R3, R3, 0x1, -R29 ;  /* 0x000000010303e824 */ /* 0x000fcc00078e0a1d */
[--C-:B------:R-:W-:Y:S01]  /*4070*/  @!P5 IMAD.IADD R2, R2, 0x1, -R29.reuse ;  /* 0x000000010202d824 */ /* 0x100fe200078e0a1d */
[C---:B------:R-:W-:Y:S02]  /*4080*/  ISETP.GT.U32.AND P5, PT, R29.reuse, R6, PT ;  /* 0x000000061d00720c */ /* 0x040fe40003fa4070 */
[----:B------:R-:W-:Y:S01]  /*4090*/  ISETP.GT.U32.AND P6, PT, R29, R7, PT ;  /* 0x000000071d00720c */ /* 0x000fe20003fc4070 */
[--C-:B------:R-:W-:Y:S01]  /*40a0*/  @!P2 IMAD.IADD R5, R5, 0x1, -R29.reuse ;  /* 0x000000010505a824 */ /* 0x100fe200078e0a1d */
[C---:B------:R-:W-:Y:S01]  /*40b0*/  ISETP.GT.U32.AND P2, PT, R29.reuse, R25, PT ;  /* 0x000000191d00720c */ /* 0x040fe20003f44070 */
[--C-:B------:R-:W-:Y:S01]  /*40c0*/  @!P4 IMAD.IADD R8, R8, 0x1, -R29.reuse ;  /* 0x000000010808c824 */ /* 0x100fe200078e0a1d */
[----:B------:R-:W-:Y:S01]  /*40d0*/  ISETP.GT.U32.AND P4, PT, R29, R0, PT ;  /* 0x000000001d00720c */ /* 0x000fe20003f84070 */
[----:B------:R-:W-:Y:S01]  /*40e0*/  @!P1 IMAD.IADD R9, R9, 0x1, -R29 ;  /* 0x0000000109099824 */ /* 0x000fe200078e0a1d */
[----:B------:R-:W-:-:S05]  /*40f0*/  ISETP.GT.U32.AND P1, PT, R29, R3, PT ;  /* 0x000000031d00720c */ /* 0x000fca0003f24070 */
[--C-:B------:R-:W-:Y:S01]  /*4100*/  @!P5 IMAD.IADD R6, R6, 0x1, -R29.reuse ;  /* 0x000000010606d824 */ /* 0x100fe200078e0a1d */
[----:B------:R-:W-:Y:S01]  /*4110*/  ISETP.GT.U32.AND P5, PT, R29, R26, PT ;  /* 0x0000001a1d00720c */ /* 0x000fe20003fa4070 */
[--C-:B------:R-:W-:Y:S01]  /*4120*/  @!P6 IMAD.IADD R7, R7, 0x1, -R29.reuse ;  /* 0x000000010707e824 */ /* 0x100fe200078e0a1d */
[----:B------:R-:W-:Y:S01]  /*4130*/  ISETP.GT.U32.AND P6, PT, R29, R27, PT ;  /* 0x0000001b1d00720c */ /* 0x000fe20003fc4070 */
[--C-:B------:R-:W-:Y:S02]  /*4140*/  @!P2 IMAD.IADD R25, R25, 0x1, -R29.reuse ;  /* 0x000000011919a824 */ /* 0x100fe400078e0a1d */
[--C-:B------:R-:W-:Y:S02]  /*4150*/  @!P4 IMAD.IADD R0, R0, 0x1, -R29.reuse ;  /* 0x000000010000c824 */ /* 0x100fe400078e0a1d */
[----:B------:R-:W-:Y:S01]  /*4160*/  @!P1 IMAD.IADD R3, R3, 0x1, -R29 ;  /* 0x0000000103039824 */ /* 0x000fe200078e0a1d */
[----:B------:R-:W-:-:S05]  /*4170*/  ISETP.GT.U32.AND P1, PT, R29, R23, PT ;  /* 0x000000171d00720c */ /* 0x000fca0003f24070 */
[--C-:B------:R-:W-:Y:S01]  /*4180*/  @!P5 IMAD.IADD R26, R26, 0x1, -R29.reuse ;  /* 0x000000011a1ad824 */ /* 0x100fe200078e0a1d */
[----:B------:R-:W-:Y:S01]  /*4190*/  ISETP.GT.U32.AND P2, PT, R29, R25, PT ;  /* 0x000000191d00720c */ /* 0x000fe20003f44070 */
[--C-:B------:R-:W-:Y:S01]  /*41a0*/  @!P6 IMAD.IADD R27, R27, 0x1, -R29.reuse ;  /* 0x000000011b1be824 */ /* 0x100fe200078e0a1d */
[C---:B------:R-:W-:Y:S02]  /*41b0*/  ISETP.GT.U32.AND P3, PT, R29.reuse, R10, PT ;  /* 0x0000000a1d00720c */ /* 0x040fe40003f64070 */
[C---:B------:R-:W-:Y:S02]  /*41c0*/  ISETP.GT.U32.AND P6, PT, R29.reuse, R26, PT ;  /* 0x0000001a1d00720c */ /* 0x040fe40003fc4070 */
[----:B-----5:R-:W-:Y:S01]  /*41d0*/  ISETP.GT.U32.AND P5, PT, R29, R15, PT ;  /* 0x0000000f1d00720c */ /* 0x020fe20003fa4070 */
[----:B------:R-:W-:-:S06]  /*41e0*/  @!P1 IMAD.IADD R23, R23, 0x1, -R29 ;  /* 0x0000000117179824 */ /* 0x000fcc00078e0a1d */
[--C-:B------:R-:W-:Y:S02]  /*41f0*/  @!P2 IMAD.IADD R25, R25, 0x1, -R29.reuse ;  /* 0x000000011919a824 */ /* 0x100fe400078e0a1d */
[--C-:B------:R-:W-:Y:S02]  /*4200*/  @!P3 IMAD.IADD R10, R10, 0x1, -R29.reuse ;  /* 0x000000010a0ab824 */ /* 0x100fe400078e0a1d */
[--C-:B------:R-:W-:Y:S02]  /*4210*/  @!P6 IMAD.IADD R26, R26, 0x1, -R29.reuse ;  /* 0x000000011a1ae824 */ /* 0x100fe400078e0a1d */
[----:B------:R-:W-:Y:S01]  /*4220*/  @!P5 IMAD.IADD R15, R15, 0x1, -R29 ;  /* 0x000000010f0fd824 */ /* 0x000fe200078e0a1d */
[----:B------:R-:W-:-:S04]  /*4230*/  ISETP.GT.U32.AND P4, PT, R29, R11, PT ;  /* 0x0000000b1d00720c */ /* 0x000fc80003f84070 */
[C---:B------:R-:W-:Y:S02]  /*4240*/  ISETP.GT.U32.AND P2, PT, R29.reuse, R15, PT ;  /* 0x0000000f1d00720c */ /* 0x040fe40003f44070 */
[----:B------:R-:W-:-:S07]  /*4250*/  ISETP.GT.U32.AND P0, PT, R29, R20, PT ;  /* 0x000000141d00720c */ /* 0x000fce0003f04070 */
[----:B------:R-:W-:Y:S01]  /*4260*/  @!P4 IMAD.IADD R11, R11, 0x1, -R29 ;  /* 0x000000010b0bc824 */ /* 0x000fe200078e0a1d */
[----:B------:R-:W-:-:S04]  /*4270*/  ISETP.GT.U32.AND P4, PT, R29, R23, PT ;  /* 0x000000171d00720c */ /* 0x000fc80003f84070 */
[----:B------:R-:W-:Y:S01]  /*4280*/  ISETP.GT.U32.AND P6, PT, R29, R11, PT ;  /* 0x0000000b1d00720c */ /* 0x000fe20003fc4070 */
[----:B------:R0:W-:Y:S01]  /*4290*/  STL [R1+0x2110], R10 ;  /* 0x0021100a01007387 */ /* 0x0001e20000100800 */
[----:B------:R-:W-:-:S03]  /*42a0*/  IMAD.HI.U32 R28, R28, R17, RZ ;  /* 0x000000111c1c7227 */ /* 0x000fc600078e00ff */
[----:B------:R-:W2:Y:S01]  /*42b0*/  LDL R14, [R1+0x1edc] ;  /* 0x001edc00010e7983 */ /* 0x000ea20000100800 */
[----:B0-----:R-:W-:Y:S01]  /*42c0*/  LOP3.LUT R10, R21, 0x1000, RZ, 0xc0, !PT ;  /* 0x00001000150a7812 */ /* 0x001fe200078ec0ff */
[----:B------:R-:W-:Y:S02]  /*42d0*/  IMAD.MOV R28, RZ, RZ, -R28 ;  /* 0x000000ffff1c7224 */ /* 0x000fe400078e0a1c */
[----:B------:R-:W3:Y:S01]  /*42e0*/  LDL R21, [R1+0x1ee0] ;  /* 0x001ee00001157983 */ /* 0x000ee20000100800 */
[----:B------:R-:W-:Y:S02]  /*42f0*/  @!P2 IMAD.IADD R15, R15, 0x1, -R29 ;  /* 0x000000010f0fa824 */ /* 0x000fe400078e0a1d */
[----:B------:R-:W-:Y:S02]  /*4300*/  IMAD.IADD R10, R10, 0x1, R19 ;  /* 0x000000010a0a7824 */ /* 0x000fe400078e0213 */
[--C-:B------:R-:W-:Y:S01]  /*4310*/  @!P6 IMAD.IADD R11, R11, 0x1, -R29.reuse ;  /* 0x000000010b0be824 */ /* 0x100fe200078e0a1d */
[----:B------:R-:W4:Y:S01]  /*4320*/  LDL R19, [R1+0x1ee4] ;  /* 0x001ee40001137983 */ /* 0x000f220000100800 */
[--C-:B------:R-:W-:Y:S01]  /*4330*/  @!P0 IMAD.IADD R20, R20, 0x1, -R29.reuse ;  /* 0x0000000114148824 */ /* 0x100fe200078e0a1d */
[----:B------:R-:W-:Y:S01]  /*4340*/  ISETP.GE.AND P0, PT, R18, RZ, PT ;  /* 0x000000ff1200720c */ /* 0x000fe20003f06270 */
[----:B------:R-:W-:Y:S01]  /*4350*/  @!P4 IMAD.IADD R23, R23, 0x1, -R29 ;  /* 0x000000011717c824 */ /* 0x000fe200078e0a1d */
[----:B------:R-:W-:Y:S01]  /*4360*/  STL [R1+0x384], R10 ;  /* 0x0003840a01007387 */ /* 0x000fe20000100800 */
[----:B------:R-:W-:Y:S01]  /*4370*/  IMAD R28, R29, R28, R17 ;  /* 0x0000001c1d1c7224 */ /* 0x000fe200078e0211 */
[----:B------:R-:W-:-:S02]  /*4380*/  ISETP.GE.AND P4, PT, R16, RZ, PT ;  /* 0x000000ff1000720c */ /* 0x000fc40003f86270 */
[----:B------:R-:W5:Y:S04]  /*4390*/  LDL R18, [R1+0x1ed4] ;  /* 0x001ed40001127983 */ /* 0x000f680000100800 */
[----:B------:R-:W4:Y:S04]  /*43a0*/  LDL R12, [R1+0x1ed8] ;  /* 0x001ed800010c7983 */ /* 0x000f280000100800 */
[----:B------:R-:W4:Y:S04]  /*43b0*/  LDL R17, [R1+0x1ecc] ;  /* 0x001ecc0001117983 */ /* 0x000f280000100800 */
[----:B------:R-:W4:Y:S04]  /*43c0*/  LDL R16, [R1+0x1ed0] ;  /* 0x001ed00001107983 */ /* 0x000f280000100800 */
[----:B------:R-:W4:Y:S04]  /*43d0*/  LDL R13, [R1+0x1ec4] ;  /* 0x001ec400010d7983 */ /* 0x000f280000100800 */
[----:B------:R0:W-:Y:S04]  /*43e0*/  STL [R1+0x90], R15 ;  /* 0x0000900f01007387 */ /* 0x0001e80000100800 */
[----:B------:R1:W-:Y:S04]  /*43f0*/  STL [R1+0x94], R11 ;  /* 0x0000940b01007387 */ /* 0x0003e80000100800 */
[----:B0-----:R-:W4:Y:S04]  /*4400*/  LDL R15, [R1+0x1ec8] ;  /* 0x001ec800010f7983 */ /* 0x001f280000100800 */
[----:B------:R-:W4:Y:S04]  /*4410*/  LDL.LU R10, [R1+0x84] ;  /* 0x00008400010a7983 */ /* 0x000f280000300800 */
[----:B-1----:R-:W4:Y:S01]  /*4420*/  LDL.LU R11, [R1+0x80] ;  /* 0x00008000010b7983 */ /* 0x002f220000300800 */
[----:B------:R-:W-:-:S02]  /*4430*/  ISETP.GT.U32.AND P3, PT, R29, R2, PT ;  /* 0x000000021d00720c */ /* 0x000fc40003f64070 */
[----:B------:R-:W-:-:S11]  /*4440*/  ISETP.GT.U32.AND P1, PT, R29, R28, PT ;  /* 0x0000001c1d00720c */ /* 0x000fd60003f24070 */
[--C-:B------:R-:W-:Y:S01]  /*4450*/  @!P3 IMAD.IADD R2, R2, 0x1, -R29.reuse ;  /* 0x000000010202b824 */ /* 0x100fe200078e0a1d */
[----:B------:R-:W-:Y:S01]  /*4460*/  ISETP.GT.U32.AND P3, PT, R29, R22, PT ;  /* 0x000000161d00720c */ /* 0x000fe20003f64070 */
[----:B------:R-:W-:-:S12]  /*4470*/  @!P1 IMAD.IADD R28, R28, 0x1, -R29 ;  /* 0x000000011c1c9824 */ /* 0x000fd800078e0a1d */
[----:B------:R-:W-:Y:S01]  /*4480*/  @!P3 IMAD.IADD R22, R22, 0x1, -R29 ;  /* 0x000000011616b824 */ /* 0x000fe200078e0a1d */
[C---:B------:R-:W-:Y:S02]  /*4490*/  ISETP.GT.U32.AND P3, PT, R29.reuse, R24, PT ;  /* 0x000000181d00720c */ /* 0x040fe40003f64070 */
[C---:B------:R-:W-:Y:S02]  /*44a0*/  ISETP.GT.U32.AND P1, PT, R29.reuse, R20, PT ;  /* 0x000000141d00720c */ /* 0x040fe40003f24070 */
[----:B------:R-:W-:-:S09]  /*44b0*/  ISETP.GT.U32.AND P5, PT, R29, R22, PT ;  /* 0x000000161d00720c */ /* 0x000fd20003fa4070 */
[--C-:B------:R-:W-:Y:S01]  /*44c0*/  @!P3 IMAD.IADD R24, R24, 0x1, -R29.reuse ;  /* 0x000000011818b824 */ /* 0x100fe200078e0a1d */
[----:B------:R-:W-:Y:S01]  /*44d0*/  ISETP.GT.U32.AND P3, PT, R29, R28, PT ;  /* 0x0000001c1d00720c */ /* 0x000fe20003f64070 */
[--C-:B------:R-:W-:Y:S02]  /*44e0*/  @!P1 IMAD.IADD R20, R20, 0x1, -R29.reuse ;  /* 0x0000000114149824 */ /* 0x100fe400078e0a1d */
[----:B------:R-:W-:Y:S01]  /*44f0*/  @!P5 IMAD.IADD R22, R22, 0x1, -R29 ;  /* 0x000000011616d824 */ /* 0x000fe200078e0a1d */
[----:B------:R-:W-:-:S09]  /*4500*/  ISETP.NE.AND P5, PT, RZ, c[0x0][0x178], PT ;  /* 0x00005e00ff007a0c */ /* 0x000fd20003fa5270 */
[----:B------:R-:W-:Y:S01]  /*4510*/  @!P3 IMAD.IADD R28, R28, 0x1, -R29 ;  /* 0x000000011c1cb824 */ /* 0x000fe200078e0a1d */
[----:B--2---:R-:W-:Y:S02]  /*4520*/  ISETP.GE.AND P6, PT, R14, RZ, PT ;  /* 0x000000ff0e00720c */ /* 0x004fe40003fc6270 */
[----:B------:R-:W-:Y:S02]  /*4530*/  LOP3.LUT R14, RZ, c[0x0][0x178], RZ, 0x33, !PT ;  /* 0x00005e00ff0e7a12 */ /* 0x000fe400078e33ff */
[----:B---3--:R-:W-:Y:S02]  /*4540*/  ISETP.GE.AND P2, PT, R21, RZ, PT ;  /* 0x000000ff1500720c */ /* 0x008fe40003f46270 */
[----:B------:R-:W2:Y:S04]  /*4550*/  LDL R21, [R1+0x1ec0] ;  /* 0x001ec00001157983 */ /* 0x000ea80000100800 */
[----:B------:R0:W-:Y:S04]  /*4560*/  STL [R1+0x8c], R20 ;  /* 0x00008c1401007387 */ /* 0x0001e80000100800 */
[----:B0-----:R-:W3:Y:S01]  /*4570*/  LDL R20, [R1+0x1ebc] ;  /* 0x001ebc0001147983 */ /* 0x001ee20000100800 */
[----:B-----5:R-:W-:Y:S01]  /*4580*/  ISETP.GE.AND P1, PT, R18, RZ, PT ;  /* 0x000000ff1200720c */ /* 0x020fe20003f26270 */
[----:B----4-:R-:W-:-:S02]  /*4590*/  @!P0 IMAD.MOV R10, RZ, RZ, -R10 ;  /* 0x000000ffff0a8224 */ /* 0x010fc400078e0a0a */
[----:B------:R-:W-:-:S03]  /*45a0*/  @!P4 IMAD.MOV R11, RZ, RZ, -R11 ;  /* 0x000000ffff0bc224 */ /* 0x000fc600078e0a0b */
[C---:B------:R-:W-:Y:S02]  /*45b0*/  SEL R29, R14.reuse, R10, !P5 ;  /* 0x0000000a0e1d7207 */ /* 0x040fe40006800000 */
[----:B------:R-:W-:Y:S02]  /*45c0*/  ISETP.GE.AND P0, PT, R19, RZ, PT ;  /* 0x000000ff1300720c */ /* 0x000fe40003f06270 */
[----:B------:R-:W4:Y:S01]  /*45d0*/  LDL R19, [R1+0x1eb8] ;  /* 0x001eb80001137983 */ /* 0x000f220000100800 */
[----:B------:R-:W-:-:S03]  /*45e0*/  SEL R14, R14, R11, !P5 ;  /* 0x0000000b0e0e7207 */ /* 0x000fc60006800000 */
[----:B------:R-:W5:Y:S04]  /*45f0*/  LDL.LU R10, [R1+0x2110] ;  /* 0x00211000010a7983 */ /* 0x000f680000300800 */
[----:B------:R-:W2:Y:S04]  /*4600*/  LDL.LU R11, [R1+0x210c] ;  /* 0x00210c00010b7983 */ /* 0x000ea80000300800 */
[----:B------:R-:W-:Y:S04]  /*4610*/  STL [R1+0x388], R29 ;  /* 0x0003881d01007387 */ /* 0x000fe80000100800 */
[----:B------:R-:W2:Y:S04]  /*4620*/  LDL R18, [R1+0x1eb4] ;  /* 0x001eb40001127983 */ /* 0x000ea80000100800 */
[----:B------:R0:W-:Y:S04]  /*4630*/  STL [R1+0x380], R14 ;  /* 0x0003800e01007387 */ /* 0x0001e80000100800 */
[----:B0-----:R-:W2:Y:S01]  /*4640*/  LDL.LU R14, [R1+0x7c] ;  /* 0x00007c00010e7983 */ /* 0x001ea20000300800 */
[----:B------:R-:W-:-:S02]  /*4650*/  ISETP.GE.AND P4, PT, R17, RZ, PT ;  /* 0x000000ff1100720c */ /* 0x000fc40003f86270 */
[----:B------:R-:W-:Y:S01]  /*4660*/  ISETP.GE.AND P3, PT, R12, RZ, PT ;  /* 0x000000ff0c00720c */ /* 0x000fe20003f66270 */
[----:B------:R-:W3:Y:S04]  /*4670*/  LDL R17, [R1+0x1eb0] ;  /* 0x001eb00001117983 */ /* 0x000ee80000100800 */
[----:B------:R-:W3:Y:S01]  /*4680*/  LDL.LU R12, [R1+0x78] ;  /* 0x00007800010c7983 */ /* 0x000ee20000300800 */
[----:B------:R-:W-:-:S03]  /*4690*/  ISETP.GE.AND P5, PT, R16, RZ, PT ;  /* 0x000000ff1000720c */ /* 0x000fc60003fa6270 */
[----:B------:R-:W3:Y:S01]  /*46a0*/  LDL R16, [R1+0x1eac] ;  /* 0x001eac0001107983 */ /* 0x000ee20000100800 */
[----:B--2---:R-:W-:-:S05]  /*46b0*/  @!P6 IMAD.MOV R14, RZ, RZ, -R14 ;  /* 0x000000ffff0ee224 */ /* 0x004fca00078e0a0e */
[----:B------:R0:W-:Y:S04]  /*46c0*/  STL [R1+0xa8], R14 ;  /* 0x0000a80e01007387 */ /* 0x0001e80000100800 */
[----:B0-----:R-:W2:Y:S01]  /*46d0*/  LDL.LU R14, [R1+0x74] ;  /* 0x00007400010e7983 */ /* 0x001ea20000300800 */
[----:B---3--:R-:W-:Y:S01]  /*46e0*/  @!P2 IMAD.MOV R12, RZ, RZ, -R12 ;  /* 0x000000ffff0ca224 */ /* 0x008fe200078e0a0c */
[----:B------:R-:W-:Y:S02]  /*46f0*/  ISETP.GE.AND P2, PT, R13, RZ, PT ;  /* 0x000000ff0d00720c */ /* 0x000fe40003f46270 */
[----:B------:R-:W3:Y:S04]  /*4700*/  LDL R13, [R1+0x1ea8] ;  /* 0x001ea800010d7983 */ /* 0x000ee80000100800 */
[----:B------:R0:W-:Y:S04]  /*4710*/  STL [R1+0xa4], R12 ;  /* 0x0000a40c01007387 */ /* 0x0001e80000100800 */
[----:B0-----:R-:W3:Y:S01]  /*4720*/  LDL.LU R12, [R1+0x70] ;  /* 0x00007000010c7983 */ /* 0x001ee20000300800 */
[----:B--2---:R-:W-:Y:S01]  /*4730*/  @!P0 IMAD.MOV R14, RZ, RZ, -R14 ;  /* 0x000000ffff0e8224 */ /* 0x004fe200078e0a0e */
[----:B------:R-:W-:-:S02]  /*4740*/  ISETP.GE.AND P0, PT, R15, RZ, PT ;  /* 0x000000ff0f00720c */ /* 0x000fc40003f06270 */
[----:B------:R-:W2:Y:S04]  /*4750*/  LDL R15, [R1+0x1ea4] ;  /* 0x001ea400010f7983 */ /* 0x000ea80000100800 */
[----:B------:R0:W-:Y:S04]  /*4760*/  STL [R1+0xa0], R14 ;  /* 0x0000a00e01007387 */ /* 0x0001e80000100800 */
[----:B0-----:R-:W2:Y:S01]  /*4770*/  LDL.LU R14, [R1+0x6c] ;  /* 0x00006c00010e7983 */ /* 0x001ea20000300800 */
[----:B---3--:R-:W-:Y:S01]  /*4780*/  @!P1 IMAD.MOV R12, RZ, RZ, -R12 ;  /* 0x000000ffff0c9224 */ /* 0x008fe200078e0a0c */
[----:B------:R-:W-:-:S02]  /*4790*/  ISETP.GE.AND P1, PT, R21, RZ, PT ;  /* 0x000000ff1500720c */ /* 0x000fc40003f26270 */
        /* <DEDUP_REMOVED lines=9> */
[----:B----4-:R-:W-:-:S02]  /*4830*/  ISETP.GE.AND P4, PT, R19, RZ, PT ;  /* 0x000000ff1300720c */ /* 0x010fc40003f86270 */
[----:B------:R-:W3:Y:S04]  /*4840*/  LDL R19, [R1+0x1e98] ;  /* 0x001e980001137983 */ /* 0x000ee80000100800 */
[----:B------:R0:W-:Y:S04]  /*4850*/  STL [R1+0x84], R12 ;  /* 0x0000840c01007387 */ /* 0x0001e80000100800 */
[----:B0-----:R-:W4:Y:S01]  /*4860*/  LDL.LU R12, [R1+0x60] ;  /* 0x00006000010c7983 */ /* 0x001f220000300800 */
[----:B--2---:R-:W-:Y:S01]  /*4870*/  @!P5 IMAD.MOV R14, RZ, RZ, -R14 ;  /* 0x000000ffff0ed224 */ /* 0x004fe200078e0a0e */
[----:B------:R-:W-:-:S02]  /*4880*/  ISETP.GE.AND P5, PT, R18, RZ, PT ;  /* 0x000000ff1200720c */ /* 0x000fc40003fa6270 */
[----:B------:R-:W2:Y:S04]  /*4890*/  LDL R18, [R1+0x1e94] ;  /* 0x001e940001127983 */ /* 0x000ea80000100800 */
[----:B------:R0:W-:Y:S04]  /*48a0*/  STL [R1+0x80], R14 ;  /* 0x0000800e01007387 */ /* 0x0001e80000100800 */
[----:B0-----:R-:W2:Y:S01]  /*48b0*/  LDL.LU R14, [R1+0x5c] ;  /* 0x00005c00010e7983 */ /* 0x001ea20000300800 */
[----:B----4-:R-:W-:Y:S01]  /*48c0*/  @!P2 IMAD.MOV R12, RZ, RZ, -R12 ;  /* 0x000000ffff0ca224 */ /* 0x010fe200078e0a0c */
[----:B------:R-:W-:-:S02]  /*48d0*/  ISETP.GE.AND P2, PT, R17, RZ, PT ;  /* 0x000000ff1100720c */ /* 0x000fc40003f46270 */
[----:B------:R-:W4:Y:S04]  /*48e0*/  LDL R17, [R1+0x1e90] ;  /* 0x001e900001117983 */ /* 0x000f280000100800 */
        /* <DEDUP_REMOVED lines=22> */
[----:B--2---:R-:W-:-:S05]  /*4a50*/  @!P5 IMAD.MOV R14, RZ, RZ, -R14 ;  /* 0x000000ffff0ed224 */ /* 0x004fca00078e0a0e */
[----:B------:R0:W-:Y:S04]  /*4a60*/  STL [R1+0x68], R14 ;  /* 0x0000680e01007387 */ /* 0x0001e80000100800 */
[----:B0-----:R-:W2:Y:S01]  /*4a70*/  LDL.LU R14, [R1+0x44] ;  /* 0x00004400010e7983 */ /* 0x001ea20000300800 */
[----:B---3--:R-:W-:Y:S01]  /*4a80*/  @!P2 IMAD.MOV R12, RZ, RZ, -R12 ;  /* 0x000000ffff0ca224 */ /* 0x008fe200078e0a0c */
[----:B------:R-:W-:Y:S02]  /*4a90*/  ISETP.GE.AND P5, PT, R20, RZ, PT ;  /* 0x000000ff1400720c */ /* 0x000fe40003fa6270 */
[----:B------:R-:W3:Y:S04]  /*4aa0*/  LDL R20, [R1+0x1e80] ;  /* 0x001e800001147983 */ /* 0x000ee80000100800 */
[----:B------:R0:W-:Y:S01]  /*4ab0*/  STL [R1+0x64], R12 ;  /* 0x0000640c01007387 */ /* 0x0001e20000100800 */
[----:B------:R-:W-:-:S03]  /*4ac0*/  ISETP.GE.AND P2, PT, R19, RZ, PT ;  /* 0x000000ff1300720c */ /* 0x000fc60003f46270 */
[----:B0-----:R-:W3:Y:S04]  /*4ad0*/  LDL.LU R12, [R1+0x40] ;  /* 0x00004000010c7983 */ /* 0x001ee80000300800 */
[----:B------:R-:W4:Y:S01]  /*4ae0*/  LDL R19, [R1+0x1e74] ;  /* 0x001e740001137983 */ /* 0x000f220000100800 */
[----:B--2---:R-:W-:-:S05]  /*4af0*/  @!P0 IMAD.MOV R14, RZ, RZ, -R14 ;  /* 0x000000ffff0e8224 */ /* 0x004fca00078e0a0e */
[----:B------:R0:W-:Y:S04]  /*4b00*/  STL [R1+0x60], R14 ;  /* 0x0000600e01007387 */ /* 0x0001e80000100800 */
[----:B0-----:R-:W2:Y:S01]  /*4b10*/  LDL.LU R14, [R1+0x3c] ;  /* 0x00003c00010e7983 */ /* 0x001ea20000300800 */
[----:B------:R-:W-:-:S03]  /*4b20*/  ISETP.GE.AND P0, PT, R18, RZ, PT ;  /* 0x000000ff1200720c */ /* 0x000fc60003f06270 */
[----:B------:R-:W5:Y:S01]  /*4b30*/  LDL R18, [R1+0x1e78] ;  /* 0x001e780001127983 */ /* 0x000f620000100800 */
[----:B---3--:R-:W-:-:S05]  /*4b40*/  @!P1 IMAD.MOV R12, RZ, RZ, -R12 ;  /* 0x000000ffff0c9224 */ /* 0x008fca00078e0a0c */
[----:B------:R0:W-:Y:S01]  /*4b50*/  STL [R1+0x5c], R12 ;  /* 0x00005c0c01007387 */ /* 0x0001e20000100800 */
[----:B----4-:R-:W-:-:S03]  /*4b60*/  ISETP.GE.AND P1, PT, R17, RZ, PT ;  /* 0x000000ff1100720c */ /* 0x010fc60003f26270 */
[----:B0-----:R-:W3:Y:S04]  /*4b70*/  LDL.LU R12, [R1+0x38] ;  /* 0x00003800010c7983 */ /* 0x001ee80000300800 */
[----:B------:R-:W4:Y:S01]  /*4b80*/  LDL R17, [R1+0x1e70] ;  /* 0x001e700001117983 */ /* 0x000f220000100800 */
[----:B--2---:R-:W-:-:S05]  /*4b90*/  @!P3 IMAD.MOV R14, RZ, RZ, -R14 ;  /* 0x000000ffff0eb224 */ /* 0x004fca00078e0a0e */
[----:B------:R0:W-:Y:S04]  /*4ba0*/  STL [R1+0x58], R14 ;  /* 0x0000580e01007387 */ /* 0x0001e80000100800 */
[----:B0-----:R-:W2:Y:S01]  /*4bb0*/  LDL.LU R14, [R1+0x34] ;  /* 0x00003400010e7983 */ /* 0x001ea20000300800 */
[----:B------:R-:W-:-:S03]  /*4bc0*/  ISETP.GE.AND P3, PT, R16, RZ, PT ;  /* 0x000000ff1000720c */ /* 0x000fc60003f66270 */
[----:B------:R-:W4:Y:S01]  /*4bd0*/  LDL R16, [R1+0x1e6c] ;  /* 0x001e6c0001107983 */ /* 0x000f220000100800 */
[----:B---3--:R-:W-:-:S05]  /*4be0*/  @!P4 IMAD.MOV R12, RZ, RZ, -R12 ;  /* 0x000000ffff0cc224 */ /* 0x008fca00078e0a0c */
[----:B------:R0:W-:Y:S01]  /*4bf0*/  STL [R1+0x54], R12 ;  /* 0x0000540c01007387 */ /* 0x0001e20000100800 */
[----:B------:R-:W-:-:S03]  /*4c00*/  ISETP.GE.AND P4, PT, R13, RZ, PT ;  /* 0x000000ff0d00720c */ /* 0x000fc60003f86270 */
[----:B0-----:R-:W3:Y:S04]  /*4c10*/  LDL.LU R12, [R1+0x30] ;  /* 0x00003000010c7983 */ /* 0x001ee80000300800 */
[----:B------:R-:W4:Y:S01]  /*4c20*/  LDL R13, [R1+0x1e68] ;  /* 0x001e6800010d7983 */ /* 0x000f220000100800 */
[----:B--2---:R-:W-:Y:S01]  /*4c30*/  @!P5 IMAD.MOV R14, RZ, RZ, -R14 ;  /* 0x000000ffff0ed224 */ /* 0x004fe200078e0a0e */
[----:B------:R-:W-:Y:S02]  /*4c40*/  ISETP.GE.AND P5, PT, R15, RZ, PT ;  /* 0x000000ff0f00720c */ /* 0x000fe40003fa6270 */
[----:B------:R-:W2:Y:S04]  /*4c50*/  LDL R15, [R1+0x1e64] ;  /* 0x001e6400010f7983 */ /* 0x000ea80000100800 */
[----:B------:R0:W-:Y:S04]  /*4c60*/  STL [R1+0x50], R14 ;  /* 0x0000500e01007387 */ /* 0x0001e80000100800 */
[----:B0-----:R-:W2:Y:S01]  /*4c70*/  LDL.LU R14, [R1+0x2c] ;  /* 0x00002c00010e7983 */ /* 0x001ea20000300800 */
[----:B---3--:R-:W-:-:S03]  /*4c80*/  @!P2 IMAD.MOV R12, RZ, RZ, -R12 ;  /* 0x000000ffff0ca224 */ /* 0x008fc600078e0a0c */
        /* <DEDUP_REMOVED lines=18> */
[----:B-----5:R-:W-:-:S03]  /*4db0*/  ISETP.GE.AND P3, PT, R18, RZ, PT ;  /* 0x000000ff1200720c */ /* 0x020fc60003f66270 */
        /* <DEDUP_REMOVED lines=11> */
[----:B---3--:R-:W-:Y:S01]  /*4e70*/  @!P2 IMAD.MOV R12, RZ, RZ, -R12 ;  /* 0x000000ffff0ca224 */ /* 0x008fe200078e0a0c */
[----:B------:R-:W-:-:S04]  /*4e80*/  ISETP.GE.AND P2, PT, R13, RZ, PT ;  /* 0x000000ff0d00720c */ /* 0x000fc80003f46270 */
[----:B------:R0:W-:Y:S04]  /*4e90*/  STL [R1+0x34], R12 ;  /* 0x0000340c01007387 */ /* 0x0001e80000100800 */
[----:B0-----:R-:W3:Y:S04]  /*4ea0*/  LDL.LU R12, [R1+0x2108] ;  /* 0x00210800010c7983 */ /* 0x001ee80000300800 */
[----:B------:R-:W3:Y:S01]  /*4eb0*/  LDL.LU R13, [R1+0x10] ;  /* 0x00001000010d7983 */ /* 0x000ee20000300800 */
[----:B--2---:R-:W-:Y:S01]  /*4ec0*/  @!P0 IMAD.MOV R14, RZ, RZ, -R14 ;  /* 0x000000ffff0e8224 */ /* 0x004fe200078e0a0e */
[----:B------:R-:W-:-:S02]  /*4ed0*/  ISETP.GE.AND P0, PT, R15, RZ, PT ;  /* 0x000000ff0f00720c */ /* 0x000fc40003f06270 */
[----:B------:R-:W2:Y:S04]  /*4ee0*/  LDL.LU R15, [R1+0xc] ;  /* 0x00000c00010f7983 */ /* 0x000ea80000300800 */
[----:B------:R0:W-:Y:S04]  /*4ef0*/  STL [R1+0x30], R14 ;  /* 0x0000300e01007387 */ /* 0x0001e80000100800 */
[----:B0-----:R-:W4:Y:S01]  /*4f00*/  LDL R14, [R1+0x1e40] ;  /* 0x001e4000010e7983 */ /* 0x001f220000100800 */
[----:B---3--:R-:W-:Y:S01]  /*4f10*/  @!P1 IMAD.MOV R13, RZ, RZ, -R13 ;  /* 0x000000ffff0d9224 */ /* 0x008fe200078e0a0d */
[----:B------:R-:W-:-:S04]  /*4f20*/  ISETP.GE.AND P1, PT, R29, RZ, PT ;  /* 0x000000ff1d00720c */ /* 0x000fc80003f26270 */
[----:B------:R0:W-:Y:S04]  /*4f30*/  STL [R1+0x2c], R13 ;  /* 0x00002c0d01007387 */ /* 0x0001e80000100800 */
[----:B0-----:R-:W3:Y:S04]  /*4f40*/  LDL.LU R13, [R1+0x2104] ;  /* 0x00210400010d7983 */ /* 0x001ee80000300800 */
[----:B------:R-:W3:Y:S01]  /*4f50*/  LDL.LU R29, [R1+0x8] ;  /* 0x00000800011d7983 */ /* 0x000ee20000300800 */
[----:B--2---:R-:W-:Y:S01]  /*4f60*/  @!P3 IMAD.MOV R15, RZ, RZ, -R15 ;  /* 0x000000ffff0fb224 */ /* 0x004fe200078e0a0f */
[----:B------:R-:W-:-:S04]  /*4f70*/  ISETP.GE.AND P3, PT, R21, RZ, PT ;  /* 0x000000ff1500720c */ /* 0x000fc80003f66270 */
[----:B------:R0:W-:Y:S04]  /*4f80*/  STL [R1+0x28], R15 ;  /* 0x0000280f01007387 */ /* 0x0001e80000100800 */
[----:B0-----:R-:W2:Y:S04]  /*4f90*/  LDL.LU R15, [R1+0x2100] ;  /* 0x00210000010f7983 */ /* 0x001ea80000300800 */
[----:B------:R-:W2:Y:S01]  /*4fa0*/  LDL.LU R21, [R1+0x4] ;  /* 0x0000040001157983 */ /* 0x000ea20000300800 */
[----:B---3--:R-:W-:Y:S01]  /*4fb0*/  @!P4 IMAD.MOV R29, RZ, RZ, -R29 ;  /* 0x000000ffff1dc224 */ /* 0x008fe200078e0a1d */
[----:B------:R-:W-:-:S04]  /*4fc0*/  ISETP.GE.AND P4, PT, R20, RZ, PT ;  /* 0x000000ff1400720c */ /* 0x000fc80003f86270 */
[----:B------:R0:W-:Y:S04]  /*4fd0*/  STL [R1+0x24], R29 ;  /* 0x0000241d01007387 */ /* 0x0001e80000100800 */
[----:B0-----:R-:W3:Y:S04]  /*4fe0*/  LDL R29, [R1+0x1e38] ;  /* 0x001e3800011d7983 */ /* 0x001ee80000100800 */
[----:B------:R-:W3:Y:S01]  /*4ff0*/  LDL.LU R20, [R1] ;  /* 0x0000000001147983 */ /* 0x000ee20000300800 */
[----:B--2---:R-:W-:-:S05]  /*5000*/  @!P5 IMAD.MOV R21, RZ, RZ, -R21 ;  /* 0x000000ffff15d224 */ /* 0x004fca00078e0a15 */
[----:B------:R0:W-:Y:S04]  /*5010*/  STL [R1+0x20], R21 ;  /* 0x0000201501007387 */ /* 0x0001e80000100800 */
[----:B0-----:R-:W2:Y:S01]  /*5020*/  LDL.LU R21, [R1+0x20fc] ;  /* 0x0020fc0001157983 */ /* 0x001ea20000300800 */
[----:B------:R-:W-:Y:S01]  /*5030*/  ISETP.GE.AND P5, PT, R19, RZ, PT ;  /* 0x000000ff1300720c */ /* 0x000fe20003fa6270 */
[----:B---3--:R-:W-:Y:S02]  /*5040*/  @!P2 IMAD.MOV R20, RZ, RZ, -R20 ;  /* 0x000000ffff14a224 */ /* 0x008fe400078e0a14 */
[----:B--2---:R-:W-:Y:S02]  /*5050*/  IMAD.MOV.U32 R19, RZ, RZ, R21 ;  /* 0x000000ffff137224 */ /* 0x004fe400078e0015 */
[----:B------:R-:W2:Y:S04]  /*5060*/  LDL R21, [R1+0x1e34] ;  /* 0x001e340001157983 */ /* 0x000ea80000100800 */
[----:B------:R0:W-:Y:S04]  /*5070*/  STL [R1+0x1c], R20 ;  /* 0x00001c1401007387 */ /* 0x0001e80000100800 */
[----:B0-----:R-:W3:Y:S01]  /*5080*/  LDL.LU R20, [R1+0x20f8] ;  /* 0x0020f80001147983 */ /* 0x001ee20000300800 */
[----:B------:R-:W-:Y:S01]  /*5090*/  @!P0 IMAD.MOV R19, RZ, RZ, -R19 ;  /* 0x000000ffff138224 */ /* 0x000fe200078e0a13 */
[----:B-----5:R-:W-:Y:S01]  /*50a0*/  ISETP.GE.AND P2, PT, R18, RZ, PT ;  /* 0x000000ff1200720c */ /* 0x020fe20003f46270 */
[----:B---3--:R-:W-:-:S02]  /*50b0*/  IMAD.MOV.U32 R18, RZ, RZ, R20 ;  /* 0x000000ffff127224 */ /* 0x008fc400078e0014 */
[----:B------:R-:W3:Y:S04]  /*50c0*/  LDL.LU R20, [R1+0x3c0] ;  /* 0x0003c00001147983 */ /* 0x000ee80000300800 */
[----:B------:R0:W-:Y:S04]  /*50d0*/  STL [R1+0x18], R19 ;  /* 0x0000181301007387 */ /* 0x0001e80000100800 */
[----:B0-----:R-:W5:Y:S01]  /*50e0*/  LDL.LU R19, [R1+0x20f4] ;  /* 0x0020f40001137983 */ /* 0x001f620000300800 */
[----:B------:R-:W-:Y:S01]  /*50f0*/  @!P1 IMAD.MOV R18, RZ, RZ, -R18 ;  /* 0x000000ffff129224 */ /* 0x000fe200078e0a12 */
[----:B----4-:R-:W-:Y:S01]  /*5100*/  ISETP.GE.AND P0, PT, R17, RZ, PT ;  /* 0x000000ff1100720c */ /* 0x010fe20003f06270 */
[----:B-----5:R-:W-:-:S02]  /*5110*/  IMAD.MOV.U32 R17, RZ, RZ, R19 ;  /* 0x000000ffff117224 */ /* 0x020fc400078e0013 */
[----:B------:R-:W4:Y:S04]  /*5120*/  LDL R19, [R1+0x1e3c] ;  /* 0x001e3c0001137983 */ /* 0x000f280000100800 */
[----:B------:R0:W-:Y:S04]  /*5130*/  STL [R1+0x14], R18 ;  /* 0x0000141201007387 */ /* 0x0001e80000100800 */
[----:B0-----:R-:W5:Y:S01]  /*5140*/  LDL.LU R18, [R1+0x20f0] ;  /* 0x0020f00001127983 */ /* 0x001f620000300800 */
[----:B------:R-:W-:Y:S01]  /*5150*/  @!P3 IMAD.MOV R17, RZ, RZ, -R17 ;  /* 0x000000ffff11b224 */ /* 0x000fe200078e0a11 */
[----:B------:R-:W-:Y:S01]  /*5160*/  ISETP.GE.AND P1, PT, R16, RZ, PT ;  /* 0x000000ff1000720c */ /* 0x000fe20003f26270 */
[----:B-----5:R-:W-:-:S02]  /*5170*/  IMAD.MOV.U32 R16, RZ, RZ, R18 ;  /* 0x000000ffff107224 */ /* 0x020fc400078e0012 */
[----:B------:R-:W5:Y:S04]  /*5180*/  LDL R18, [R1+0x1e44] ;  /* 0x001e440001127983 */ /* 0x000f680000100800 */
[----:B------:R0:W-:Y:S04]  /*5190*/  STL [R1+0x10], R17 ;  /* 0x0000101101007387 */ /* 0x0001e80000100800 */
[----:B0-----:R-:W2:Y:S01]  /*51a0*/  LDL.LU R17, [R1+0x20ec] ;  /* 0x0020ec0001117983 */ /* 0x001ea20000300800 */
[----:B------:R-:W-:Y:S01]  /*51b0*/  @!P4 IMAD.MOV R16, RZ, RZ, -R16 ;  /* 0x000000ffff10c224 */ /* 0x000fe200078e0a10 */
[----:B-----5:R-:W-:Y:S01]  /*51c0*/  ISETP.GE.AND P3, PT, R18, RZ, PT ;  /* 0x000000ff1200720c */ /* 0x020fe20003f66270 */
[----:B--2---:R-:W-:-:S02]  /*51d0*/  IMAD.MOV.U32 R18, RZ, RZ, R17 ;  /* 0x000000ffff127224 */ /* 0x004fc400078e0011 */
[----:B------:R-:W2:Y:S04]  /*51e0*/  LDL R17, [R1+0x1e2c] ;  /* 0x001e2c0001117983 */ /* 0x000ea80000100800 */
[----:B------:R0:W-:Y:S04]  /*51f0*/  STL [R1+0xc], R16 ;  /* 0x00000c1001007387 */ /* 0x0001e80000100800 */
[----:B0-----:R-:W5:Y:S01]  /*5200*/  LDL.LU R16, [R1+0x20e8] ;  /* 0x0020e80001107983 */ /* 0x001f620000300800 */
[----:B------:R-:W-:Y:S01]  /*5210*/  ISETP.GE.AND P4, PT, R14, RZ, PT ;  /* 0x000000ff0e00720c */ /* 0x000fe20003f86270 */
[----:B------:R-:W-:Y:S01]  /*5220*/  @!P5 IMAD.MOV R18, RZ, RZ, -R18 ;  /* 0x000000ffff12d224 */ /* 0x000fe200078e0a12 */
[----:B----4-:R-:W-:Y:S01]  /*5230*/  ISETP.GE.AND P5, PT, R19, RZ, PT ;  /* 0x000000ff1300720c */ /* 0x010fe20003fa6270 */
[----:B------:R-:W-:-:S02]  /*5240*/  IMAD.MOV.U32 R19, RZ, RZ, R15 ;  /* 0x000000ffff137224 */ /* 0x000fc400078e000f */
[----:B-----5:R-:W-:Y:S02]  /*5250*/  IMAD.MOV.U32 R14, RZ, RZ, R16 ;  /* 0x000000ffff0e7224 */ /* 0x020fe400078e0010 */
[----:B------:R-:W4:Y:S02]  /*5260*/  LDL R16, [R1+0x1e24] ;  /* 0x001e240001107983 */ /* 0x000f240000100800 */
[----:B------:R-:W-:Y:S02]  /*5270*/  @!P2 IMAD.MOV R14, RZ, RZ, -R14 ;  /* 0x000000ffff0ea224 */ /* 0x000fe400078e0a0e */
[----:B------:R0:W-:Y:S04]  /*5280*/  STL [R1+0x8], R18 ;  /* 0x0000081201007387 */ /* 0x0001e80000100800 */
[----:B------:R-:W5:Y:S04]  /*5290*/  LDL R15, [R1+0x1e28] ;  /* 0x001e2800010f7983 */ /* 0x000f680000100800 */
[----:B0-----:R-:W2:Y:S04]  /*52a0*/  LDL R18, [R1+0x1e20] ;  /* 0x001e200001127983 */ /* 0x001ea80000100800 */
[----:B------:R0:W-:Y:S04]  /*52b0*/  STL [R1+0x4], R14 ;  /* 0x0000040e01007387 */ /* 0x0001e80000100800 */
[----:B0-----:R-:W2:Y:S01]  /*52c0*/  LDL.LU R14, [R1+0x20e4] ;  /* 0x0020e400010e7983 */ /* 0x001ea20000300800 */
[----:B------:R-:W-:Y:S01]  /*52d0*/  ISETP.GE.AND P2, PT, R29, RZ, PT ;  /* 0x000000ff1d00720c */ /* 0x000fe20003f46270 */
[----:B------:R-:W-:Y:S01]  /*52e0*/  @!P0 IMAD.MOV R19, RZ, RZ, -R19 ;  /* 0x000000ffff138224 */ /* 0x000fe200078e0a13 */
[----:B------:R-:W-:Y:S01]  /*52f0*/  ISETP.GE.AND P0, PT, R21, RZ, PT ;  /* 0x000000ff1500720c */ /* 0x000fe20003f06270 */
[----:B------:R-:W-:-:S02]  /*5300*/  IMAD.MOV.U32 R21, RZ, RZ, R13 ;  /* 0x000000ffff157224 */ /* 0x000fc400078e000d */
[----:B--2---:R-:W-:Y:S02]  /*5310*/  IMAD.MOV.U32 R29, RZ, RZ, R14 ;  /* 0x000000ffff1d7224 */ /* 0x004fe400078e000e */
[----:B------:R-:W2:Y:S04]  /*5320*/  LDL R14, [R1+0x1e30] ;  /* 0x001e3000010e7983 */ /* 0x000ea80000100800 */
[----:B------:R0:W-:Y:S04]  /*5330*/  STL [R1], R19 ;  /* 0x0000001301007387 */ /* 0x0001e80000100800 */
[----:B0-----:R-:W3:Y:S01]  /*5340*/  LDL R19, [R1+0x1e1c] ;  /* 0x001e1c0001137983 */ /* 0x001ee20000100800 */
[----:B------:R-:W-:-:S02]  /*5350*/  @!P1 IMAD.MOV R29, RZ, RZ, -R29 ;  /* 0x000000ffff1d9224 */ /* 0x000fc400078e0a1d */
[----:B------:R-:W-:Y:S01]  /*5360*/  @!P3 IMAD.MOV R21, RZ, RZ, -R21 ;  /* 0x000000ffff15b224 */ /* 0x000fe200078e0a15 */
[----:B------:R-:W-:Y:S02]  /*5370*/  ISETP.GE.AND P3, PT, R17, RZ, PT ;  /* 0x000000ff1100720c */ /* 0x000fe40003f66270 */
[----:B------:R-:W-:Y:S01]  /*5380*/  STL [R1+0x2080], R29 ;  /* 0x0020801d01007387 */ /* 0x000fe20000100800 */
[----:B------:R-:W-:Y:S02]  /*5390*/  @!P4 IMAD.MOV R12, RZ, RZ, -R12 ;  /* 0x000000ffff0cc224 */ /* 0x000fe400078e0a0c */
[----:B------:R-:W-:Y:S01]  /*53a0*/  @!P5 IMAD.MOV R11, RZ, RZ, -R11 ;  /* 0x000000ffff0bd224 */ /* 0x000fe200078e0a0b */
[----:B-----5:R-:W-:Y:S02]  /*53b0*/  ISETP.GE.AND P4, PT, R15, RZ, PT ;  /* 0x000000ff0f00720c */ /* 0x020fe40003f86270 */
[----:B----4-:R-:W-:Y:S01]  /*53c0*/  ISETP.GE.AND P5, PT, R16, RZ, PT ;  /* 0x000000ff1000720c */ /* 0x010fe20003fa6270 */
[----:B------:R-:W-:-:S02]  /*53d0*/  @!P2 IMAD.MOV R10, RZ, RZ, -R10 ;  /* 0x000000ffff0aa224 */ /* 0x000fc400078e0a0a */
[----:B------:R-:W-:Y:S01]  /*53e0*/  @!P0 IMAD.MOV R9, RZ, RZ, -R9 ;  /* 0x000000ffff098224 */ /* 0x000fe200078e0a09 */
[----:B------:R-:W-:Y:S02]  /*53f0*/  ISETP.GE.AND P2, PT, R18, RZ, PT ;  /* 0x000000ff1200720c */ /* 0x000fe40003f46270 */
[----:B--2---:R-:W-:Y:S02]  /*5400*/  ISETP.GE.AND P1, PT, R14, RZ, PT ;  /* 0x000000ff0e00720c */ /* 0x004fe40003f26270 */
[----:B------:R-:W2:Y:S04]  /*5410*/  LDL R14, [R1+0x1e18] ;  /* 0x001e1800010e7983 */ /* 0x000ea80000100800 */
[----:B------:R-:W-:Y:S04]  /*5420*/  STL [R1+0x2084], R21 ;  /* 0x0020841501007387 */ /* 0x000fe80000100800 */
[----:B------:R-:W4:Y:S04]  /*5430*/  LDL R17, [R1+0x1e14] ;  /* 0x001e140001117983 */ /* 0x000f280000100800 */
[----:B------:R-:W-:Y:S04]  /*5440*/  STL [R1+0x2088], R12 ;  /* 0x0020880c01007387 */ /* 0x000fe80000100800 */
[----:B------:R-:W5:Y:S04]  /*5450*/  LDL R15, [R1+0x1e10] ;  /* 0x001e1000010f7983 */ /* 0x000f680000100800 */
[----:B------:R0:W-:Y:S04]  /*5460*/  STL [R1+0x208c], R11 ;  /* 0x00208c0b01007387 */ /* 0x0001e80000100800 */
[----:B------:R-:W5:Y:S01]  /*5470*/  LDL R16, [R1+0x1e0c] ;  /* 0x001e0c0001107983 */ /* 0x000f620000100800 */
[----:B---3--:R-:W-:-:S03]  /*5480*/  ISETP.GE.AND P0, PT, R19, RZ, PT ;  /* 0x000000ff1300720c */ /* 0x008fc60003f06270 */
[----:B------:R-:W-:Y:S04]  /*5490*/  STL [R1+0x207c], R10 ;  /* 0x00207c0a01007387 */ /* 0x000fe80000100800 */
[----:B------:R-:W3:Y:S04]  /*54a0*/  LDL R18, [R1+0x1e08] ;  /* 0x001e080001127983 */ /* 0x000ee80000100800 */
[----:B------:R-:W-:Y:S04]  /*54b0*/  STL [R1+0x2090], R9 ;  /* 0x0020900901007387 */ /* 0x000fe80000100800 */
[----:B------:R-:W3:Y:S01]  /*54c0*/  LDL R19, [R1+0x1e00] ;  /* 0x001e000001137983 */ /* 0x000ee20000100800 */
[----:B------:R-:W-:-:S02]  /*54d0*/  @!P1 IMAD.MOV R8, RZ, RZ, -R8 ;  /* 0x000000ffff089224 */ /* 0x000fc400078e0a08 */
[----:B------:R-:W-:Y:S01]  /*54e0*/  @!P3 IMAD.MOV R7, RZ, RZ, -R7 ;  /* 0x000000ffff07b224 */ /* 0x000fe200078e0a07 */
[----:B0-----:R-:W3:Y:S04]  /*54f0*/  LDL R11, [R1+0x1e04] ;  /* 0x001e0400010b7983 */ /* 0x001ee80000100800 */
[----:B------:R-:W-:Y:S04]  /*5500*/  STL [R1+0x2094], R8 ;  /* 0x0020940801007387 */ /* 0x000fe80000100800 */
[----:B------:R-:W3:Y:S04]  /*5510*/  LDL R12, [R1+0x1dfc] ;  /* 0x001dfc00010c7983 */ /* 0x000ee80000100800 */
[----:B------:R-:W-:Y:S01]  /*5520*/  STL [R1+0x2098], R7 ;  /* 0x0020980701007387 */ /* 0x000fe20000100800 */
[----:B------:R-:W-:-:S02]  /*5530*/  IMAD.MOV.U32 R13, RZ, RZ, R5 ;  /* 0x000000ffff0d7224 */ /* 0x000fc400078e0005 */
[----:B------:R-:W-:Y:S02]  /*5540*/  @!P4 IMAD.MOV R6, RZ, RZ, -R6 ;  /* 0x000000ffff06c224 */ /* 0x000fe400078e0a06 */
[----:B------:R-:W-:Y:S01]  /*5550*/  @!P5 IMAD.MOV R13, RZ, RZ, -R13 ;  /* 0x000000ffff0dd224 */ /* 0x000fe200078e0a0d */
[----:B----4-:R-:W-:Y:S02]  /*5560*/  ISETP.GE.AND P3, PT, R17, RZ, PT ;  /* 0x000000ff1100720c */ /* 0x010fe40003f66270 */
[----:B------:R-:W4:Y:S01]  /*5570*/  LDL R17, [R1+0x1df8] ;  /* 0x001df80001117983 */ /* 0x000f220000100800 */
[----:B--2---:R-:W-:Y:S01]  /*5580*/  ISETP.GE.AND P1, PT, R14, RZ, PT ;  /* 0x000000ff0e00720c */ /* 0x004fe20003f26270 */
[----:B------:R-:W-:Y:S01]  /*5590*/  IMAD.MOV.U32 R14, RZ, RZ, R4 ;  /* 0x000000ffff0e7224 */ /* 0x000fe200078e0004 */
[----:B-----5:R-:W-:Y:S01]  /*55a0*/  ISETP.GE.AND P4, PT, R15, RZ, PT ;  /* 0x000000ff0f00720c */ /* 0x020fe20003f86270 */
[----:B------:R-:W-:Y:S01]  /*55b0*/  IMAD.MOV.U32 R15, RZ, RZ, R3 ;  /* 0x000000ffff0f7224 */ /* 0x000fe200078e0003 */
[----:B------:R-:W-:Y:S01]  /*55c0*/  STL [R1+0x209c], R6 ;  /* 0x00209c0601007387 */ /* 0x000fe20000100800 */
[----:B------:R-:W-:Y:S01]  /*55d0*/  @!P2 IMAD.MOV R14, RZ, RZ, -R14 ;  /* 0x000000ffff0ea224 */ /* 0x000fe200078e0a0e */
[----:B------:R-:W-:Y:S01]  /*55e0*/  ISETP.GE.AND P5, PT, R16, RZ, PT ;  /* 0x000000ff1000720c */ /* 0x000fe20003fa6270 */
[----:B------:R-:W-:Y:S01]  /*55f0*/  IMAD.MOV.U32 R16, RZ, RZ, R2 ;  /* 0x000000ffff107224 */ /* 0x000fe200078e0002 */
[----:B------:R-:W2:Y:S01]  /*5600*/  LDL R21, [R1+0x1df0] ;  /* 0x001df00001157983 */ /* 0x000ea20000100800 */
[----:B------:R-:W-:-:S04]  /*5610*/  @!P0 IMAD.MOV R15, RZ, RZ, -R15 ;  /* 0x000000ffff0f8224 */ /* 0x000fc800078e0a0f */
[----:B------:R-:W-:Y:S01]  /*5620*/  @!P1 IMAD.MOV R16, RZ, RZ, -R16 ;  /* 0x000000ffff109224 */ /* 0x000fe200078e0a10 */
[----:B------:R-:W-:Y:S01]  /*5630*/  STL [R1+0x20a0], R13 ;  /* 0x0020a00d01007387 */ /* 0x000fe20000100800 */
[----:B---3--:R-:W-:-:S03]  /*5640*/  ISETP.GE.AND P2, PT, R18, RZ, PT ;  /* 0x000000ff1200720c */ /* 0x008fc60003f46270 */
[----:B------:R-:W3:Y:S04]  /*5650*/  LDL R29, [R1+0x1df4] ;  /* 0x001df400011d7983 */ /* 0x000ee80000100800 */
[----:B------:R-:W-:Y:S01]  /*5660*/  STL [R1+0x20a4], R14 ;  /* 0x0020a40e01007387 */ /* 0x000fe20000100800 */
[----:B------:R-:W-:-:S03]  /*5670*/  ISETP.GE.AND P1, PT, R19, RZ, PT ;  /* 0x000000ff1300720c */ /* 0x000fc60003f26270 */
[----:B------:R-:W5:Y:S04]  /*5680*/  LDL R18, [R1+0x1dec] ;  /* 0x001dec0001127983 */ /* 0x000f680000100800 */
[----:B------:R-:W-:Y:S04]  /*5690*/  STL [R1+0x20a8], R15 ;  /* 0x0020a80f01007387 */ /* 0x000fe80000100800 */
[----:B------:R-:W-:Y:S04]  /*56a0*/  STL [R1+0x20ac], R16 ;  /* 0x0020ac1001007387 */ /* 0x000fe80000100800 */
[----:B------:R-:W2:Y:S01]  /*56b0*/  LDL R19, [R1+0x9c8] ;  /* 0x0009c80001137983 */ /* 0x000ea20000100800 */
[----:B------:R-:W-:Y:S01]  /*56c0*/  @!P4 IMAD.MOV R27, RZ, RZ, -R27 ;  /* 0x000000ffff1bc224 */ /* 0x000fe200078e0a1b */
[----:B------:R-:W-:Y:S01]  /*56d0*/  ISETP.GE.AND P0, PT, R11, RZ, PT ;  /* 0x000000ff0b00720c */ /* 0x000fe20003f06270 */
[----:B------:R-:W-:Y:S01]  /*56e0*/  @!P3 IMAD.MOV R0, RZ, RZ, -R0 ;  /* 0x000000ffff00b224 */ /* 0x000fe200078e0a00 */
[----:B------:R-:W-:Y:S01]  /*56f0*/  ISETP.GE.AND P3, PT, R12, RZ, PT ;  /* 0x000000ff0c00720c */ /* 0x000fe20003f66270 */
[----:B------:R-:W-:-:S02]  /*5700*/  @!P5 IMAD.MOV R26, RZ, RZ, -R26 ;  /* 0x000000ffff1ad224 */ /* 0x000fc400078e0a1a */
[----:B------:R-:W-:Y:S01]  /*5710*/  @!P2 IMAD.MOV R25, RZ, RZ, -R25 ;  /* 0x000000ffff19a224 */ /* 0x000fe200078e0a19 */
[----:B------:R0:W-:Y:S01]  /*5720*/  STL [R1+0x20b0], R0 ;  /* 0x0020b00001007387 */ /* 0x0001e20000100800 */
[----:B------:R-:W-:-:S03]  /*5730*/  @!P1 IMAD.MOV R23, RZ, RZ, -R23 ;  /* 0x000000ffff179224 */ /* 0x000fc600078e0a17 */
[----:B------:R-:W-:Y:S03]  /*5740*/  STL [R1+0x20b4], R27 ;  /* 0x0020b41b01007387 */ /* 0x000fe60000100800 */
[----:B------:R-:W-:Y:S01]  /*5750*/  @!P0 IMAD.MOV R24, RZ, RZ, -R24 ;  /* 0x000000ffff188224 */ /* 0x000fe200078e0a18 */
[----:B------:R-:W-:Y:S01]  /*5760*/  STL [R1+0x20b8], R26 ;  /* 0x0020b81a01007387 */ /* 0x000fe20000100800 */
[----:B------:R-:W-:Y:S02]  /*5770*/  @!P3 IMAD.MOV R22, RZ, RZ, -R22 ;  /* 0x000000ffff16b224 */ /* 0x000fe400078e0a16 */
[----:B0-----:R-:W-:Y:S01]  /*5780*/  IMAD.MOV.U32 R0, RZ, RZ, c[0x0][0x18c] ;  /* 0x00006300ff007624 */ /* 0x001fe200078e00ff */
[----:B------:R-:W-:Y:S04]  /*5790*/  STL [R1+0x20bc], R25 ;  /* 0x0020bc1901007387 */ /* 0x000fe80000100800 */
[----:B------:R-:W-:Y:S04]  /*57a0*/  STL [R1+0x20c0], R24 ;  /* 0x0020c01801007387 */ /* 0x000fe80000100800 */
[----:B------:R-:W-:Y:S04]  /*57b0*/  STL [R1+0x20c4], R23 ;  /* 0x0020c41701007387 */ /* 0x000fe80000100800 */
[----:B------:R-:W-:Y:S04]  /*57c0*/  STL [R1+0x20c8], R22 ;  /* 0x0020c81601007387 */ /* 0x000fe80000100800 */
[----:B------:R-:W3:Y:S04]  /*57d0*/  LDL.LU R14, [R1+0xa8] ;  /* 0x0000a800010e7983 */ /* 0x000ee80000300800 */
[----:B------:R-:W3:Y:S04]  /*57e0*/  LDL.LU R13, [R1+0xa4] ;  /* 0x0000a400010d7983 */ /* 0x000ee80000300800 */
[----:B------:R-:W3:Y:S04]  /*57f0*/  LDL.LU R6, [R1+0xa0] ;  /* 0x0000a00001067983 */ /* 0x000ee80000300800 */
[----:B------:R-:W3:Y:S04]  /*5800*/  LDL.LU R7, [R1+0x9c] ;  /* 0x00009c0001077983 */ /* 0x000ee80000300800 */
[----:B------:R-:W3:Y:S04]  /*5810*/  LDL.LU R8, [R1+0x98] ;  /* 0x0000980001087983 */ /* 0x000ee80000300800 */
[----:B------:R-:W3:Y:S04]  /*5820*/  LDL.LU R9, [R1+0x84] ;  /* 0x0000840001097983 */ /* 0x000ee80000300800 */
[----:B------:R-:W3:Y:S04]  /*5830*/  LDL.LU R11, [R1+0x80] ;  /* 0x00008000010b7983 */ /* 0x000ee80000300800 */
[----:B------:R-:W3:Y:S01]  /*5840*/  LDL.LU R12, [R1+0x7c] ;  /* 0x00007c00010c7983 */ /* 0x000ee20000300800 */
[----:B----4-:R-:W-:-:S03]  /*5850*/  ISETP.GE.AND P4, PT, R17, RZ, PT ;  /* 0x000000ff1100720c */ /* 0x010fc60003f86270 */
[----:B------:R-:W0:Y:S02]  /*5860*/  S2R R17, SR_TID.X ;  /* 0x0000000000117919 */ /* 0x000e240000002100 */
[----:B0-----:R-:W-:-:S05]  /*5870*/  LOP3.LUT R17, R17, 0x7f, RZ, 0xc0, !PT ;  /* 0x0000007f11117812 */ /* 0x001fca00078ec0ff */
[----:B------:R-:W-:-:S04]  /*5880*/  IMAD R3, R17, c[0x0][0x18c], RZ ;  /* 0x0000630011037a24 */ /* 0x000fc800078e02ff */
[----:B------:R-:W-:Y:S01]  /*5890*/  IMAD R5, R0, 0x80, R3 ;  /* 0x0000008000057824 */ /* 0x000fe200078e0203 */
[----:B------:R-:W-:-:S04]  /*58a0*/  LEA R2, P1, R3, c[0x0][0x168], 0x1 ;  /* 0x00005a0003027a11 */ /* 0x000fc800078208ff */
[----:B------:R-:W-:Y:S02]  /*58b0*/  LEA R4, P6, R5, c[0x0][0x168], 0x1 ;  /* 0x00005a0005047a11 */ /* 0x000fe400078c08ff */
[----:B------:R-:W-:Y:S02]  /*58c0*/  LEA.HI.X.SX32 R3, R3, c[0x0][0x16c], 0x1, P1 ;  /* 0x00005b0003037a11 */ /* 0x000fe400008f0eff */
[----:B------:R-:W-:Y:S02]  /*58d0*/  LEA.HI.X.SX32 R5, R5, c[0x0][0x16c], 0x1, P6 ;  /* 0x00005b0005057a11 */ /* 0x000fe400030f0eff */
[----:B--2---:R-:W-:Y:S02]  /*58e0*/  ISETP.GE.AND P5, PT, R21, RZ, PT ;  /* 0x000000ff1500720c */ /* 0x004fe40003fa6270 */
[----:B------:R-:W2:Y:S01]  /*58f0*/  LDL.LU R21, [R1+0x78] ;  /* 0x0000780001157983 */ /* 0x000ea20000300800 */
[----:B-----5:R-:W-:-:S03]  /*5900*/  ISETP.GE.AND P0, PT, R18, RZ, PT ;  /* 0x000000ff1200720c */ /* 0x020fc60003f06270 */
[----:B------:R0:W-:Y:S01]  /*5910*/  STL.64 [R1+0x1f88], R2 ;  /* 0x001f880201007387 */ /* 0x0001e20000100a00 */
[----:B---3--:R-:W-:-:S03]  /*5920*/  ISETP.GE.AND P2, PT, R29, RZ, PT ;  /* 0x000000ff1d00720c */ /* 0x008fc60003f46270 */
[----:B------:R-:W-:Y:S01]  /*5930*/  STL [R1+0x2000], R4 ;  /* 0x0020000401007387 */ /* 0x000fe20000100800 */
[----:B------:R-:W-:-:S03]  /*5940*/  ISETP.GE.AND P3, PT, R19, RZ, PT ;  /* 0x000000ff1300720c */ /* 0x000fc60003f66270 */
[----:B------:R-:W-:Y:S01]  /*5950*/  STL [R1+0x1ffc], R5 ;  /* 0x001ffc0501007387 */ /* 0x000fe20000100800 */
[----:B------:R-:W-:-:S03]  /*5960*/  IMAD.MOV.U32 R29, RZ, RZ, R20 ;  /* 0x000000ffff1d7224 */ /* 0x000fc600078e0014 */
[----:B------:R-:W3:Y:S04]  /*5970*/  LDL.LU R17, [R1+0x88] ;  /* 0x0000880001117983 */ /* 0x000ee80000300800 */
[----:B------:R-:W4:Y:S04]  /*5980*/  LDL.LU R18, [R1+0x94] ;  /* 0x0000940001127983 */ /* 0x000f280000300800 */
[----:B------:R-:W5:Y:S04]  /*5990*/  LDL.LU R19, [R1+0x90] ;  /* 0x0000900001137983 */ /* 0x000f680000300800 */
[----:B------:R-:W2:Y:S01]  /*59a0*/  LDL.LU R20, [R1+0x8c] ;  /* 0x00008c0001147983 */ /* 0x000ea20000300800 */
[----:B------:R-:W-:-:S02]  /*59b0*/  ISETP.NE.AND P1, PT, RZ, c[0x0][0x17c], PT ;  /* 0x00005f00ff007a0c */ /* 0x000fc40003f25270 */
[----:B------:R-:W-:Y:S01]  /*59c0*/  LOP3.LUT R10, RZ, c[0x0][0x17c], RZ, 0x33, !PT ;  /* 0x00005f00ff0a7a12 */ /* 0x000fe200078e33ff */
[----:B------:R-:W-:-:S03]  /*59d0*/  @!P0 IMAD.MOV R28, RZ, RZ, -R28 ;  /* 0x000000ffff1c8224 */ /* 0x000fc600078e0a1c */
[C---:B------:R-:W-:Y:S02]  /*59e0*/  SEL R0, R10.reuse, R14, !P1 ;  /* 0x0000000e0a007207 */ /* 0x040fe40004800000 */
[C---:B0-----:R-:W-:Y:S02]  /*59f0*/  SEL R2, R10.reuse, R13, !P1 ;  /* 0x0000000d0a027207 */ /* 0x041fe40004800000 */
[----:B------:R-:W-:Y:S01]  /*5a00*/  SEL R3, R10, R6, !P1 ;  /* 0x000000060a037207 */ /* 0x000fe20004800000 */
[----:B---3--:R-:W-:Y:S02]  /*5a10*/  @!P3 IMAD.MOV R17, RZ, RZ, -R17 ;  /* 0x000000ffff11b224 */ /* 0x008fe400078e0a11 */
[----:B----4-:R-:W-:Y:S02]  /*5a20*/  @!P4 IMAD.MOV R18, RZ, RZ, -R18 ;  /* 0x000000ffff12c224 */ /* 0x010fe400078e0a12 */
[----:B-----5:R-:W-:-:S03]  /*5a30*/  @!P5 IMAD.MOV R19, RZ, RZ, -R19 ;  /* 0x000000ffff13d224 */ /* 0x020fc600078e0a13 */
[----:B------:R-:W-:Y:S01]  /*5a40*/  STL [R1+0x20cc], R18 ;  /* 0x0020cc1201007387 */ /* 0x000fe20000100800 */
[----:B--2---:R-:W-:-:S03]  /*5a50*/  @!P2 IMAD.MOV R20, RZ, RZ, -R20 ;  /* 0x000000ffff14a224 */ /* 0x004fc600078e0a14 */
[----:B------:R-:W-:Y:S04]  /*5a60*/  STL [R1+0x20d0], R19 ;  /* 0x0020d01301007387 */ /* 0x000fe80000100800 */
[----:B------:R-:W-:Y:S04]  /*5a70*/  STL [R1+0x20d4], R20 ;  /* 0x0020d41401007387 */ /* 0x000fe80000100800 */
[----:B------:R-:W-:Y:S04]  /*5a80*/  STL [R1+0x20d8], R28 ;  /* 0x0020d81c01007387 */ /* 0x000fe80000100800 */
[----:B------:R-:W-:Y:S04]  /*5a90*/  STL [R1+0x20dc], R17 ;  /* 0x0020dc1101007387 */ /* 0x000fe80000100800 */
[----:B------:R0:W-:Y:S04]  /*5aa0*/  STL [R1+0xa8], R0 ;  /* 0x0000a80001007387 */ /* 0x0001e80000100800 */
[----:B------:R1:W-:Y:S01]  /*5ab0*/  STL [R1+0x94], R2 ;  /* 0x0000940201007387 */ /* 0x0003e20000100800 */
[----:B0-----:R-:W-:-:S03]  /*5ac0*/  SEL R0, R10, R7, !P1 ;  /* 0x000000070a007207 */ /* 0x001fc60004800000 */
[----:B------:R0:W-:Y:S01]  /*5ad0*/  STL [R1+0x90], R3 ;  /* 0x0000900301007387 */ /* 0x0001e20000100800 */
[----:B-1----:R-:W-:-:S03]  /*5ae0*/  SEL R2, R10, R8, !P1 ;  /* 0x000000080a027207 */ /* 0x002fc60004800000 */
[----:B------:R1:W-:Y:S01]  /*5af0*/  STL [R1+0x8c], R0 ;  /* 0x00008c0001007387 */ /* 0x0003e20000100800 */
[----:B0-----:R-:W-:-:S03]  /*5b00*/  SEL R3, R10, R9, !P1 ;  /* 0x000000090a037207 */ /* 0x001fc60004800000 */
[----:B------:R0:W-:Y:S01]  /*5b10*/  STL [R1+0x88], R2 ;  /* 0x0000880201007387 */ /* 0x0001e20000100800 */
[----:B-1----:R-:W-:-:S03]  /*5b20*/  SEL R0, R10, R11, !P1 ;  /* 0x0000000b0a007207 */ /* 0x002fc60004800000 */
[----:B------:R-:W-:Y:S04]  /*5b30*/  STL [R1+0x84], R3 ;  /* 0x0000840301007387 */ /* 0x000fe80000100800 */
[----:B------:R-:W2:Y:S01]  /*5b40*/  LDL.LU R5, [R1+0x74] ;  /* 0x0000740001057983 */ /* 0x000ea20000300800 */
[----:B0-----:R-:W-:-:S03]  /*5b50*/  SEL R2, R10, R12, !P1 ;  /* 0x0000000c0a027207 */ /* 0x001fc60004800000 */
[----:B------:R0:W-:Y:S04]  /*5b60*/  STL [R1+0x80], R0 ;  /* 0x0000800001007387 */ /* 0x0001e80000100800 */
[----:B------:R1:W-:Y:S01]  /*5b70*/  STL [R1+0x7c], R2 ;  /* 0x00007c0201007387 */ /* 0x0003e20000100800 */
[----:B0-----:R-:W-:-:S03]  /*5b80*/  SEL R0, R10, R21, !P1 ;  /* 0x000000150a007207 */ /* 0x001fc60004800000 */
[----:B-1----:R-:W3:Y:S04]  /*5b90*/  LDL.LU R2, [R1+0x70] ;  /* 0x0000700001027983 */ /* 0x002ee80000300800 */
[----:B------:R-:W-:Y:S04]  /*5ba0*/  STL [R1+0x78], R0 ;  /* 0x0000780001007387 */ /* 0x000fe80000100800 */
[----:B------:R-:W4:Y:S01]  /*5bb0*/  LDL.LU R17, [R1+0x68] ;  /* 0x0000680001117983 */ /* 0x000f220000300800 */
[----:B------:R-:W-:-:S03]  /*5bc0*/  IMAD.MOV.U32 R3, RZ, RZ, R29 ;  /* 0x000000ffff037224 */ /* 0x000fc600078e001d */
[----:B----4-:R0:W-:Y:S04]  /*5bd0*/  STL [R1+0x20e0], R17 ;  /* 0x0020e01101007387 */ /* 0x0101e80000100800 */
[----:B0-----:R-:W4:Y:S04]  /*5be0*/  LDL.LU R17, [R1+0x6c] ;  /* 0x00006c0001117983 */ /* 0x001f280000300800 */
[----:B------:R-:W5:Y:S04]  /*5bf0*/  LDL.LU R28, [R1+0x64] ;  /* 0x00006400011c7983 */ /* 0x000f680000300800 */
        /* <DEDUP_REMOVED lines=14> */
[----:B------:R-:W5:Y:S01]  /*5ce0*/  LDL.LU R6, [R1+0x28] ;  /* 0x0000280001067983 */ /* 0x000f620000300800 */
[----:B--2---:R-:W-:-:S03]  /*5cf0*/  SEL R5, R10, R5, !P1 ;  /* 0x000000050a057207 */ /* 0x004fc60004800000 */
[----:B------:R-:W2:Y:S04]  /*5d00*/  LDL.LU R7, [R1+0x24] ;  /* 0x0000240001077983 */ /* 0x000ea80000300800 */
[----:B------:R-:W2:Y:S01]  /*5d10*/  LDL.LU R8, [R1+0x20] ;  /* 0x0000200001087983 */ /* 0x000ea20000300800 */
[----:B---3--:R-:W-:-:S03]  /*5d20*/  SEL R2, R10, R2, !P1 ;  /* 0x000000020a027207 */ /* 0x008fc60004800000 */
[----:B------:R-:W3:Y:S04]  /*5d30*/  LDL.LU R9, [R1+0x1c] ;  /* 0x00001c0001097983 */ /* 0x000ee80000300800 */
[----:B------:R-:W3:Y:S04]  /*5d40*/  LDL.LU R11, [R1+0x18] ;  /* 0x00001800010b7983 */ /* 0x000ee80000300800 */
[----:B------:R-:W3:Y:S04]  /*5d50*/  LDL.LU R12, [R1+0x14] ;  /* 0x00001400010c7983 */ /* 0x000ee80000300800 */
[----:B------:R-:W3:Y:S04]  /*5d60*/  LDL.LU R21, [R1+0x10] ;  /* 0x0000100001157983 */ /* 0x000ee80000300800 */
[----:B------:R-:W3:Y:S04]  /*5d70*/  LDL.LU R29, [R1+0xc] ;  /* 0x00000c00011d7983 */ /* 0x000ee80000300800 */
[----:B------:R-:W3:Y:S04]  /*5d80*/  LDL.LU R4, [R1+0x8] ;  /* 0x0000080001047983 */ /* 0x000ee80000300800 */
[----:B------:R0:W-:Y:S04]  /*5d90*/  STL [R1+0x74], R5 ;  /* 0x0000740501007387 */ /* 0x0001e80000100800 */
[----:B0-----:R-:W3:Y:S04]  /*5da0*/  LDL.LU R5, [R1+0x4] ;  /* 0x0000040001057983 */ /* 0x001ee80000300800 */
[----:B------:R0:W-:Y:S04]  /*5db0*/  STL [R1+0x70], R2 ;  /* 0x0000700201007387 */ /* 0x0001e80000100800 */
[----:B0-----:R-:W3:Y:S01]  /*5dc0*/  LDL.LU R2, [R1] ;  /* 0x0000000001027983 */ /* 0x001ee20000300800 */
[----:B----4-:R-:W-:-:S05]  /*5dd0*/  SEL R17, R10, R17, !P1 ;  /* 0x000000110a117207 */ /* 0x010fca0004800000 */
[----:B------:R0:W-:Y:S04]  /*5de0*/  STL [R1+0x6c], R17 ;  /* 0x00006c1101007387 */ /* 0x0001e80000100800 */
[----:B0-----:R-:W4:Y:S01]  /*5df0*/  LDL.LU R17, [R1+0x20e0] ;  /* 0x0020e00001117983 */ /* 0x001f220000300800 */
[C---:B-----5:R-:W-:Y:S02]  /*5e00*/  SEL R28, R10.reuse, R28, !P1 ;  /* 0x0000001c0a1c7207 */ /* 0x060fe40004800000 */
[C---:B------:R-:W-:Y:S02]  /*5e10*/  SEL R20, R10.reuse, R20, !P1 ;  /* 0x000000140a147207 */ /* 0x040fe40004800000 */
[C---:B------:R-:W-:Y:S02]  /*5e20*/  SEL R19, R10.reuse, R19, !P1 ;  /* 0x000000130a137207 */ /* 0x040fe40004800000 */
[----:B------:R-:W-:-:S02]  /*5e30*/  SEL R18, R10, R18, !P1 ;  /* 0x000000120a127207 */ /* 0x000fc40004800000 */
[C---:B------:R-:W-:Y:S02]  /*5e40*/  SEL R22, R10.reuse, R22, !P1 ;  /* 0x000000160a167207 */ /* 0x040fe40004800000 */
[C---:B------:R-:W-:Y:S02]  /*5e50*/  SEL R23, R10.reuse, R23, !P1 ;  /* 0x000000170a177207 */ /* 0x040fe40004800000 */
[C---:B------:R-:W-:Y:S02]  /*5e60*/  SEL R24, R10.reuse, R24, !P1 ;  /* 0x000000180a187207 */ /* 0x040fe40004800000 */
        /* <DEDUP_REMOVED lines=9> */
[C---:B--2---:R-:W-:Y:S02]  /*5f00*/  SEL R7, R10.reuse, R7, !P1 ;  /* 0x000000070a077207 */ /* 0x044fe40004800000 */
[C---:B------:R-:W-:Y:S02]  /*5f10*/  SEL R8, R10.reuse, R8, !P1 ;  /* 0x000000080a087207 */ /* 0x040fe40004800000 */
[C---:B---3--:R-:W-:Y:S02]  /*5f20*/  SEL R9, R10.reuse, R9, !P1 ;  /* 0x000000090a097207 */ /* 0x048fe40004800000 */
[C---:B------:R-:W-:Y:S02]  /*5f30*/  SEL R11, R10.reuse, R11, !P1 ;  /* 0x0000000b0a0b7207 */ /* 0x040fe40004800000 */
[C---:B------:R-:W-:Y:S02]  /*5f40*/  SEL R12, R10.reuse, R12, !P1 ;  /* 0x0000000c0a0c7207 */ /* 0x040fe40004800000 */
[----:B------:R-:W-:-:S02]  /*5f50*/  SEL R21, R10, R21, !P1 ;  /* 0x000000150a157207 */ /* 0x000fc40004800000 */
[C---:B------:R-:W-:Y:S02]  /*5f60*/  SEL R29, R10.reuse, R29, !P1 ;  /* 0x0000001d0a1d7207 */ /* 0x040fe40004800000 */
[----:B----4-:R-:W-:-:S05]  /*5f70*/  SEL R17, R10, R17, !P1 ;  /* 0x000000110a117207 */ /* 0x010fca0004800000 */
[----:B------:R0:W-:Y:S04]  /*5f80*/  STL [R1+0x68], R17 ;  /* 0x0000681101007387 */ /* 0x0001e80000100800 */
[----:B0-----:R-:W2:Y:S04]  /*5f90*/  LDL.LU R17, [R1+0x20dc] ;  /* 0x0020dc0001117983 */ /* 0x001ea80000300800 */
[----:B------:R0:W-:Y:S04]  /*5fa0*/  STL [R1+0x64], R28 ;  /* 0x0000641c01007387 */ /* 0x0001e80000100800 */
[----:B0-----:R-:W3:Y:S04]  /*5fb0*/  LDL.LU R28, [R1+0x20d8] ;  /* 0x0020d800011c7983 */ /* 0x001ee80000300800 */
[----:B------:R0:W-:Y:S04]  /*5fc0*/  STL [R1+0x60], R20 ;  /* 0x0000601401007387 */ /* 0x0001e80000100800 */
[----:B0-----:R-:W4:Y:S04]  /*5fd0*/  LDL.LU R20, [R1+0x20d4] ;  /* 0x0020d40001147983 */ /* 0x001f280000300800 */
[----:B------:R0:W-:Y:S04]  /*5fe0*/  STL [R1+0x5c], R19 ;  /* 0x00005c1301007387 */ /* 0x0001e80000100800 */
[----:B0-----:R-:W5:Y:S04]  /*5ff0*/  LDL.LU R19, [R1+0x20d0] ;  /* 0x0020d00001137983 */ /* 0x001f680000300800 */
[----:B------:R0:W-:Y:S04]  /*6000*/  STL [R1+0x58], R18 ;  /* 0x0000581201007387 */ /* 0x0001e80000100800 */
[----:B0-----:R-:W2:Y:S04]  /*6010*/  LDL.LU R18, [R1+0x20cc] ;  /* 0x0020cc0001127983 */ /* 0x001ea80000300800 */
        /* <DEDUP_REMOVED lines=33> */
[----:B0-----:R-:W3:Y:S04]  /*6230*/  LDL.LU R12, [R1+0x2088] ;  /* 0x00208800010c7983 */ /* 0x001ee80000300800 */
[----:B------:R0:W-:Y:S04]  /*6240*/  STL [R1+0x10], R21 ;  /* 0x0000101501007387 */ /* 0x0001e80000100800 */
[----:B0-----:R-:W4:Y:S04]  /*6250*/  LDL.LU R21, [R1+0x2084] ;  /* 0x0020840001157983 */ /* 0x001f280000300800 */
[----:B------:R0:W-:Y:S04]  /*6260*/  STL [R1+0xc], R29 ;  /* 0x00000c1d01007387 */ /* 0x0001e80000100800 */
[----:B0-----:R-:W5:Y:S01]  /*6270*/  LDL.LU R29, [R1+0x2080] ;  /* 0x00208000011d7983 */ /* 0x001f620000300800 */
[----:B------:R-:W-:-:S02]  /*6280*/  SEL R4, R10, R4, !P1 ;  /* 0x000000040a047207 */ /* 0x000fc40004800000 */
[C---:B------:R-:W-:Y:S02]  /*6290*/  SEL R5, R10.reuse, R5, !P1 ;  /* 0x000000050a057207 */ /* 0x040fe40004800000 */
[C---:B------:R-:W-:Y:S01]  /*62a0*/  SEL R2, R10.reuse, R2, !P1 ;  /* 0x000000020a027207 */ /* 0x040fe20004800000 */
[----:B------:R-:W-:Y:S04]  /*62b0*/  STL [R1+0x2004], R4 ;  /* 0x0020040401007387 */ /* 0x000fe80000100800 */
[----:B------:R0:W-:Y:S04]  /*62c0*/  STL [R1+0x2008], R5 ;  /* 0x0020080501007387 */ /* 0x0001e80000100800 */
[----:B0-----:R-:W5:Y:S04]  /*62d0*/  LDL.LU R5, [R1+0x88] ;  /* 0x0000880001057983 */ /* 0x001f680000300800 */
[----:B------:R-:W5:Y:S04]  /*62e0*/  LDL.LU R4, [R1+0x84] ;  /* 0x0000840001047983 */ /* 0x000f680000300800 */
[----:B------:R0:W-:Y:S04]  /*62f0*/  STL [R1+0x200c], R2 ;  /* 0x00200c0201007387 */ /* 0x0001e80000100800 */
[----:B0-----:R-:W5:Y:S01]  /*6300*/  LDL.LU R2, [R1+0x8c] ;  /* 0x00008c0001027983 */ /* 0x001f620000300800 */
[----:B--2---:R-:W-:-:S02]  /*6310*/  SEL R11, R10, R11, !P1 ;  /* 0x0000000b0a0b7207 */ /* 0x004fc40004800000 */
[C---:B---3--:R-:W-:Y:S02]  /*6320*/  SEL R12, R10.reuse, R12, !P1 ;  /* 0x0000000c0a0c7207 */ /* 0x048fe40004800000 */
[C---:B----4-:R-:W-:Y:S02]  /*6330*/  SEL R21, R10.reuse, R21, !P1 ;  /* 0x000000150a157207 */ /* 0x050fe40004800000 */
[----:B-----5:R-:W-:-:S05]  /*6340*/  SEL R29, R10, R29, !P1 ;  /* 0x0000001d0a1d7207 */ /* 0x020fca0004800000 */
[----:B------:R0:W-:Y:S04]  /*6350*/  STL [R1+0x2010], R29 ;  /* 0x0020101d01007387 */ /* 0x0001e80000100800 */
[----:B0-----:R-:W2:Y:S04]  /*6360*/  LDL.LU R29, [R1+0x90] ;  /* 0x00009000011d7983 */ /* 0x001ea80000300800 */
[----:B------:R0:W-:Y:S04]  /*6370*/  STL [R1+0x2014], R21 ;  /* 0x0020141501007387 */ /* 0x0001e80000100800 */
[----:B0-----:R-:W3:Y:S04]  /*6380*/  LDL.LU R21, [R1+0x94] ;  /* 0x0000940001157983 */ /* 0x001ee80000300800 */
[----:B------:R0:W-:Y:S04]  /*6390*/  STL [R1+0x2018], R12 ;  /* 0x0020180c01007387 */ /* 0x0001e80000100800 */
[----:B0-----:R-:W4:Y:S04]  /*63a0*/  LDL.LU R12, [R1+0xa8] ;  /* 0x0000a800010c7983 */ /* 0x001f280000300800 */
[----:B------:R-:W5:Y:S04]  /*63b0*/  LDL.LU R10, [R1+0x207c] ;  /* 0x00207c00010a7983 */ /* 0x000f680000300800 */
[----:B------:R0:W-:Y:S02]  /*63c0*/  STL [R1+0x201c], R11 ;  /* 0x00201c0b01007387 */ /* 0x0001e40000100800 */
[----:B0-----:R-:W-:-:S04]  /*63d0*/  LOP3.LUT R11, RZ, c[0x0][0x17c], RZ, 0x33, !PT ;  /* 0x00005f00ff0b7a12 */ /* 0x001fc800078e33ff */
        /* <DEDUP_REMOVED lines=20> */
[----:B-----5:R-:W-:-:S05]  /*6520*/  SEL R10, R11, R10, !P1 ;  /* 0x0000000a0b0a7207 */ /* 0x020fca0004800000 */
[----:B------:R-:W-:Y:S04]  /*6530*/  STL [R1+0x2020], R10 ;  /* 0x0020200a01007387 */ /* 0x000fe80000100800 */
[----:B------:R-:W-:Y:S04]  /*6540*/  STL [R1+0x2024], R9 ;  /* 0x0020240901007387 */ /* 0x000fe80000100800 */
[----:B------:R-:W-:Y:S04]  /*6550*/  STL [R1+0x2028], R8 ;  /* 0x0020280801007387 */ /* 0x000fe80000100800 */
[----:B------:R-:W-:Y:S04]  /*6560*/  STL [R1+0x202c], R7 ;  /* 0x00202c0701007387 */ /* 0x000fe80000100800 */
[----:B------:R4:W-:Y:S04]  /*6570*/  STL [R1+0x2030], R6 ;  /* 0x0020300601007387 */ /* 0x0009e80000100800 */
[----:B------:R-:W-:Y:S04]  /*6580*/  STL [R1+0x2034], R13 ;  /* 0x0020340d01007387 */ /* 0x000fe80000100800 */
[----:B------:R-:W-:Y:S04]  /*6590*/  STL [R1+0x2038], R14 ;  /* 0x0020380e01007387 */ /* 0x000fe80000100800 */
[----:B------:R-:W-:Y:S04]  /*65a0*/  STL [R1+0x203c], R15 ;  /* 0x00203c0f01007387 */ /* 0x000fe80000100800 */
[----:B------:R-:W-:Y:S04]  /*65b0*/  STL [R1+0x2040], R16 ;  /* 0x0020401001007387 */ /* 0x000fe80000100800 */
[----:B------:R2:W-:Y:S04]  /*65c0*/  STL [R1+0x2044], R0 ;  /* 0x0020440001007387 */ /* 0x0005e80000100800 */
[----:B------:R-:W-:Y:S04]  /*65d0*/  STL [R1+0x2048], R27 ;  /* 0x0020481b01007387 */ /* 0x000fe80000100800 */
[----:B------:R-:W-:Y:S04]  /*65e0*/  STL [R1+0x204c], R26 ;  /* 0x00204c1a01007387 */ /* 0x000fe80000100800 */
[----:B------:R-:W-:Y:S01]  /*65f0*/  STL [R1+0x2050], R25 ;  /* 0x0020501901007387 */ /* 0x000fe20000100800 */
[----:B----4-:R-:W-:-:S03]  /*6600*/  IMAD R6, R12, c[0x0][0x190], RZ ;  /* 0x000064000c067a24 */ /* 0x010fc600078e02ff */
[----:B------:R-:W-:Y:S04]  /*6610*/  STL [R1+0x2054], R24 ;  /* 0x0020541801007387 */ /* 0x000fe80000100800 */
[----:B------:R-:W-:Y:S04]  /*6620*/  STL [R1+0x2058], R23 ;  /* 0x0020581701007387 */ /* 0x000fe80000100800 */
[----:B------:R-:W-:Y:S04]  /*6630*/  STL [R1+0x205c], R22 ;  /* 0x00205c1601007387 */ /* 0x000fe80000100800 */
[----:B------:R-:W-:Y:S01]  /*6640*/  STL [R1+0x2060], R18 ;  /* 0x0020601201007387 */ /* 0x000fe20000100800 */
[----:B---3--:R-:W-:-:S03]  /*6650*/  IMAD R7, R21, c[0x0][0x190], RZ ;  /* 0x0000640015077a24 */ /* 0x008fc600078e02ff */
[----:B------:R-:W-:Y:S01]  /*6660*/  STL [R1+0x2064], R19 ;  /* 0x0020641301007387 */ /* 0x000fe20000100800 */
[----:B--2---:R-:W-:-:S03]  /*6670*/  IMAD R0, R29, c[0x0][0x190], RZ ;  /* 0x000064001d007a24 */ /* 0x004fc600078e02ff */
[----:B------:R-:W-:Y:S04]  /*6680*/  STL [R1+0x2068], R20 ;  /* 0x0020681401007387 */ /* 0x000fe80000100800 */
[----:B------:R-:W-:Y:S04]  /*6690*/  STL [R1+0x206c], R28 ;  /* 0x00206c1c01007387 */ /* 0x000fe80000100800 */
[----:B------:R-:W-:Y:S04]  /*66a0*/  STL [R1+0x2070], R17 ;  /* 0x0020701101007387 */ /* 0x000fe80000100800 */
[----:B------:R0:W-:Y:S04]  /*66b0*/  STL [R1+0x98], R6 ;  /* 0x0000980601007387 */ /* 0x0001e80000100800 */
[----:B------:R-:W-:Y:S01]  /*66c0*/  STL [R1+0x94], R7 ;  /* 0x0000940701007387 */ /* 0x000fe20000100800 */
[----:B0-----:R-:W-:-:S03]  /*66d0*/  IMAD R6, R2, c[0x0][0x190], RZ ;  /* 0x0000640002067a24 */ /* 0x001fc600078e02ff */
[----:B------:R0:W-:Y:S04]  /*66e0*/  STL [R1+0x90], R0 ;  /* 0x0000900001007387 */ /* 0x0001e80000100800 */
[----:B------:R-:W-:Y:S04]  /*66f0*/  STL [R1+0x8c], R6 ;  /* 0x00008c0601007387 */ /* 0x000fe80000100800 */
[----:B------:R-:W2:Y:S01]  /*6700*/  LDL.LU R17, [R1+0x78] ;  /* 0x0000780001117983 */ /* 0x000ea20000300800 */
[----:B------:R-:W-:Y:S02]  /*6710*/  IMAD R2, R5, c[0x0][0x190], RZ ;  /* 0x0000640005027a24 */ /* 0x000fe400078e02ff */
[----:B0-----:R-:W-:-:S03]  /*6720*/  IMAD R0, R4, c[0x0][0x190], RZ ;  /* 0x0000640004007a24 */ /* 0x001fc600078e02ff */
[----:B------:R-:W-:Y:S04]  /*6730*/  STL [R1+0x190], R2 ;  /* 0x0001900201007387 */ /* 0x000fe80000100800 */
[----:B--2---:R0:W-:Y:S04]  /*6740*/  STL [R1+0x2074], R17 ;  /* 0x0020741101007387 */ /* 0x0041e80000100800 */
[----:B------:R-:W-:Y:S04]  /*6750*/  STL [R1+0x194], R0 ;  /* 0x0001940001007387 */ /* 0x000fe80000100800 */
[----:B0-----:R-:W2:Y:S04]  /*6760*/  LDL.LU R17, [R1+0x7c] ;  /* 0x00007c0001117983 */ /* 0x001ea80000300800 */
[----:B--2---:R0:W-:Y:S04]  /*6770*/  STL [R1+0x2078], R17 ;  /* 0x0020781101007387 */ /* 0x0041e80000100800 */
[----:B0-----:R-:W2:Y:S04]  /*6780*/  LDL.LU R17, [R1+0x80] ;  /* 0x0000800001117983 */ /* 0x001ea80000300800 */
[----:B------:R-:W3:Y:S04]  /*6790*/  LDL.LU R28, [R1+0x74] ;  /* 0x00007400011c7983 */ /* 0x000ee80000300800 */
[----:B------:R-:W4:Y:S04]  /*67a0*/  LDL.LU R20, [R1+0x70] ;  /* 0x0000700001147983 */ /* 0x000f280000300800 */
[----:B------:R-:W5:Y:S04]  /*67b0*/  LDL.LU R19, [R1+0x6c] ;  /* 0x00006c0001137983 */ /* 0x000f680000300800 */
[----:B------:R-:W3:Y:S04]  /*67c0*/  LDL.LU R18, [R1+0x68] ;  /* 0x0000680001127983 */ /* 0x000ee80000300800 */
        /* <DEDUP_REMOVED lines=23> */
[----:B--2---:R-:W-:-:S05]  /*6940*/  IMAD R17, R17, c[0x0][0x190], RZ ;  /* 0x0000640011117a24 */ /* 0x004fca00078e02ff */
[----:B------:R0:W-:Y:S04]  /*6950*/  STL [R1+0x19c], R17 ;  /* 0x00019c1101007387 */ /* 0x0001e80000100800 */
[----:B0-----:R-:W2:Y:S02]  /*6960*/  LDL.LU R17, [R1+0x2078] ;  /* 0x0020780001117983 */ /* 0x001ea40000300800 */
[----:B--2---:R-:W-:-:S05]  /*6970*/  IMAD R17, R17, c[0x0][0x190], RZ ;  /* 0x0000640011117a24 */ /* 0x004fca00078e02ff */
[----:B------:R0:W-:Y:S04]  /*6980*/  STL [R1+0x1a4], R17 ;  /* 0x0001a41101007387 */ /* 0x0001e80000100800 */
[----:B0-----:R-:W2:Y:S01]  /*6990*/  LDL.LU R17, [R1+0x2074] ;  /* 0x0020740001117983 */ /* 0x001ea20000300800 */
[----:B---3--:R-:W-:Y:S02]  /*69a0*/  IMAD R28, R28, c[0x0][0x190], RZ ;  /* 0x000064001c1c7a24 */ /* 0x008fe400078e02ff */
[----:B----4-:R-:W-:Y:S02]  /*69b0*/  IMAD R20, R20, c[0x0][0x190], RZ ;  /* 0x0000640014147a24 */ /* 0x010fe400078e02ff */
[----:B-----5:R-:W-:Y:S02]  /*69c0*/  IMAD R19, R19, c[0x0][0x190], RZ ;  /* 0x0000640013137a24 */ /* 0x020fe400078e02ff */
[----:B------:R-:W-:-:S02]  /*69d0*/  IMAD R18, R18, c[0x0][0x190], RZ ;  /* 0x0000640012127a24 */ /* 0x000fc400078e02ff */
[----:B------:R-:W-:Y:S02]  /*69e0*/  IMAD R22, R22, c[0x0][0x190], RZ ;  /* 0x0000640016167a24 */ /* 0x000fe400078e02ff */
[----:B------:R-:W-:Y:S02]  /*69f0*/  IMAD R23, R23, c[0x0][0x190], RZ ;  /* 0x0000640017177a24 */ /* 0x000fe400078e02ff */
[----:B------:R-:W-:Y:S02]  /*6a00*/  IMAD R24, R24, c[0x0][0x190], RZ ;  /* 0x0000640018187a24 */ /* 0x000fe400078e02ff */
[----:B------:R-:W-:Y:S02]  /*6a10*/  IMAD R25, R25, c[0x0][0x190], RZ ;  /* 0x0000640019197a24 */ /* 0x000fe400078e02ff */
[----:B------:R-:W-:Y:S02]  /*6a20*/  IMAD R26, R26, c[0x0][0x190], RZ ;  /* 0x000064001a1a7a24 */ /* 0x000fe400078e02ff */
        /* <DEDUP_REMOVED lines=18> */
[----:B--2---:R-:W-:-:S05]  /*6b50*/  IMAD R17, R17, c[0x0][0x190], RZ ;  /* 0x0000640011117a24 */ /* 0x004fca00078e02ff */
        /* <DEDUP_REMOVED lines=51> */
[----:B0-----:R-:W4:Y:S04]  /*6e90*/  LDL.LU R2, [R1+0x200c] ;  /* 0x00200c0001027983 */ /* 0x001f280000300800 */
[----:B------:R0:W-:Y:S04]  /*6ea0*/  STL [R1+0x254], R5 ;  /* 0x0002540501007387 */ /* 0x0001e80000100800 */
[----:B0-----:R-:W5:Y:S04]  /*6eb0*/  LDL.LU R5, [R1+0x2008] ;  /* 0x0020080001057983 */ /* 0x001f680000300800 */
[----:B------:R0:W-:Y:S04]  /*6ec0*/  STL [R1+0x260], R4 ;  /* 0x0002600401007387 */ /* 0x0001e80000100800 */
[----:B0-----:R-:W5:Y:S01]  /*6ed0*/  LDL.LU R4, [R1+0x2004] ;  /* 0x0020040001047983 */ /* 0x001f620000300800 */
[----:B--2---:R-:W-:-:S02]  /*6ee0*/  IMAD R12, R12, c[0x0][0x190], RZ ;  /* 0x000064000c0c7a24 */ /* 0x004fc400078e02ff */
[----:B---3--:R-:W-:Y:S02]  /*6ef0*/  IMAD R21, R21, c[0x0][0x190], RZ ;  /* 0x0000640015157a24 */ /* 0x008fe400078e02ff */
[----:B----4-:R-:W-:Y:S02]  /*6f00*/  IMAD R2, R2, c[0x0][0x190], RZ ;  /* 0x0000640002027a24 */ /* 0x010fe400078e02ff */
[----:B-----5:R-:W-:Y:S02]  /*6f10*/  IMAD R5, R5, c[0x0][0x190], RZ ;  /* 0x0000640005057a24 */ /* 0x020fe400078e02ff */
[----:B------:R-:W-:-:S05]  /*6f20*/  IMAD R4, R4, c[0x0][0x190], RZ ;  /* 0x0000640004047a24 */ /* 0x000fca00078e02ff */
[----:B------:R0:W-:Y:S04]  /*6f30*/  STL [R1+0x264], R4 ;  /* 0x0002640401007387 */ /* 0x0001e80000100800 */
[----:B0-----:R-:W2:Y:S04]  /*6f40*/  LDL.LU R4, [R1+0x2000] ;  /* 0x0020000001047983 */ /* 0x001ea80000300800 */
[----:B------:R0:W-:Y:S04]  /*6f50*/  STL [R1+0x268], R5 ;  /* 0x0002680501007387 */ /* 0x0001e80000100800 */
[----:B0-----:R-:W2:Y:S04]  /*6f60*/  LDL.LU R5, [R1+0x1ffc] ;  /* 0x001ffc0001057983 */ /* 0x001ea80000300800 */
[----:B------:R0:W-:Y:S02]  /*6f70*/  STL [R1+0x26c], R2 ;  /* 0x00026c0201007387 */ /* 0x0001e40000100800 */
[----:B0-----:R-:W-:-:S05]  /*6f80*/  IMAD R2, R29, c[0x0][0x190], RZ ;  /* 0x000064001d027a24 */ /* 0x001fca00078e02ff */
[----:B------:R0:W-:Y:S04]  /*6f90*/  STL [R1+0x278], R2 ;  /* 0x0002780201007387 */ /* 0x0001e80000100800 */
[----:B------:R-:W-:Y:S01]  /*6fa0*/  STL [R1+0x27c], R21 ;  /* 0x00027c1501007387 */ /* 0x000fe20000100800 */
[----:B0-----:R-:W-:-:S03]  /*6fb0*/  IMAD R2, R11, c[0x0][0x190], RZ ;  /* 0x000064000b027a24 */ /* 0x001fc600078e02ff */
[----:B------:R-:W2:Y:S04]  /*6fc0*/  LDL R11, [R1+0x98] ;  /* 0x00009800010b7983 */ /* 0x000ea80000100800 */
[----:B------:R0:W-:Y:S04]  /*6fd0*/  STL [R1+0x288], R12 ;  /* 0x0002880c01007387 */ /* 0x0001e80000100800 */
[----:B0-----:R-:W3:Y:S04]  /*6fe0*/  LDL R12, [R1+0x94] ;  /* 0x00009400010c7983 */ /* 0x001ee80000100800 */
[----:B------:R0:W-:Y:S04]  /*6ff0*/  STL [R1+0x28c], R2 ;  /* 0x00028c0201007387 */ /* 0x0001e80000100800 */
[----:B------:R-:W4:Y:S01]  /*7000*/  LDL R21, [R1+0x90] ;  /* 0x0000900001157983 */ /* 0x000f220000100800 */
[----:B------:R-:W-:-:S02]  /*7010*/  IMAD.MOV.U32 R29, RZ, RZ, R3 ;  /* 0x000000ffff1d7224 */ /* 0x000fc400078e0003 */
[----:B------:R-:W-:Y:S02]  /*7020*/  IMAD R3, R10, c[0x0][0x190], RZ ;  /* 0x000064000a037a24 */ /* 0x000fe400078e02ff */
[----:B0-----:R-:W-:-:S03]  /*7030*/  IMAD R2, R9, c[0x0][0x190], RZ ;  /* 0x0000640009027a24 */ /* 0x001fc600078e02ff */
[----:B------:R0:W-:Y:S01]  /*7040*/  STL [R1+0x290], R3 ;  /* 0x0002900301007387 */ /* 0x0001e20000100800 */
[----:B------:R-:W-:-:S03]  /*7050*/  IMAD R8, R8, c[0x0][0x190], RZ ;  /* 0x0000640008087a24 */ /* 0x000fc600078e02ff */
[----:B------:R1:W-:Y:S01]  /*7060*/  STL [R1+0x294], R2 ;  /* 0x0002940201007387 */ /* 0x0003e20000100800 */
[----:B------:R-:W-:-:S03]  /*7070*/  IMAD R7, R7, c[0x0][0x190], RZ ;  /* 0x0000640007077a24 */ /* 0x000fc600078e02ff */
[----:B------:R-:W-:Y:S01]  /*7080*/  STL [R1+0x2a0], R8 ;  /* 0x0002a00801007387 */ /* 0x000fe20000100800 */
[----:B0-----:R-:W-:Y:S02]  /*7090*/  IMAD R3, R13, c[0x0][0x190], RZ ;  /* 0x000064000d037a24 */ /* 0x001fe400078e02ff */
[----:B-1----:R-:W-:-:S05]  /*70a0*/  IMAD R2, R6, c[0x0][0x190], RZ ;  /* 0x0000640006027a24 */ /* 0x002fca00078e02ff */
[----:B------:R0:W-:Y:S01]  /*70b0*/  STL [R1+0x2b0], R2 ;  /* 0x0002b00201007387 */ /* 0x0001e20000100800 */
[----:B------:R-:W-:-:S03]  /*70c0*/  IMAD R6, R15, c[0x0][0x190], RZ ;  /* 0x000064000f067a24 */ /* 0x000fc600078e02ff */
[----:B------:R1:W-:Y:S01]  /*70d0*/  STL [R1+0x2b4], R3 ;  /* 0x0002b40301007387 */ /* 0x0003e20000100800 */
[----:B0-----:R-:W-:-:S03]  /*70e0*/  IMAD R2, R14, c[0x0][0x190], RZ ;  /* 0x000064000e027a24 */ /* 0x001fc600078e02ff */
[----:B------:R-:W-:Y:S01]  /*70f0*/  STL [R1+0x2a4], R7 ;  /* 0x0002a40701007387 */ /* 0x000fe20000100800 */
[----:B-1----:R-:W-:-:S03]  /*7100*/  IMAD R3, R16, c[0x0][0x190], RZ ;  /* 0x0000640010037a24 */ /* 0x002fc600078e02ff */
[----:B------:R0:W-:Y:S04]  /*7110*/  STL [R1+0x2b8], R2 ;  /* 0x0002b80201007387 */ /* 0x0001e80000100800 */
[----:B------:R-:W-:Y:S01]  /*7120*/  STL [R1+0x1f8], R6 ;  /* 0x0001f80601007387 */ /* 0x000fe20000100800 */
[----:B0-----:R-:W-:-:S03]  /*7130*/  IMAD R2, R0, c[0x0][0x190], RZ ;  /* 0x0000640000027a24 */ /* 0x001fc600078e02ff */
[----:B------:R0:W-:Y:S01]  /*7140*/  STL [R1+0x1f0], R3 ;  /* 0x0001f00301007387 */ /* 0x0001e20000100800 */
[----:B------:R-:W-:-:S03]  /*7150*/  IMAD R0, R27, c[0x0][0x190], RZ ;  /* 0x000064001b007a24 */ /* 0x000fc600078e02ff */
[----:B------:R1:W-:Y:S01]  /*7160*/  STL [R1+0x1e8], R2 ;  /* 0x0001e80201007387 */ /* 0x0003e20000100800 */
[----:B0-----:R-:W-:-:S03]  /*7170*/  IMAD R3, R26, c[0x0][0x190], RZ ;  /* 0x000064001a037a24 */ /* 0x001fc600078e02ff */
[----:B------:R0:W-:Y:S01]  /*7180*/  STL [R1+0x1e0], R0 ;  /* 0x0001e00001007387 */ /* 0x0001e20000100800 */
[----:B-1----:R-:W-:-:S03]  /*7190*/  IMAD R2, R25, c[0x0][0x190], RZ ;  /* 0x0000640019027a24 */ /* 0x002fc600078e02ff */
[----:B------:R1:W-:Y:S04]  /*71a0*/  STL [R1+0x1d8], R3 ;  /* 0x0001d80301007387 */ /* 0x0003e80000100800 */
[----:B------:R5:W-:Y:S01]  /*71b0*/  STL [R1+0x1d0], R2 ;  /* 0x0001d00201007387 */ /* 0x000be20000100800 */
[----:B0-----:R-:W-:Y:S02]  /*71c0*/  IMAD R0, R24, c[0x0][0x190], RZ ;  /* 0x0000640018007a24 */ /* 0x001fe400078e02ff */
[----:B-1----:R-:W-:-:S03]  /*71d0*/  IMAD R3, R23, c[0x0][0x190], RZ ;  /* 0x0000640017037a24 */ /* 0x002fc600078e02ff */
[----:B------:R0:W-:Y:S01]  /*71e0*/  STL [R1+0x1c8], R0 ;  /* 0x0001c80001007387 */ /* 0x0001e20000100800 */
[----:B-----5:R-:W-:-:S03]  /*71f0*/  IMAD R2, R22, c[0x0][0x190], RZ ;  /* 0x0000640016027a24 */ /* 0x020fc600078e02ff */
[----:B------:R1:W-:Y:S01]  /*7200*/  STL [R1+0x1c0], R3 ;  /* 0x0001c00301007387 */ /* 0x0003e20000100800 */
[----:B------:R-:W-:-:S03]  /*7210*/  IMAD R6, R28, c[0x0][0x190], RZ ;  /* 0x000064001c067a24 */ /* 0x000fc600078e02ff */
[----:B------:R5:W-:Y:S01]  /*7220*/  STL [R1+0x1b8], R2 ;  /* 0x0001b80201007387 */ /* 0x000be20000100800 */
[----:B0-----:R-:W-:Y:S02]  /*7230*/  IMAD R0, R18, c[0x0][0x190], RZ ;  /* 0x0000640012007a24 */ /* 0x001fe400078e02ff */
[----:B-1----:R-:W-:-:S03]  /*7240*/  IMAD R3, R19, c[0x0][0x190], RZ ;  /* 0x0000640013037a24 */ /* 0x002fc600078e02ff */
[----:B------:R-:W-:Y:S01]  /*7250*/  STL [R1+0x1b0], R0 ;  /* 0x0001b00001007387 */ /* 0x000fe20000100800 */
[----:B-----5:R-:W-:-:S03]  /*7260*/  IMAD R2, R20, c[0x0][0x190], RZ ;  /* 0x0000640014027a24 */ /* 0x020fc600078e02ff */
[----:B------:R-:W-:Y:S04]  /*7270*/  STL [R1+0x1a8], R3 ;  /* 0x0001a80301007387 */ /* 0x000fe80000100800 */
[----:B------:R-:W-:Y:S04]  /*7280*/  STL [R1+0x198], R6 ;  /* 0x0001980601007387 */ /* 0x000fe80000100800 */
[----:B------:R-:W-:Y:S04]  /*7290*/  STL [R1+0x1a0], R2 ;  /* 0x0001a00201007387 */ /* 0x000fe80000100800 */
[----:B------:R-:W-:Y:S01]  /*72a0*/  STL [R1+0x1f90], R2 ;  /* 0x001f900201007387 */ /* 0x000fe20000100800 */
[----:B--2---:R-:W-:-:S05]  /*72b0*/  IMAD.WIDE R10, R11, 0x2, R4 ;  /* 0x000000020b0a7825 */ /* 0x004fca00078e0204 */
[----:B------:R-:W-:Y:S04]  /*72c0*/  STL.64 [R1+0x188], R10 ;  /* 0x0001880a01007387 */ /* 0x000fe80000100a00 */
[----:B------:R3:W-:Y:S02]  /*72d0*/  STL [R1+0x1f94], R3 ;  /* 0x001f940301007387 */ /* 0x0007e40000100800 */
[----:B---3--:R-:W-:-:S04]  /*72e0*/  IMAD.WIDE R2, R12, 0x2, R4 ;  /* 0x000000020c027825 */ /* 0x008fc800078e0204 */
[----:B----4-:R-:W-:Y:S01]  /*72f0*/  IMAD.WIDE R10, R21, 0x2, R4 ;  /* 0x00000002150a7825 */ /* 0x010fe200078e0204 */
[----:B------:R0:W-:Y:S04]  /*7300*/  STL.64 [R1+0x180], R2 ;  /* 0x0001800201007387 */ /* 0x0001e80000100a00 */
[----:B------:R-:W-:Y:S01]  /*7310*/  STL.64 [R1+0x178], R10 ;  /* 0x0001780a01007387 */ /* 0x000fe20000100a00 */
[----:B0-----:R-:W-:Y:S02]  /*7320*/  IMAD.MOV.U32 R2, RZ, RZ, R8 ;  /* 0x000000ffff027224 */ /* 0x001fe400078e0008 */
[----:B------:R-:W-:-:S05]  /*7330*/  IMAD.MOV.U32 R3, RZ, RZ, R7 ;  /* 0x000000ffff037224 */ /* 0x000fca00078e0007 */
[----:B------:R0:W-:Y:S04]  /*7340*/  STL.64 [R1+0x1fe0], R2 ;  /* 0x001fe00201007387 */ /* 0x0001e80000100a00 */
[----:B0-----:R-:W2:Y:S04]  /*7350*/  LDL R3, [R1+0x1ac] ;  /* 0x0001ac0001037983 */ /* 0x001ea80000100800 */
[----:B------:R-:W3:Y:S04]  /*7360*/  LDL R2, [R1+0x1a4] ;  /* 0x0001a40001027983 */ /* 0x000ee80000100800 */
[----:B--2---:R0:W-:Y:S04]  /*7370*/  STL [R1+0x1fe8], R3 ;  /* 0x001fe80301007387 */ /* 0x0041e80000100800 */
[----:B0-----:R-:W2:Y:S04]  /*7380*/  LDL R3, [R1+0x19c] ;  /* 0x00019c0001037983 */ /* 0x001ea80000100800 */
[----:B---3--:R0:W-:Y:S04]  /*7390*/  STL [R1+0x1fec], R2 ;  /* 0x001fec0201007387 */ /* 0x0081e80000100800 */
[----:B0-----:R-:W3:Y:S04]  /*73a0*/  LDL R2, [R1+0x194] ;  /* 0x0001940001027983 */ /* 0x001ee80000100800 */
[----:B--2---:R0:W-:Y:S04]  /*73b0*/  STL [R1+0x1ff0], R3 ;  /* 0x001ff00301007387 */ /* 0x0041e80000100800 */
[----:B0-----:R-:W2:Y:S01]  /*73c0*/  LDL R3, [R1+0x190] ;  /* 0x0001900001037983 */ /* 0x001ea20000100800 */
[----:B------:R-:W-:-:S03]  /*73d0*/  IMAD R0, R17, c[0x0][0x190], RZ ;  /* 0x0000640011007a24 */ /* 0x000fc600078e02ff */
[----:B---3--:R0:W-:Y:S04]  /*73e0*/  STL [R1+0x1ff4], R2 ;  /* 0x001ff40201007387 */ /* 0x0081e80000100800 */
[----:B0-----:R-:W3:Y:S04]  /*73f0*/  LDL R2, [R1+0x8c] ;  /* 0x00008c0001027983 */ /* 0x001ee80000100800 */
[----:B--2---:R-:W-:Y:S04]  /*7400*/  STL [R1+0x1ff8], R3 ;  /* 0x001ff80301007387 */ /* 0x004fe80000100800 */
[----:B------:R-:W2:Y:S04]  /*7410*/  LDL.LU R17, [R1+0x1c4] ;  /* 0x0001c40001117983 */ /* 0x000ea80000300800 */
[----:B------:R-:W4:Y:S04]  /*7420*/  LDL.LU R28, [R1+0x1cc] ;  /* 0x0001cc00011c7983 */ /* 0x000f280000300800 */
[----:B------:R-:W5:Y:S04]  /*7430*/  LDL.LU R20, [R1+0x1d4] ;  /* 0x0001d40001147983 */ /* 0x000f680000300800 */
[----:B------:R-:W2:Y:S04]  /*7440*/  LDL.LU R19, [R1+0x1dc] ;  /* 0x0001dc0001137983 */ /* 0x000ea80000300800 */
[----:B------:R-:W2:Y:S04]  /*7450*/  LDL.LU R18, [R1+0x1e4] ;  /* 0x0001e40001127983 */ /* 0x000ea80000300800 */
[----:B--2---:R0:W-:Y:S04]  /*7460*/  STL.64 [R1+0x1fd8], R18 ;  /* 0x001fd81201007387 */ /* 0x0041e80000100a00 */
[----:B0-----:R-:W2:Y:S04]  /*7470*/  LDL R19, [R1+0x1b4] ;  /* 0x0001b40001137983 */ /* 0x001ea80000100800 */
[----:B------:R-:W2:Y:S04]  /*7480*/  LDL.LU R23, [R1+0x1ec] ;  /* 0x0001ec0001177983 */ /* 0x000ea80000300800 */
[----:B------:R-:W2:Y:S04]  /*7490*/  LDL.LU R26, [R1+0x1f4] ;  /* 0x0001f400011a7983 */ /* 0x000ea80000300800 */
[----:B------:R-:W2:Y:S01]  /*74a0*/  LDL.LU R27, [R1+0x1fc] ;  /* 0x0001fc00011b7983 */ /* 0x000ea20000300800 */
[----:B------:R-:W-:-:S02]  /*74b0*/  IMAD.MOV.U32 R15, RZ, RZ, R29 ;  /* 0x000000ffff0f7224 */ /* 0x000fc400078e001d */
[--C-:B---3--:R-:W-:Y:S01]  /*74c0*/  IMAD.WIDE R2, R2, 0x2, R4.reuse ;  /* 0x0000000202027825 */ /* 0x108fe200078e0204 */
[----:B--2---:R0:W-:Y:S04]  /*74d0*/  STL.64 [R1+0x1fd0], R26 ;  /* 0x001fd01a01007387 */ /* 0x0041e80000100a00 */
[----:B0-----:R-:W2:Y:S04]  /*74e0*/  LDL R27, [R1+0x1bc] ;  /* 0x0001bc00011b7983 */ /* 0x001ea80000100800 */
[----:B------:R-:W3:Y:S04]  /*74f0*/  LDL.LU R13, [R1+0x200] ;  /* 0x00020000010d7983 */ /* 0x000ee80000300800 */
[----:B------:R-:W2:Y:S04]  /*7500*/  LDL.LU R6, [R1+0x204] ;  /* 0x0002040001067983 */ /* 0x000ea80000300800 */
        /* <DEDUP_REMOVED lines=13> */
[----:B------:R0:W-:Y:S04]  /*75e0*/  STL.64 [R1+0x170], R2 ;  /* 0x0001700201007387 */ /* 0x0001e80000100a00 */
[----:B0-----:R-:W2:Y:S02]  /*75f0*/  LDL.LU R3, [R1+0x1ff8] ;  /* 0x001ff80001037983 */ /* 0x001ea40000300800 */
[----:B--2---:R-:W-:-:S05]  /*7600*/  IMAD.WIDE R2, R3, 0x2, R4 ;  /* 0x0000000203027825 */ /* 0x004fca00078e0204 */
        /* <DEDUP_REMOVED lines=10> */
[----:B0-----:R-:W2:Y:S01]  /*76b0*/  LDL.LU R3, [R1+0x1fe8] ;  /* 0x001fe80001037983 */ /* 0x001ea20000300800 */
[----:B------:R-:W-:-:S04]  /*76c0*/  IMAD.WIDE R18, R19, 0x2, R4 ;  /* 0x0000000213127825 */ /* 0x000fc800078e0204 */
[----:B------:R-:W-:-:S04]  /*76d0*/  IMAD.WIDE R26, R27, 0x2, R4 ;  /* 0x000000021b1a7825 */ /* 0x000fc800078e0204 */
[----:B--2---:R-:W-:-:S05]  /*76e0*/  IMAD.WIDE R2, R3, 0x2, R4 ;  /* 0x0000000203027825 */ /* 0x004fca00078e0204 */
[----:B------:R0:W-:Y:S04]  /*76f0*/  STL.64 [R1+0x148], R2 ;  /* 0x0001480201007387 */ /* 0x0001e80000100a00 */
[----:B0-----:R-:W2:Y:S04]  /*7700*/  LDL.LU.64 R2, [R1+0x1fe0] ;  /* 0x001fe00001027983 */ /* 0x001ea80000300a00 */
[----:B------:R0:W-:Y:S04]  /*7710*/  STL.64 [R1+0x140], R18 ;  /* 0x0001401201007387 */ /* 0x0001e80000100a00 */
[----:B0-----:R-:W2:Y:S04]  /*7720*/  LDL.LU.64 R18, [R1+0x1fd8] ;  /* 0x001fd80001127983 */ /* 0x001ea80000300a00 */
[----:B------:R0:W-:Y:S02]  /*7730*/  STL.64 [R1+0x138], R26 ;  /* 0x0001381a01007387 */ /* 0x0001e40000100a00 */
[----:B0-----:R-:W-:-:S05]  /*7740*/  IMAD.WIDE R26, R17, 0x2, R4 ;  /* 0x00000002111a7825 */ /* 0x001fca00078e0204 */
[----:B------:R4:W-:Y:S02]  /*7750*/  STL.64 [R1+0x130], R26 ;  /* 0x0001301a01007387 */ /* 0x0009e40000100a00 */
[----:B----4-:R-:W-:-:S05]  /*7760*/  IMAD.WIDE R26, R28, 0x2, R4 ;  /* 0x000000021c1a7825 */ /* 0x010fca00078e0204 */
[----:B------:R5:W-:Y:S02]  /*7770*/  STL.64 [R1+0x128], R26 ;  /* 0x0001281a01007387 */ /* 0x000be40000100a00 */
[----:B-----5:R-:W-:-:S05]  /*7780*/  IMAD.WIDE R26, R20, 0x2, R4 ;  /* 0x00000002141a7825 */ /* 0x020fca00078e0204 */
[----:B------:R2:W-:Y:S02]  /*7790*/  STL.64 [R1+0x120], R26 ;  /* 0x0001201a01007387 */ /* 0x0005e40000100a00 */
[----:B--2---:R-:W-:-:S05]  /*77a0*/  IMAD.WIDE R26, R19, 0x2, R4 ;  /* 0x00000002131a7825 */ /* 0x004fca00078e0204 */
[----:B------:R0:W-:Y:S02]  /*77b0*/  STL.64 [R1+0x118], R26 ;  /* 0x0001181a01007387 */ /* 0x0001e40000100a00 */
[----:B0-----:R-:W-:-:S05]  /*77c0*/  IMAD.WIDE R26, R18, 0x2, R4 ;  /* 0x00000002121a7825 */ /* 0x001fca00078e0204 */
[----:B------:R0:W-:Y:S04]  /*77d0*/  STL.64 [R1+0x110], R26 ;  /* 0x0001101a01007387 */ /* 0x0001e80000100a00 */
[----:B0-----:R-:W2:Y:S04]  /*77e0*/  LDL.LU.64 R26, [R1+0x1fd0] ;  /* 0x001fd000011a7983 */ /* 0x001ea80000300a00 */
[----:B------:R0:W-:Y:S02]  /*77f0*/  STL.64 [R1+0x1f58], R18 ;  /* 0x001f581201007387 */ /* 0x0001e40000100a00 */
[----:B0-----:R-:W-:-:S05]  /*7800*/  IMAD.WIDE R18, R23, 0x2, R4 ;  /* 0x0000000217127825 */ /* 0x001fca00078e0204 */
[----:B------:R2:W-:Y:S02]  /*7810*/  STL.64 [R1+0x108], R18 ;  /* 0x0001081201007387 */ /* 0x0005e40000100a00 */
[----:B--2---:R-:W-:-:S05]  /*7820*/  IMAD.WIDE R18, R26, 0x2, R4 ;  /* 0x000000021a127825 */ /* 0x004fca00078e0204 */
[----:B------:R0:W-:Y:S04]  /*7830*/  STL.64 [R1+0x100], R18 ;  /* 0x0001001201007387 */ /* 0x0001e80000100a00 */
[----:B------:R1:W-:Y:S01]  /*7840*/  STL.64 [R1+0x1f60], R26 ;  /* 0x001f601a01007387 */ /* 0x0003e20000100a00 */
[----:B0-----:R-:W-:-:S05]  /*7850*/  IMAD.WIDE R18, R27, 0x2, R4 ;  /* 0x000000021b127825 */ /* 0x001fca00078e0204 */
[----:B------:R3:W-:Y:S01]  /*7860*/  STL.64 [R1+0xf8], R18 ;  /* 0x0000f81201007387 */ /* 0x0007e20000100a00 */
[----:B-1----:R-:W-:-:S04]  /*7870*/  IMAD.WIDE R26, R6, 0x2, R4 ;  /* 0x00000002061a7825 */ /* 0x002fc800078e0204 */
[----:B---3--:R-:W-:-:S05]  /*7880*/  IMAD.WIDE R18, R13, 0x2, R4 ;  /* 0x000000020d127825 */ /* 0x008fca00078e0204 */
[----:B------:R0:W-:Y:S04]  /*7890*/  STL.64 [R1+0xf0], R18 ;  /* 0x0000f01201007387 */ /* 0x0001e80000100a00 */
[----:B------:R-:W-:Y:S04]  /*78a0*/  STL.64 [R1+0x1f68], R28 ;  /* 0x001f681c01007387 */ /* 0x000fe80000100a00 */
[----:B------:R1:W-:Y:S01]  /*78b0*/  STL.64 [R1+0xe8], R26 ;  /* 0x0000e81a01007387 */ /* 0x0003e20000100a00 */
[----:B0-----:R-:W-:-:S05]  /*78c0*/  IMAD.WIDE R18, R29, 0x2, R4 ;  /* 0x000000021d127825 */ /* 0x001fca00078e0204 */
[----:B------:R0:W-:Y:S01]  /*78d0*/  STL.64 [R1+0xe0], R18 ;  /* 0x0000e01201007387 */ /* 0x0001e20000100a00 */
[----:B-1----:R-:W-:-:S03]  /*78e0*/  IMAD.WIDE R26, R7, 0x2, R4 ;  /* 0x00000002071a7825 */ /* 0x002fc600078e0204 */
[----:B------:R1:W-:Y:S04]  /*78f0*/  STL.64 [R1+0x1f70], R6 ;  /* 0x001f700601007387 */ /* 0x0003e80000100a00 */
[----:B------:R2:W-:Y:S01]  /*7900*/  STL.64 [R1+0xd8], R26 ;  /* 0x0000d81a01007387 */ /* 0x0005e20000100a00 */
[----:B0-----:R-:W-:-:S03]  /*7910*/  IMAD.WIDE R18, R8, 0x2, R4 ;  /* 0x0000000208127825 */ /* 0x001fc600078e0204 */
[----:B-1----:R-:W3:Y:S04]  /*7920*/  LDL R6, [R1+0x268] ;  /* 0x0002680001067983 */ /* 0x002ee80000100800 */
[----:B------:R-:W4:Y:S04]  /*7930*/  LDL R7, [R1+0x26c] ;  /* 0x00026c0001077983 */ /* 0x000f280000100800 */
[----:B------:R0:W-:Y:S01]  /*7940*/  STL.64 [R1+0xd0], R18 ;  /* 0x0000d01201007387 */ /* 0x0001e20000100a00 */
[----:B--2---:R-:W-:-:S03]  /*7950*/  IMAD.WIDE R26, R10, 0x2, R4 ;  /* 0x000000020a1a7825 */ /* 0x004fc600078e0204 */
[----:B------:R-:W2:Y:S04]  /*7960*/  LDL R28, [R1+0x278] ;  /* 0x00027800011c7983 */ /* 0x000ea80000100800 */
[----:B------:R-:W5:Y:S01]  /*7970*/  LDL R29, [R1+0x27c] ;  /* 0x00027c00011d7983 */ /* 0x000f620000100800 */
[----:B0-----:R-:W-:-:S03]  /*7980*/  IMAD.WIDE R18, R9, 0x2, R4 ;  /* 0x0000000209127825 */ /* 0x001fc600078e0204 */
[----:B------:R0:W-:Y:S04]  /*7990*/  STL.64 [R1+0x1f78], R8 ;  /* 0x001f780801007387 */ /* 0x0001e80000100a00 */
[----:B0-----:R-:W2:Y:S04]  /*79a0*/  LDL R8, [R1+0x260] ;  /* 0x0002600001087983 */ /* 0x001ea80000100800 */
[----:B------:R0:W-:Y:S04]  /*79b0*/  STL.64 [R1+0xc8], R18 ;  /* 0x0000c81201007387 */ /* 0x0001e80000100a00 */
[----:B------:R-:W2:Y:S04]  /*79c0*/  LDL R9, [R1+0x264] ;  /* 0x0002640001097983 */ /* 0x000ea80000100800 */
[----:B------:R-:W-:Y:S01]  /*79d0*/  STL.64 [R1+0xc0], R26 ;  /* 0x0000c01a01007387 */ /* 0x000fe20000100a00 */
[----:B0-----:R-:W-:-:S03]  /*79e0*/  IMAD.WIDE R18, R11, 0x2, R4 ;  /* 0x000000020b127825 */ /* 0x001fc600078e0204 */
[----:B------:R0:W-:Y:S04]  /*79f0*/  STL.64 [R1+0x1f80], R10 ;  /* 0x001f800a01007387 */ /* 0x0001e80000100a00 */
[----:B------:R1:W-:Y:S04]  /*7a00*/  STL.64 [R1+0xb8], R18 ;  /* 0x0000b81201007387 */ /* 0x0003e80000100a00 */
[----:B0-----:R-:W2:Y:S01]  /*7a10*/  LDL R11, [R1+0x254] ;  /* 0x00025400010b7983 */ /* 0x001ea20000100800 */
[----:B------:R-:W-:-:S04]  /*7a20*/  IMAD.WIDE R26, R12, 0x2, R4 ;  /* 0x000000020c1a7825 */ /* 0x000fc800078e0204 */
[--C-:B-1----:R-:W-:Y:S01]  /*7a30*/  IMAD.WIDE R18, R14, 0x2, R4.reuse ;  /* 0x000000020e127825 */ /* 0x102fe200078e0204 */
[----:B------:R0:W-:Y:S04]  /*7a40*/  STL.64 [R1+0x1f98], R12 ;  /* 0x001f980c01007387 */ /* 0x0001e80000100a00 */
[----:B------:R-:W-:Y:S04]  /*7a50*/  STL.64 [R1+0xb0], R26 ;  /* 0x0000b01a01007387 */ /* 0x000fe80000100a00 */
[----:B------:R-:W-:Y:S01]  /*7a60*/  STL.64 [R1+0xa8], R18 ;  /* 0x0000a81201007387 */ /* 0x000fe20000100a00 */
[----:B0-----:R-:W-:-:S03]  /*7a70*/  IMAD.WIDE R12, R16, 0x2, R4 ;  /* 0x00000002100c7825 */ /* 0x001fc600078e0204 */
[----:B------:R0:W-:Y:S04]  /*7a80*/  STL.64 [R1+0x1fa0], R16 ;  /* 0x001fa01001007387 */ /* 0x0001e80000100a00 */
[----:B------:R1:W-:Y:S04]  /*7a90*/  STL.64 [R1+0x218], R12 ;  /* 0x0002180c01007387 */ /* 0x0003e80000100a00 */
[----:B------:R-:W-:Y:S01]  /*7aa0*/  STL.64 [R1+0x1fa8], R22 ;  /* 0x001fa81601007387 */ /* 0x000fe20000100a00 */
[----:B0-----:R-:W-:-:S04]  /*7ab0*/  IMAD.WIDE R16, R22, 0x2, R4 ;  /* 0x0000000216107825 */ /* 0x001fc800078e0204 */
[--C-:B-1----:R-:W-:Y:S01]  /*7ac0*/  IMAD.WIDE R12, R21, 0x2, R4.reuse ;  /* 0x00000002150c7825 */ /* 0x102fe200078e0204 */
[----:B------:R0:W-:Y:S04]  /*7ad0*/  STL.64 [R1+0x230], R16 ;  /* 0x0002301001007387 */ /* 0x0001e80000100a00 */
[----:B------:R-:W-:Y:S04]  /*7ae0*/  STL.64 [R1+0x1fb0], R20 ;  /* 0x001fb01401007387 */ /* 0x000fe80000100a00 */
[----:B------:R1:W-:Y:S01]  /*7af0*/  STL.64 [R1+0x240], R12 ;  /* 0x0002400c01007387 */ /* 0x0003e20000100a00 */
[----:B0-----:R-:W-:-:S03]  /*7b00*/  IMAD.WIDE R16, R24, 0x2, R4 ;  /* 0x0000000218107825 */ /* 0x001fc600078e0204 */
[----:B------:R-:W5:Y:S04]  /*7b10*/  LDL R26, [R1+0x288] ;  /* 0x00028800011a7983 */ /* 0x000f680000100800 */
[----:B------:R-:W-:Y:S01]  /*7b20*/  STL.64 [R1+0x258], R16 ;  /* 0x0002581001007387 */ /* 0x000fe20000100a00 */
[----:B-1----:R-:W-:-:S03]  /*7b30*/  IMAD.WIDE R12, R25, 0x2, R4 ;  /* 0x00000002190c7825 */ /* 0x002fc600078e0204 */
[----:B------:R-:W5:Y:S04]  /*7b40*/  LDL R27, [R1+0x28c] ;  /* 0x00028c00011b7983 */ /* 0x000f680000100800 */
[----:B------:R2:W-:Y:S04]  /*7b50*/  STL.64 [R1+0x270], R12 ;  /* 0x0002700c01007387 */ /* 0x0005e80000100a00 */
[----:B------:R-:W5:Y:S04]  /*7b60*/  LDL R18, [R1+0x290] ;  /* 0x0002900001127983 */ /* 0x000f680000100800 */
[----:B------:R-:W5:Y:S04]  /*7b70*/  LDL R19, [R1+0x294] ;  /* 0x0002940001137983 */ /* 0x000f680000100800 */
[----:B------:R-:W-:Y:S01]  /*7b80*/  STL.64 [R1+0x1fb8], R24 ;  /* 0x001fb81801007387 */ /* 0x000fe20000100a00 */
[----:B--2---:R-:W-:-:S04]  /*7b90*/  IMAD.WIDE R12, R11, 0x2, R4 ;  /* 0x000000020b0c7825 */ /* 0x004fc800078e0204 */
[--C-:B------:R-:W-:Y:S01]  /*7ba0*/  IMAD.WIDE R10, R8, 0x2, R4.reuse ;  /* 0x00000002080a7825 */ /* 0x100fe200078e0204 */
[----:B------:R3:W-:Y:S03]  /*7bb0*/  STL.64 [R1+0x280], R12 ;  /* 0x0002800c01007387 */ /* 0x0007e60000100a00 */
[--C-:B------:R-:W-:Y:S01]  /*7bc0*/  IMAD.WIDE R8, R9, 0x2, R4.reuse ;  /* 0x0000000209087825 */ /* 0x100fe200078e0204 */
[----:B------:R4:W-:Y:S04]  /*7bd0*/  STL.64 [R1+0x298], R10 ;  /* 0x0002980a01007387 */ /* 0x0009e80000100a00 */
[----:B------:R0:W-:Y:S01]  /*7be0*/  STL.64 [R1+0x2a8], R8 ;  /* 0x0002a80801007387 */ /* 0x0001e20000100a00 */
[----:B---3--:R-:W-:-:S04]  /*7bf0*/  IMAD.WIDE R12, R6, 0x2, R4 ;  /* 0x00000002060c7825 */ /* 0x008fc800078e0204 */
[--C-:B----4-:R-:W-:Y:S01]  /*7c00*/  IMAD.WIDE R10, R7, 0x2, R4.reuse ;  /* 0x00000002070a7825 */ /* 0x110fe200078e0204 */
[----:B------:R-:W-:Y:S03]  /*7c10*/  STL.64 [R1+0x2c0], R12 ;  /* 0x0002c00c01007387 */ /* 0x000fe60000100a00 */
[--C-:B0-----:R-:W-:Y:S01]  /*7c20*/  IMAD.WIDE R8, R28, 0x2, R4.reuse ;  /* 0x000000021c087825 */ /* 0x101fe200078e0204 */
[----:B------:R-:W-:Y:S04]  /*7c30*/  STL.64 [R1+0x2c8], R10 ;  /* 0x0002c80a01007387 */ /* 0x000fe80000100a00 */
[----:B------:R-:W2:Y:S04]  /*7c40*/  LDL R24, [R1+0x2b0] ;  /* 0x0002b00001187983 */ /* 0x000ea80000100800 */
[----:B------:R0:W-:Y:S04]  /*7c50*/  STL.64 [R1+0x2d0], R8 ;  /* 0x0002d00801007387 */ /* 0x0001e80000100a00 */
[----:B------:R-:W3:Y:S01]  /*7c60*/  LDL R25, [R1+0x2b4] ;  /* 0x0002b40001197983 */ /* 0x000ee20000100800 */
[----:B-----5:R-:W-:-:S05]  /*7c70*/  IMAD.WIDE R6, R29, 0x2, R4 ;  /* 0x000000021d067825 */ /* 0x020fca00078e0204 */
[----:B------:R1:W-:Y:S01]  /*7c80*/  STL.64 [R1+0x2d8], R6 ;  /* 0x0002d80601007387 */ /* 0x0003e20000100a00 */
[----:B0-----:R-:W-:-:S04]  /*7c90*/  IMAD.WIDE R8, R26, 0x2, R4 ;  /* 0x000000021a087825 */ /* 0x001fc800078e0204 */
[----:B-1----:R-:W-:-:S04]  /*7ca0*/  IMAD.WIDE R6, R27, 0x2, R4 ;  /* 0x000000021b067825 */ /* 0x002fc800078e0204 */
[----:B------:R-:W-:Y:S01]  /*7cb0*/  IMAD.WIDE R26, R18, 0x2, R4 ;  /* 0x00000002121a7825 */ /* 0x000fe200078e0204 */
[----:B---3--:R0:W-:Y:S04]  /*7cc0*/  STL [R1+0x1fc0], R25 ;  /* 0x001fc01901007387 */ /* 0x0081e80000100800 */
[----:B--2---:R1:W-:Y:S01]  /*7cd0*/  STL [R1+0x1fc4], R24 ;  /* 0x001fc41801007387 */ /* 0x0043e20000100800 */
[----:B0-----:R-:W-:Y:S02]  /*7ce0*/  IMAD.MOV.U32 R25, RZ, RZ, R3 ;  /* 0x000000ffff197224 */ /* 0x001fe400078e0003 */
[----:B-1----:R-:W-:-:S03]  /*7cf0*/  IMAD.MOV.U32 R24, RZ, RZ, R2 ;  /* 0x000000ffff187224 */ /* 0x002fc600078e0002 */
[----:B------:R0:W-:Y:S04]  /*7d00*/  STL [R1+0x1fc8], R25 ;  /* 0x001fc81901007387 */ /* 0x0001e80000100800 */
[----:B------:R-:W2:Y:S04]  /*7d10*/  LDL R20, [R1+0x2b8] ;  /* 0x0002b80001147983 */ /* 0x000ea80000100800 */
[----:B------:R-:W3:Y:S04]  /*7d20*/  LDL R21, [R1+0x1f8] ;  /* 0x0001f80001157983 */ /* 0x000ee80000100800 */
[----:B------:R-:W4:Y:S04]  /*7d30*/  LDL R22, [R1+0x1f0] ;  /* 0x0001f00001167983 */ /* 0x000f280000100800 */
[----:B------:R-:W5:Y:S04]  /*7d40*/  LDL R23, [R1+0x1e8] ;  /* 0x0001e80001177983 */ /* 0x000f680000100800 */
[----:B------:R-:W2:Y:S04]  /*7d50*/  LDL R16, [R1+0x1e0] ;  /* 0x0001e00001107983 */ /* 0x000ea80000100800 */
[----:B------:R-:W2:Y:S04]  /*7d60*/  LDL R17, [R1+0x1d8] ;  /* 0x0001d80001117983 */ /* 0x000ea80000100800 */
[----:B------:R-:W2:Y:S04]  /*7d70*/  LDL R12, [R1+0x1d0] ;  /* 0x0001d000010c7983 */ /* 0x000ea80000100800 */
[----:B------:R-:W2:Y:S04]  /*7d80*/  LDL R13, [R1+0x1c8] ;  /* 0x0001c800010d7983 */ /* 0x000ea80000100800 */
[----:B------:R-:W2:Y:S04]  /*7d90*/  LDL R10, [R1+0x1c0] ;  /* 0x0001c000010a7983 */ /* 0x000ea80000100800 */
[----:B------:R-:W2:Y:S04]  /*7da0*/  LDL R3, [R1+0x1b8] ;  /* 0x0001b80001037983 */ /* 0x000ea80000100800 */
[----:B------:R-:W2:Y:S04]  /*7db0*/  LDL R2, [R1+0x1b0] ;  /* 0x0001b00001027983 */ /* 0x000ea80000100800 */
[----:B------:R-:W2:Y:S04]  /*7dc0*/  LDL R11, [R1+0x198] ;  /* 0x00019800010b7983 */ /* 0x000ea80000100800 */
[----:B------:R1:W-:Y:S04]  /*7dd0*/  STL.64 [R1+0x2e0], R8 ;  /* 0x0002e00801007387 */ /* 0x0003e80000100a00 */
[----:B------:R1:W-:Y:S01]  /*7de0*/  STL.64 [R1+0x2e8], R6 ;  /* 0x0002e80601007387 */ /* 0x0003e20000100a00 */
[----:B0-----:R-:W-:-:S03]  /*7df0*/  IMAD.WIDE R24, R24, 0x2, R4 ;  /* 0x0000000218187825 */ /* 0x001fc600078e0204 */
[----:B-1----:R-:W2:Y:S01]  /*7e00*/  LDL.LU R8, [R1+0x98] ;  /* 0x0000980001087983 */ /* 0x002ea20000300800 */
[----:B------:R-:W-:-:S03]  /*7e10*/  IMAD.WIDE R6, R19, 0x2, R4 ;  /* 0x0000000213067825 */ /* 0x000fc600078e0204 */
[----:B------:R-:W-:Y:S04]  /*7e20*/  STL.64 [R1+0x2f0], R26 ;  /* 0x0002f01a01007387 */ /* 0x000fe80000100a00 */
[----:B------:R-:W2:Y:S04]  /*7e30*/  LDL.LU R9, [R1+0x94] ;  /* 0x0000940001097983 */ /* 0x000ea80000300800 */
[----:B------:R0:W-:Y:S04]  /*7e40*/  STL.64 [R1+0x2f8], R6 ;  /* 0x0002f80601007387 */ /* 0x0001e80000100a00 */
[----:B0-----:R-:W2:Y:S04]  /*7e50*/  LDL.LU R6, [R1+0x90] ;  /* 0x0000900001067983 */ /* 0x001ea80000300800 */
        /* <DEDUP_REMOVED lines=16> */
[----:B------:R0:W-:Y:S02]  /*7f60*/  STL.64 [R1+0x318], R24 ;  /* 0x0003181801007387 */ /* 0x0001e40000100a00 */
[----:B0-----:R-:W-:-:S04]  /*7f70*/  IMAD.WIDE R24, R20, 0x2, R4 ;  /* 0x0000000214187825 */ /* 0x001fc800078e0204 */
[--C-:B---3--:R-:W-:Y:S01]  /*7f80*/  IMAD.WIDE R20, R21, 0x2, R4.reuse ;  /* 0x0000000215147825 */ /* 0x108fe200078e0204 */
[----:B------:R0:W-:Y:S04]  /*7f90*/  STL.64 [R1+0x320], R24 ;  /* 0x0003201801007387 */ /* 0x0001e80000100a00 */
[----:B0-----:R-:W2:Y:S04]  /*7fa0*/  LDL.LU.64 R24, [R1+0x1fb8] ;  /* 0x001fb80001187983 */ /* 0x001ea80000300a00 */
[----:B------:R4:W-:Y:S02]  /*7fb0*/  STL.64 [R1+0x328], R20 ;  /* 0x0003281401007387 */ /* 0x0009e40000100a00 */
[----:B----4-:R-:W-:-:S04]  /*7fc0*/  IMAD.WIDE R20, R22, 0x2, R4 ;  /* 0x0000000216147825 */ /* 0x010fc800078e0204 */
[--C-:B-----5:R-:W-:Y:S01]  /*7fd0*/  IMAD.WIDE R22, R23, 0x2, R4.reuse ;  /* 0x0000000217167825 */ /* 0x120fe200078e0204 */
[----:B------:R0:W-:Y:S04]  /*7fe0*/  STL.64 [R1+0x330], R20 ;  /* 0x0003301401007387 */ /* 0x0001e80000100a00 */
[----:B0-----:R-:W3:Y:S04]  /*7ff0*/  LDL.LU.64 R20, [R1+0x1fb0] ;  /* 0x001fb00001147983 */ /* 0x001ee80000300a00 */
[----:B------:R0:W-:Y:S02]  /*8000*/  STL.64 [R1+0x338], R22 ;  /* 0x0003381601007387 */ /* 0x0001e40000100a00 */
[----:B0-----:R-:W-:-:S04]  /*8010*/  IMAD.WIDE R22, R16, 0x2, R4 ;  /* 0x0000000210167825 */ /* 0x001fc800078e0204 */
[--C-:B------:R-:W-:Y:S01]  /*8020*/  IMAD.WIDE R16, R17, 0x2, R4.reuse ;  /* 0x0000000211107825 */ /* 0x100fe200078e0204 */
[----:B------:R0:W-:Y:S04]  /*8030*/  STL.64 [R1+0x340], R22 ;  /* 0x0003401601007387 */ /* 0x0001e80000100a00 */
[----:B0-----:R-:W4:Y:S04]  /*8040*/  LDL.LU.64 R22, [R1+0x1fa8] ;  /* 0x001fa80001167983 */ /* 0x001f280000300a00 */
[----:B------:R0:W-:Y:S02]  /*8050*/  STL.64 [R1+0x348], R16 ;  /* 0x0003481001007387 */ /* 0x0001e40000100a00 */
[----:B0-----:R-:W-:-:S04]  /*8060*/  IMAD.WIDE R16, R12, 0x2, R4 ;  /* 0x000000020c107825 */ /* 0x001fc800078e0204 */
[--C-:B------:R-:W-:Y:S01]  /*8070*/  IMAD.WIDE R12, R13, 0x2, R4.reuse ;  /* 0x000000020d0c7825 */ /* 0x100fe200078e0204 */
[----:B------:R0:W-:Y:S04]  /*8080*/  STL.64 [R1+0x350], R16 ;  /* 0x0003501001007387 */ /* 0x0001e80000100a00 */
[----:B0-----:R-:W5:Y:S04]  /*8090*/  LDL.LU.64 R16, [R1+0x1fa0] ;  /* 0x001fa00001107983 */ /* 0x001f680000300a00 */
[----:B------:R0:W-:Y:S02]  /*80a0*/  STL.64 [R1+0x358], R12 ;  /* 0x0003580c01007387 */ /* 0x0001e40000100a00 */
[----:B0-----:R-:W-:-:S05]  /*80b0*/  IMAD.WIDE R12, R10, 0x2, R4 ;  /* 0x000000020a0c7825 */ /* 0x001fca00078e0204 */
[----:B------:R0:W-:Y:S02]  /*80c0*/  STL.64 [R1+0x360], R12 ;  /* 0x0003600c01007387 */ /* 0x0001e40000100a00 */
[----:B0-----:R-:W-:-:S04]  /*80d0*/  IMAD.WIDE R12, R3, 0x2, R4 ;  /* 0x00000002030c7825 */ /* 0x001fc800078e0204 */
[--C-:B------:R-:W-:Y:S01]  /*80e0*/  IMAD.WIDE R2, R2, 0x2, R4.reuse ;  /* 0x0000000202027825 */ /* 0x100fe200078e0204 */
[----:B------:R0:W-:Y:S04]  /*80f0*/  STL.64 [R1+0x368], R12 ;  /* 0x0003680c01007387 */ /* 0x0001e80000100a00 */
[----:B0-----:R-:W2:Y:S04]  /*8100*/  LDL.LU.64 R12, [R1+0x1f98] ;  /* 0x001f9800010c7983 */ /* 0x001ea80000300a00 */
[----:B------:R0:W-:Y:S04]  /*8110*/  STL.64 [R1+0x370], R2 ;  /* 0x0003700201007387 */ /* 0x0001e80000100a00 */
[----:B0-----:R-:W2:Y:S02]  /*8120*/  LDL.LU R3, [R1+0x1f94] ;  /* 0x001f940001037983 */ /* 0x001ea40000300800 */
[----:B--2---:R-:W-:-:S05]  /*8130*/  IMAD.WIDE R2, R3, 0x2, R4 ;  /* 0x0000000203027825 */ /* 0x004fca00078e0204 */
[----:B------:R0:W-:Y:S04]  /*8140*/  STL.64 [R1+0x378], R2 ;  /* 0x0003780201007387 */ /* 0x0001e80000100a00 */
[----:B0-----:R-:W2:Y:S01]  /*8150*/  LDL.LU R2, [R1+0x1f90] ;  /* 0x001f900001027983 */ /* 0x001ea20000300800 */
[----:B------:R-:W-:-:S04]  /*8160*/  IMAD.WIDE R10, R11, 0x2, R4 ;  /* 0x000000020b0a7825 */ /* 0x000fc800078e0204 */
[----:B--2---:R-:W-:-:S05]  /*8170*/  IMAD.WIDE R2, R2, 0x2, R4 ;  /* 0x0000000202027825 */ /* 0x004fca00078e0204 */
[----:B------:R0:W-:Y:S04]  /*8180*/  STL.64 [R1+0x390], R2 ;  /* 0x0003900201007387 */ /* 0x0001e80000100a00 */
[----:B0-----:R-:W2:Y:S04]  /*8190*/  LDL.LU.64 R2, [R1+0x1f88] ;  /* 0x001f880001027983 */ /* 0x001ea80000300a00 */
[----:B------:R0:W-:Y:S02]  /*81a0*/  STL.64 [R1+0x398], R10 ;  /* 0x0003980a01007387 */ /* 0x0001e40000100a00 */
[----:B0-----:R-:W-:-:S02]  /*81b0*/  IMAD.WIDE R10, R0, 0x2, R4 ;  /* 0x00000002000a7825 */ /* 0x001fc400078e0204 */
[----:B------:R-:W3:Y:S04]  /*81c0*/  LDL.LU R5, [R1+0x1bc] ;  /* 0x0001bc0001057983 */ /* 0x000ee80000300800 */
[----:B------:R2:W-:Y:S02]  /*81d0*/  STL.64 [R1+0x3a0], R10 ;  /* 0x0003a00a01007387 */ /* 0x0005e40000100a00 */
[----:B--2---:R-:W-:-:S04]  /*81e0*/  IMAD.WIDE R10, R8, 0x2, R2 ;  /* 0x00000002080a7825 */ /* 0x004fc800078e0202 */
[--C-:B------:R-:W-:Y:S01]  /*81f0*/  IMAD.WIDE R8, R9, 0x2, R2.reuse ;  /* 0x0000000209087825 */ /* 0x100fe200078e0202 */
[----:B------:R0:W-:Y:S04]  /*8200*/  STL.64 [R1+0xa0], R10 ;  /* 0x0000a00a01007387 */ /* 0x0001e80000100a00 */
[----:B0-----:R-:W2:Y:S04]  /*8210*/  LDL.LU.64 R10, [R1+0x1f80] ;  /* 0x001f8000010a7983 */ /* 0x001ea80000300a00 */
[----:B------:R0:W-:Y:S02]  /*8220*/  STL.64 [R1+0x98], R8 ;  /* 0x0000980801007387 */ /* 0x0001e40000100a00 */
[----:B0-----:R-:W-:-:S04]  /*8230*/  IMAD.WIDE R8, R6, 0x2, R2 ;  /* 0x0000000206087825 */ /* 0x001fc800078e0202 */
        /* <DEDUP_REMOVED lines=17> */
[----:B0-----:R-:W4:Y:S04]  /*8350*/  LDL.LU.64 R26, [R1+0x1f60] ;  /* 0x001f6000011a7983 */ /* 0x001f280000300a00 */
[----:B------:R0:W-:Y:S04]  /*8360*/  STL.64 [R1+0x58], R18 ;  /* 0x0000581201007387 */ /* 0x0001e80000100a00 */
[----:B0-----:R-:W4:Y:S01]  /*8370*/  LDL.LU.64 R18, [R1+0x1f58] ;  /* 0x001f580001127983 */ /* 0x001f220000300a00 */
[----:B---3--:R-:W-:-:S05]  /*8380*/  IMAD.WIDE R4, R5, 0x2, R2 ;  /* 0x0000000205047825 */ /* 0x008fca00078e0202 */
[----:B------:R5:W-:Y:S02]  /*8390*/  STL.64 [R1+0x50], R4 ;  /* 0x0000500401007387 */ /* 0x000be40000100a00 */
[----:B-----5:R-:W-:-:S05]  /*83a0*/  IMAD.WIDE R4, R17, 0x2, R2 ;  /* 0x0000000211047825 */ /* 0x020fca00078e0202 */
[----:B------:R2:W-:Y:S01]  /*83b0*/  STL.64 [R1+0x48], R4 ;  /* 0x0000480401007387 */ /* 0x0005e20000100a00 */
[----:B------:R-:W-:-:S04]  /*83c0*/  IMAD.WIDE R16, R16, 0x2, R2 ;  /* 0x0000000210107825 */ /* 0x000fc800078e0202 */
[----:B--2---:R-:W-:-:S05]  /*83d0*/  IMAD.WIDE R4, R28, 0x2, R2 ;  /* 0x000000021c047825 */ /* 0x004fca00078e0202 */
[----:B------:R0:W-:Y:S02]  /*83e0*/  STL.64 [R1+0x40], R4 ;  /* 0x0000400401007387 */ /* 0x0001e40000100a00 */
[----:B0-----:R-:W-:-:S05]  /*83f0*/  IMAD.WIDE R4, R20, 0x2, R2 ;  /* 0x0000000214047825 */ /* 0x001fca00078e0202 */
[----:B------:R4:W-:Y:S01]  /*8400*/  STL.64 [R1+0x38], R4 ;  /* 0x0000380401007387 */ /* 0x0009e20000100a00 */
[----:B------:R-:W-:-:S04]  /*8410*/  IMAD.WIDE R28, R29, 0x2, R2 ;  /* 0x000000021d1c7825 */ /* 0x000fc800078e0202 */
[----:B----4-:R-:W-:-:S04]  /*8420*/  IMAD.WIDE R4, R19, 0x2, R2 ;  /* 0x0000000213047825 */ /* 0x010fc800078e0202 */
[--C-:B------:R-:W-:Y:S01]  /*8430*/  IMAD.WIDE R18, R18, 0x2, R2.reuse ;  /* 0x0000000212127825 */ /* 0x100fe200078e0202 */
[----:B------:R0:W-:Y:S04]  /*8440*/  STL.64 [R1+0x30], R4 ;  /* 0x0000300401007387 */ /* 0x0001e80000100a00 */
[----:B------:R1:W-:Y:S01]  /*8450*/  STL.64 [R1+0x28], R18 ;  /* 0x0000281201007387 */ /* 0x0003e20000100a00 */
[----:B0-----:R-:W-:-:S04]  /*8460*/  IMAD.WIDE R4, R23, 0x2, R2 ;  /* 0x0000000217047825 */ /* 0x001fc800078e0202 */
[--C-:B-1----:R-:W-:Y:S01]  /*8470*/  IMAD.WIDE R18, R26, 0x2, R2.reuse ;  /* 0x000000021a127825 */ /* 0x102fe200078e0202 */
[----:B------:R0:W-:Y:S04]  /*8480*/  STL.64 [R1+0x20], R4 ;  /* 0x0000200401007387 */ /* 0x0001e80000100a00 */
[----:B------:R1:W-:Y:S01]  /*8490*/  STL.64 [R1+0x18], R18 ;  /* 0x0000181201007387 */ /* 0x0003e20000100a00 */
[----:B0-----:R-:W-:-:S04]  /*84a0*/  IMAD.WIDE R4, R27, 0x2, R2 ;  /* 0x000000021b047825 */ /* 0x001fc800078e0202 */
[--C-:B-1----:R-:W-:Y:S01]  /*84b0*/  IMAD.WIDE R18, R13, 0x2, R2.reuse ;  /* 0x000000020d127825 */ /* 0x102fe200078e0202 */
[----:B------:R0:W-:Y:S04]  /*84c0*/  STL.64 [R1+0x10], R4 ;  /* 0x0000100401007387 */ /* 0x0001e80000100a00 */
[----:B------:R-:W-:Y:S01]  /*84d0*/  STL.64 [R1+0x8], R18 ;  /* 0x0000081201007387 */ /* 0x000fe20000100a00 */
[----:B------:R-:W-:-:S03]  /*84e0*/  IMAD.WIDE R26, R7, 0x2, R2 ;  /* 0x00000002071a7825 */ /* 0x000fc600078e0202 */
[----:B------:R-:W-:Y:S01]  /*84f0*/  STL.64 [R1+0x1f08], R28 ;  /* 0x001f081c01007387 */ /* 0x000fe20000100a00 */
[----:B0-----:R-:W-:-:S05]  /*8500*/  IMAD.WIDE R4, R6, 0x2, R2 ;  /* 0x0000000206047825 */ /* 0x001fca00078e0202 */
[----:B------:R0:W-:Y:S01]  /*8510*/  STL.64 [R1], R4 ;  /* 0x0000000401007387 */ /* 0x0001e20000100a00 */
[----:B------:R-:W-:-:S03]  /*8520*/  IMAD.WIDE R6, R9, 0x2, R2 ;  /* 0x0000000209067825 */ /* 0x000fc600078e0202 */
[----:B------:R-:W-:Y:S01]  /*8530*/  STL.64 [R1+0x1f00], R26 ;  /* 0x001f001a01007387 */ /* 0x000fe20000100a00 */
[----:B0-----:R-:W-:-:S04]  /*8540*/  IMAD.WIDE R4, R8, 0x2, R2 ;  /* 0x0000000208047825 */ /* 0x001fc800078e0202 */
[--C-:B------:R-:W-:Y:S01]  /*8550*/  IMAD.WIDE R8, R10, 0x2, R2.reuse ;  /* 0x000000020a087825 */ /* 0x100fe200078e0202 */
[----:B------:R-:W-:Y:S04]  /*8560*/  STL.64 [R1+0x1ef8], R4 ;  /* 0x001ef80401007387 */ /* 0x000fe80000100a00 */
[----:B------:R-:W-:Y:S04]  /*8570*/  STL.64 [R1+0x1f10], R6 ;  /* 0x001f100601007387 */ /* 0x000fe80000100a00 */
[----:B------:R0:W-:Y:S01]  /*8580*/  STL.64 [R1+0x1ef0], R8 ;  /* 0x001ef00801007387 */ /* 0x0001e20000100a00 */
[----:B------:R-:W-:-:S03]  /*8590*/  IMAD.WIDE R10, R11, 0x2, R2 ;  /* 0x000000020b0a7825 */ /* 0x000fc600078e0202 */
[----:B0-----:R-:W2:Y:S04]  /*85a0*/  LDL.LU R9, [R1+0x254] ;  /* 0x0002540001097983 */ /* 0x001ea80000300800 */
[----:B------:R0:W-:Y:S01]  /*85b0*/  STL.64 [R1+0x1ee8], R10 ;  /* 0x001ee80a01007387 */ /* 0x0001e20000100a00 */
[----:B------:R-:W-:-:S03]  /*85c0*/  IMAD.WIDE R12, R12, 0x2, R2 ;  /* 0x000000020c0c7825 */ /* 0x000fc600078e0202 */
[----:B0-----:R-:W3:Y:S04]  /*85d0*/  LDL.LU R10, [R1+0x260] ;  /* 0x00026000010a7983 */ /* 0x001ee80000300800 */
[----:B------:R-:W4:Y:S01]  /*85e0*/  LDL.LU R11, [R1+0x264] ;  /* 0x00026400010b7983 */ /* 0x000f220000300800 */
[----:B------:R-:W-:Y:S02]  /*85f0*/  IMAD.MOV.U32 R23, RZ, RZ, R15 ;  /* 0x000000ffff177224 */ /* 0x000fe400078e000f */
[--C-:B------:R-:W-:Y:S01]  /*8600*/  IMAD.WIDE R14, R14, 0x2, R2.reuse ;  /* 0x000000020e0e7825 */ /* 0x100fe200078e0202 */
[----:B------:R-:W-:Y:S04]  /*8610*/  STL.64 [R1+0x1f18], R12 ;  /* 0x001f180c01007387 */ /* 0x000fe80000100a00 */
[----:B------:R-:W5:Y:S04]  /*8620*/  LDL.LU R28, [R1+0x268] ;  /* 0x00026800011c7983 */ /* 0x000f680000300800 */
[----:B------:R-:W-:Y:S04]  /*8630*/  STL.64 [R1+0x1f20], R14 ;  /* 0x001f200e01007387 */ /* 0x000fe80000100a00 */
[----:B------:R-:W5:Y:S01]  /*8640*/  LDL.LU R29, [R1+0x26c] ;  /* 0x00026c00011d7983 */ /* 0x000f620000300800 */
[----:B------:R-:W-:-:S03]  /*8650*/  IMAD.WIDE R18, R22, 0x2, R2 ;  /* 0x0000000216127825 */ /* 0x000fc600078e0202 */
[----:B------:R0:W-:Y:S04]  /*8660*/  STL.64 [R1+0x1f28], R16 ;  /* 0x001f281001007387 */ /* 0x0001e80000100a00 */
[----:B------:R-:W5:Y:S04]  /*8670*/  LDL.LU R7, [R1+0x278] ;  /* 0x0002780001077983 */ /* 0x000f680000300800 */
[----:B------:R-:W-:Y:S04]  /*8680*/  STL.64 [R1+0x1f30], R18 ;  /* 0x001f301201007387 */ /* 0x000fe80000100a00 */
[----:B------:R-:W5:Y:S01]  /*8690*/  LDL.LU R26, [R1+0x27c] ;  /* 0x00027c00011a7983 */ /* 0x000f620000300800 */
[----:B------:R-:W-:-:S04]  /*86a0*/  IMAD.WIDE R20, R21, 0x2, R2 ;  /* 0x0000000215147825 */ /* 0x000fc800078e0202 */
[----:B------:R-:W-:Y:S01]  /*86b0*/  IMAD.MOV.U32 R27, RZ, RZ, R23 ;  /* 0x000000ffff1b7224 */ /* 0x000fe200078e0017 */
[----:B------:R1:W-:Y:S01]  /*86c0*/  STL.64 [R1+0x1f38], R20 ;  /* 0x001f381401007387 */ /* 0x0003e20000100a00 */
[----:B------:R-:W-:-:S03]  /*86d0*/  IMAD.WIDE R22, R24, 0x2, R2 ;  /* 0x0000000218167825 */ /* 0x000fc600078e0202 */
[----:B------:R-:W5:Y:S04]  /*86e0*/  LDL.LU R6, [R1+0x288] ;  /* 0x0002880001067983 */ /* 0x000f680000300800 */
[----:B------:R-:W-:Y:S04]  /*86f0*/  STL.64 [R1+0x1f40], R22 ;  /* 0x001f401601007387 */ /* 0x000fe80000100a00 */
[----:B------:R-:W5:Y:S01]  /*8700*/  LDL.LU R4, [R1+0x28c] ;  /* 0x00028c0001047983 */ /* 0x000f620000300800 */
[----:B------:R-:W-:-:S03]  /*8710*/  IMAD.WIDE R24, R25, 0x2, R2 ;  /* 0x0000000219187825 */ /* 0x000fc600078e0202 */
[----:B------:R-:W5:Y:S04]  /*8720*/  LDL.LU R5, [R1+0x290] ;  /* 0x0002900001057983 */ /* 0x000f680000300800 */
[----:B0-----:R-:W5:Y:S04]  /*8730*/  LDL.LU R16, [R1+0x294] ;  /* 0x0002940001107983 */ /* 0x001f680000300800 */
[----:B------:R-:W5:Y:S04]  /*8740*/  LDL.LU R17, [R1+0x2a0] ;  /* 0x0002a00001117983 */ /* 0x000f680000300800 */
[----:B------:R-:W-:Y:S04]  /*8750*/  STL.64 [R1+0x1f48], R24 ;  /* 0x001f481801007387 */ /* 0x000fe80000100a00 */
[----:B-1----:R-:W5:Y:S04]  /*8760*/  LDL.LU R20, [R1+0x2a4] ;  /* 0x0002a40001147983 */ /* 0x002f680000300800 */
[----:B------:R-:W5:Y:S01]  /*8770*/  LDL.LU R8, [R1+0x2b0] ;  /* 0x0002b00001087983 */ /* 0x000f620000300800 */
[----:B--2---:R-:W-:-:S05]  /*8780*/  IMAD.WIDE R12, R9, 0x2, R2 ;  /* 0x00000002090c7825 */ /* 0x004fca00078e0202 */
[----:B------:R3:W-:Y:S04]  /*8790*/  STL.64 [R1+0x190], R12 ;  /* 0x0001900c01007387 */ /* 0x0007e80000100a00 */
[----:B------:R-:W2:Y:S04]  /*87a0*/  LDL.LU R9, [R1+0x2b4] ;  /* 0x0002b40001097983 */ /* 0x000ea80000300800 */
[----:B------:R-:W2:Y:S01]  /*87b0*/  LDL.LU R14, [R1+0x2b8] ;  /* 0x0002b800010e7983 */ /* 0x000ea20000300800 */
[----:B---3--:R-:W-:-:S03]  /*87c0*/  IMAD.WIDE R12, R10, 0x2, R2 ;  /* 0x000000020a0c7825 */ /* 0x008fc600078e0202 */
[----:B------:R-:W3:Y:S01]  /*87d0*/  LDL.LU R15, [R1+0x1f8] ;  /* 0x0001f800010f7983 */ /* 0x000ee20000300800 */
[----:B----4-:R-:W-:-:S03]  /*87e0*/  IMAD.WIDE R10, R11, 0x2, R2 ;  /* 0x000000020b0a7825 */ /* 0x010fc600078e0202 */
[----:B------:R0:W-:Y:S01]  /*87f0*/  STL.64 [R1+0x200], R12 ;  /* 0x0002000c01007387 */ /* 0x0001e20000100a00 */
[----:B-----5:R-:W-:-:S03]  /*8800*/  IMAD.WIDE R18, R28, 0x2, R2 ;  /* 0x000000021c127825 */ /* 0x020fc600078e0202 */
[----:B0-----:R-:W4:Y:S04]  /*8810*/  LDL.LU R12, [R1+0x1f0] ;  /* 0x0001f000010c7983 */ /* 0x001f280000300800 */
[----:B------:R-:W5:Y:S04]  /*8820*/  LDL.LU R13, [R1+0x1e8] ;  /* 0x0001e800010d7983 */ /* 0x000f680000300800 */
[----:B------:R0:W-:Y:S04]  /*8830*/  STL.64 [R1+0x208], R10 ;  /* 0x0002080a01007387 */ /* 0x0001e80000100a00 */
[----:B0-----:R-:W5:Y:S04]  /*8840*/  LDL.LU R10, [R1+0x1e0] ;  /* 0x0001e000010a7983 */ /* 0x001f680000300800 */
[----:B------:R-:W5:Y:S04]  /*8850*/  LDL.LU R11, [R1+0x1d8] ;  /* 0x0001d800010b7983 */ /* 0x000f680000300800 */
[----:B------:R0:W-:Y:S04]  /*8860*/  STL.64 [R1+0x210], R18 ;  /* 0x0002101201007387 */ /* 0x0001e80000100a00 */
[----:B------:R-:W5:Y:S01]  /*8870*/  LDL.LU R28, [R1+0x1d0] ;  /* 0x0001d000011c7983 */ /* 0x000f620000300800 */
[----:B------:R-:W-:-:S04]  /*8880*/  IMAD.WIDE R22, R7, 0x2, R2 ;  /* 0x0000000207167825 */ /* 0x000fc800078e0202 */
[--C-:B0-----:R-:W-:Y:S02]  /*8890*/  IMAD.WIDE R18, R29, 0x2, R2.reuse ;  /* 0x000000021d127825 */ /* 0x101fe400078e0202 */
[----:B------:R-:W5:Y:S04]  /*88a0*/  LDL.LU R29, [R1+0x1c8] ;  /* 0x0001c800011d7983 */ /* 0x000f680000300800 */
[----:B------:R0:W-:Y:S04]  /*88b0*/  STL.64 [R1+0x220], R18 ;  /* 0x0002201201007387 */ /* 0x0001e80000100a00 */
[----:B------:R-:W5:Y:S04]  /*88c0*/  LDL.LU R21, [R1+0x1c0] ;  /* 0x0001c00001157983 */ /* 0x000f680000300800 */
[----:B0-----:R-:W5:Y:S04]  /*88d0*/  LDL.LU R18, [R1+0x1b8] ;  /* 0x0001b80001127983 */ /* 0x001f680000300800 */
[----:B------:R0:W-:Y:S04]  /*88e0*/  STL.64 [R1+0x228], R22 ;  /* 0x0002281601007387 */ /* 0x0001e80000100a00 */
[----:B------:R-:W5:Y:S01]  /*88f0*/  LDL.LU R7, [R1+0x1b0] ;  /* 0x0001b00001077983 */ /* 0x000f620000300800 */
[----:B0-----:R-:W-:-:S04]  /*8900*/  IMAD.WIDE R22, R26, 0x2, R2 ;  /* 0x000000021a167825 */ /* 0x001fc800078e0202 */
[----:B------:R-:W-:Y:S01]  /*8910*/  IMAD.MOV.U32 R26, RZ, RZ, R27 ;  /* 0x000000ffff1a7224 */ /* 0x000fe200078e001b */
[----:B------:R0:W-:Y:S04]  /*8920*/  STL.64 [R1+0x238], R22 ;  /* 0x0002381601007387 */ /* 0x0001e80000100a00 */
[----:B------:R-:W5:Y:S04]  /*8930*/  LDL.LU R27, [R1+0x1a8] ;  /* 0x0001a800011b7983 */ /* 0x000f680000300800 */
[----:B------:R-:W5:Y:S01]  /*8940*/  LDL.LU R19, [R1+0x1a0] ;  /* 0x0001a00001137983 */ /* 0x000f620000300800 */
[----:B0-----:R-:W-:-:S03]  /*8950*/  IMAD.WIDE R22, R6, 0x2, R2 ;  /* 0x0000000206167825 */ /* 0x001fc600078e0202 */
[----:B------:R-:W5:Y:S04]  /*8960*/  LDL.LU R6, [R1+0x198] ;  /* 0x0001980001067983 */ /* 0x000f680000300800 */
[----:B------:R0:W-:Y:S01]  /*8970*/  STL.64 [R1+0x248], R22 ;  /* 0x0002481601007387 */ /* 0x0001e20000100a00 */
[----:B------:R-:W-:-:S04]  /*8980*/  IMAD.WIDE R24, R5, 0x2, R2 ;  /* 0x0000000205187825 */ /* 0x000fc800078e0202 */
[--C-:B0-----:R-:W-:Y:S02]  /*8990*/  IMAD.WIDE R22, R4, 0x2, R2.reuse ;  /* 0x0000000204167825 */ /* 0x101fe400078e0202 */
[----:B------:R-:W5:Y:S04]  /*89a0*/  LDL.LU.64 R4, [R1+0x188] ;  /* 0x0001880001047983 */ /* 0x000f680000300a00 */
[----:B------:R0:W-:Y:S04]  /*89b0*/  STL.64 [R1+0x250], R22 ;  /* 0x0002501601007387 */ /* 0x0001e80000100a00 */
[----:B------:R1:W-:Y:S01]  /*89c0*/  STL.64 [R1+0x260], R24 ;  /* 0x0002601801007387 */ /* 0x0003e20000100a00 */
[----:B0-----:R-:W-:-:S04]  /*89d0*/  IMAD.WIDE R22, R16, 0x2, R2 ;  /* 0x0000000210167825 */ /* 0x001fc800078e0202 */
[--C-:B-1----:R-:W-:Y:S02]  /*89e0*/  IMAD.WIDE R24, R17, 0x2, R2.reuse ;  /* 0x0000000211187825 */ /* 0x102fe400078e0202 */
[----:B------:R-:W5:Y:S04]  /*89f0*/  LDL.LU.64 R16, [R1+0xa0] ;  /* 0x0000a00001107983 */ /* 0x000f680000300a00 */
[----:B------:R0:W-:Y:S04]  /*8a00*/  STL.64 [R1+0x268], R22 ;  /* 0x0002681601007387 */ /* 0x0001e80000100a00 */
[----:B------:R1:W-:Y:S01]  /*8a10*/  STL.64 [R1+0x278], R24 ;  /* 0x0002781801007387 */ /* 0x0003e20000100a00 */
[----:B0-----:R-:W-:-:S04]  /*8a20*/  IMAD.WIDE R22, R20, 0x2, R2 ;  /* 0x0000000214167825 */ /* 0x001fc800078e0202 */
[--C-:B-1----:R-:W-:Y:S01]  /*8a30*/  IMAD.WIDE R24, R8, 0x2, R2.reuse ;  /* 0x0000000208187825 */ /* 0x102fe200078e0202 */
[----:B------:R2:W-:Y:S03]  /*8a40*/  STL.64 [R1+0x288], R22 ;  /* 0x0002881601007387 */ /* 0x0005e60000100a00 */
[--C-:B--2---:R-:W-:Y:S02]  /*8a50*/  IMAD.WIDE R22, R9, 0x2, R2.reuse ;  /* 0x0000000209167825 */ /* 0x104fe400078e0202 */
[----:B------:R-:W2:Y:S04]  /*8a60*/  LDL.LU.64 R8, [R1+0x180] ;  /* 0x0001800001087983 */ /* 0x000ea80000300a00 */
[----:B------:R0:W-:Y:S04]  /*8a70*/  STL.64 [R1+0x290], R24 ;  /* 0x0002901801007387 */ /* 0x0001e80000100a00 */
[----:B------:R3:W-:Y:S01]  /*8a80*/  STL.64 [R1+0x2a0], R22 ;  /* 0x0002a01601007387 */ /* 0x0007e20000100a00 */
[----:B0-----:R-:W-:-:S04]  /*8a90*/  IMAD.WIDE R24, R14, 0x2, R2 ;  /* 0x000000020e187825 */ /* 0x001fc800078e0202 */
[--C-:B---3--:R-:W-:Y:S02]  /*8aa0*/  IMAD.WIDE R22, R15, 0x2, R2.reuse ;  /* 0x000000020f167825 */ /* 0x108fe400078e0202 */
[----:B------:R-:W3:Y:S04]  /*8ab0*/  LDL.LU.64 R14, [R1+0x98] ;  /* 0x00009800010e7983 */ /* 0x000ee80000300a00 */
[----:B------:R4:W-:Y:S04]  /*8ac0*/  STL.64 [R1+0x2b0], R24 ;  /* 0x0002b01801007387 */ /* 0x0009e80000100a00 */
[----:B------:R5:W-:Y:S01]  /*8ad0*/  STL.64 [R1+0x1f8], R22 ;  /* 0x0001f81601007387 */ /* 0x000be20000100a00 */
[----:B----4-:R-:W-:-:S04]  /*8ae0*/  IMAD.WIDE R24, R12, 0x2, R2 ;  /* 0x000000020c187825 */ /* 0x010fc800078e0202 */
[--C-:B-----5:R-:W-:Y:S02]  /*8af0*/  IMAD.WIDE R22, R13, 0x2, R2.reuse ;  /* 0x000000020d167825 */ /* 0x120fe400078e0202 */
[----:B------:R-:W4:Y:S04]  /*8b00*/  LDL.LU.64 R12, [R1+0x178] ;  /* 0x00017800010c7983 */ /* 0x000f280000300a00 */
        /* <DEDUP_REMOVED lines=12> */
[----:B0-----:R-:W-:-:S03]  /*8bd0*/  IMAD.WIDE R24, R21, 0x2, R2 ;  /* 0x0000000215187825 */ /* 0x001fc600078e0202 */
[----:B------:R-:W5:Y:S01]  /*8be0*/  LDL.LU.64 R20, [R1+0x88] ;  /* 0x0000880001147983 */ /* 0x000f620000300a00 */
[----:B-1----:R-:W-:-:S03]  /*8bf0*/  IMAD.WIDE R22, R18, 0x2, R2 ;  /* 0x0000000212167825 */ /* 0x002fc600078e0202 */
[----:B------:R0:W-:Y:S04]  /*8c00*/  STL.64 [R1+0x1c0], R24 ;  /* 0x0001c01801007387 */ /* 0x0001e80000100a00 */
[----:B------:R1:W-:Y:S01]  /*8c10*/  STL.64 [R1+0x1b8], R22 ;  /* 0x0001b81601007387 */ /* 0x0003e20000100a00 */
[----:B0-----:R-:W-:-:S04]  /*8c20*/  IMAD.WIDE R24, R7, 0x2, R2 ;  /* 0x0000000207187825 */ /* 0x001fc800078e0202 */
[----:B------:R-:W-:Y:S01]  /*8c30*/  IMAD.MOV.U32 R7, RZ, RZ, R26 ;  /* 0x000000ffff077224 */ /* 0x000fe200078e001a */
[----:B------:R0:W-:Y:S01]  /*8c40*/  STL.64 [R1+0x1b0], R24 ;  /* 0x0001b01801007387 */ /* 0x0001e20000100a00 */
[----:B-1----:R-:W-:-:S03]  /*8c50*/  IMAD.WIDE R22, R27, 0x2, R2 ;  /* 0x000000021b167825 */ /* 0x002fc600078e0202 */
[----:B------:R-:W5:Y:S04]  /*8c60*/  LDL.LU.64 R26, [R1+0x168] ;  /* 0x00016800011a7983 */ /* 0x000f680000300a00 */
[----:B------:R1:W-:Y:S01]  /*8c70*/  STL.64 [R1+0x1a8], R22 ;  /* 0x0001a81601007387 */ /* 0x0003e20000100a00 */
[----:B0-----:R-:W-:-:S03]  /*8c80*/  IMAD.WIDE R24, R19, 0x2, R2 ;  /* 0x0000000213187825 */ /* 0x001fc600078e0202 */
[----:B------:R-:W5:Y:S01]  /*8c90*/  LDL.LU.64 R18, [R1+0x80] ;  /* 0x0000800001127983 */ /* 0x000f620000300a00 */
[----:B-1----:R-:W-:-:S03]  /*8ca0*/  IMAD.WIDE R22, R6, 0x2, R2 ;  /* 0x0000000206167825 */ /* 0x002fc600078e0202 */
[----:B------:R0:W-:Y:S01]  /*8cb0*/  STL.64 [R1+0x1a0], R24 ;  /* 0x0001a01801007387 */ /* 0x0001e20000100a00 */
[----:B------:R-:W-:-:S03]  /*8cc0*/  IMAD.WIDE R2, R0, 0x2, R2 ;  /* 0x0000000200027825 */ /* 0x000fc600078e0202 */
[----:B------:R-:W-:Y:S01]  /*8cd0*/  STL.64 [R1+0x198], R22 ;  /* 0x0001981601007387 */ /* 0x000fe20000100a00 */
[----:B------:R-:W-:-:S03]  /*8ce0*/  IMAD.MOV.U32 R0, RZ, RZ, R5 ;  /* 0x000000ffff007224 */ /* 0x000fc600078e0005 */
[----:B------:R1:W-:Y:S04]  /*8cf0*/  STL [R1+0x1dc0], R4 ;  /* 0x001dc00401007387 */ /* 0x0003e80000100800 */
[----:B------:R-:W-:Y:S04]  /*8d00*/  STL.64 [R1+0x2b8], R2 ;  /* 0x0002b80201007387 */ /* 0x000fe80000100a00 */
[----:B0-----:R-:W5:Y:S04]  /*8d10*/  LDL.LU.64 R24, [R1+0x160] ;  /* 0x0001600001187983 */ /* 0x001f680000300a00 */
[----:B------:R0:W-:Y:S04]  /*8d20*/  STL [R1+0x1db8], R0 ;  /* 0x001db80001007387 */ /* 0x0001e80000100800 */
[----:B------:R0:W-:Y:S04]  /*8d30*/  STL [R1+0x1dbc], R16 ;  /* 0x001dbc1001007387 */ /* 0x0001e80000100800 */
[----:B-1----:R-:W5:Y:S01]  /*8d40*/  LDL.LU.64 R4, [R1+0x78] ;  /* 0x0000780001047983 */ /* 0x002f620000300a00 */
[----:B0-----:R-:W-:-:S03]  /*8d50*/  IMAD.MOV.U32 R0, RZ, RZ, R17 ;  /* 0x000000ffff007224 */ /* 0x001fc600078e0011 */
[----:B------:R-:W5:Y:S04]  /*8d60*/  LDL.LU.64 R16, [R1+0x158] ;  /* 0x0001580001107983 */ /* 0x000f680000300a00 */
[----:B------:R0:W-:Y:S04]  /*8d70*/  STL [R1+0x1db0], R0 ;  /* 0x001db00001007387 */ /* 0x0001e80000100800 */
[----:B--2---:R1:W-:Y:S01]  /*8d80*/  STL [R1+0x1db4], R8 ;  /* 0x001db40801007387 */ /* 0x0043e20000100800 */
[----:B0-----:R-:W-:-:S03]  /*8d90*/  IMAD.MOV.U32 R0, RZ, RZ, R9 ;  /* 0x000000ffff007224 */ /* 0x001fc600078e0009 */
[----:B-1----:R-:W2:Y:S04]  /*8da0*/  LDL.LU.64 R8, [R1+0x70] ;  /* 0x0000700001087983 */ /* 0x002ea80000300a00 */
[----:B------:R0:W-:Y:S04]  /*8db0*/  STL [R1+0x1da8], R0 ;  /* 0x001da80001007387 */ /* 0x0001e80000100800 */
[----:B---3--:R-:W-:Y:S01]  /*8dc0*/  STL [R1+0x1dac], R14 ;  /* 0x001dac0e01007387 */ /* 0x008fe20000100800 */
[----:B0-----:R-:W-:-:S03]  /*8dd0*/  IMAD.MOV.U32 R0, RZ, RZ, R15 ;  /* 0x000000ffff007224 */ /* 0x001fc600078e000f */
[----:B------:R-:W3:Y:S04]  /*8de0*/  LDL.LU.64 R22, [R1+0x150] ;  /* 0x0001500001167983 */ /* 0x000ee80000300a00 */
[----:B------:R0:W-:Y:S04]  /*8df0*/  STL [R1+0x1da0], R0 ;  /* 0x001da00001007387 */ /* 0x0001e80000100800 */
[----:B----4-:R-:W-:Y:S01]  /*8e00*/  STL [R1+0x1da4], R12 ;  /* 0x001da40c01007387 */ /* 0x010fe20000100800 */
[----:B0-----:R-:W-:-:S03]  /*8e10*/  IMAD.MOV.U32 R0, RZ, RZ, R13 ;  /* 0x000000ffff007224 */ /* 0x001fc600078e000d */
[----:B------:R-:W4:Y:S04]  /*8e20*/  LDL.LU.64 R14, [R1+0x68] ;  /* 0x00006800010e7983 */ /* 0x000f280000300a00 */
[----:B------:R5:W-:Y:S02]  /*8e30*/  STL [R1+0x1d98], R0 ;  /* 0x001d980001007387 */ /* 0x000be40000100800 */
[----:B-----5:R-:W-:Y:S02]  /*8e40*/  IMAD.MOV.U32 R0, RZ, RZ, R11 ;  /* 0x000000ffff007224 */ /* 0x020fe400078e000b */
[----:B------:R-:W-:Y:S04]  /*8e50*/  STL [R1+0x1d9c], R10 ;  /* 0x001d9c0a01007387 */ /* 0x000fe80000100800 */
[----:B------:R-:W5:Y:S04]  /*8e60*/  LDL.LU.64 R12, [R1+0x148] ;  /* 0x00014800010c7983 */ /* 0x000f680000300a00 */
[----:B------:R0:W-:Y:S04]  /*8e70*/  STL [R1+0x1d90], R0 ;  /* 0x001d900001007387 */ /* 0x0001e80000100800 */
[----:B------:R1:W-:Y:S01]  /*8e80*/  STL [R1+0x1d94], R28 ;  /* 0x001d941c01007387 */ /* 0x0003e20000100800 */
[----:B0-----:R-:W-:-:S03]  /*8e90*/  IMAD.MOV.U32 R0, RZ, RZ, R29 ;  /* 0x000000ffff007224 */ /* 0x001fc600078e001d */
[----:B------:R-:W5:Y:S04]  /*8ea0*/  LDL.LU.64 R10, [R1+0x60] ;  /* 0x00006000010a7983 */ /* 0x000f680000300a00 */
[----:B-1----:R-:W5:Y:S04]  /*8eb0*/  LDL.LU.64 R28, [R1+0x140] ;  /* 0x00014000011c7983 */ /* 0x002f680000300a00 */
[----:B------:R0:W-:Y:S04]  /*8ec0*/  STL [R1+0x1d88], R0 ;  /* 0x001d880001007387 */ /* 0x0001e80000100800 */
[----:B------:R1:W-:Y:S01]  /*8ed0*/  STL [R1+0x1d8c], R20 ;  /* 0x001d8c1401007387 */ /* 0x0003e20000100800 */
[----:B0-----:R-:W-:-:S03]  /*8ee0*/  IMAD.MOV.U32 R0, RZ, RZ, R21 ;  /* 0x000000ffff007224 */ /* 0x001fc600078e0015 */
[----:B------:R-:W-:Y:S04]  /*8ef0*/  STL [R1+0x1d84], R26 ;  /* 0x001d841a01007387 */ /* 0x000fe80000100800 */
[----:B------:R0:W-:Y:S04]  /*8f00*/  STL [R1+0x1d80], R0 ;  /* 0x001d800001007387 */ /* 0x0001e80000100800 */
[----:B-1----:R-:W5:Y:S01]  /*8f10*/  LDL.LU.64 R20, [R1+0x58] ;  /* 0x0000580001147983 */ /* 0x002f620000300a00 */
[----:B0-----:R-:W-:-:S03]  /*8f20*/  IMAD.MOV.U32 R0, RZ, RZ, R27 ;  /* 0x000000ffff007224 */ /* 0x001fc600078e001b */
[----:B------:R-:W-:Y:S04]  /*8f30*/  STL [R1+0x1d7c], R18 ;  /* 0x001d7c1201007387 */ /* 0x000fe80000100800 */
[----:B------:R0:W-:Y:S04]  /*8f40*/  STL [R1+0x1d78], R0 ;  /* 0x001d780001007387 */ /* 0x0001e80000100800 */
[----:B------:R-:W5:Y:S01]  /*8f50*/  LDL.LU.64 R26, [R1+0x138] ;  /* 0x00013800011a7983 */ /* 0x000f620000300a00 */
[----:B0-----:R-:W-:-:S03]  /*8f60*/  IMAD.MOV.U32 R0, RZ, RZ, R19 ;  /* 0x000000ffff007224 */ /* 0x001fc600078e0013 */
[----:B------:R-:W5:Y:S04]  /*8f70*/  LDL.LU.64 R18, [R1+0x50] ;  /* 0x0000500001127983 */ /* 0x000f680000300a00 */
[----:B------:R0:W-:Y:S04]  /*8f80*/  STL [R1+0x1d70], R0 ;  /* 0x001d700001007387 */ /* 0x0001e80000100800 */
[----:B------:R-:W-:Y:S01]  /*8f90*/  STL [R1+0x1d74], R24 ;  /* 0x001d741801007387 */ /* 0x000fe20000100800 */
[----:B0-----:R-:W-:-:S03]  /*8fa0*/  IMAD.MOV.U32 R0, RZ, RZ, R25 ;  /* 0x000000ffff007224 */ /* 0x001fc600078e0019 */
[----:B------:R-:W-:Y:S04]  /*8fb0*/  STL [R1+0x1d6c], R4 ;  /* 0x001d6c0401007387 */ /* 0x000fe80000100800 */
[----:B------:R0:W-:Y:S04]  /*8fc0*/  STL [R1+0x1d68], R0 ;  /* 0x001d680001007387 */ /* 0x0001e80000100800 */
[----:B------:R-:W-:Y:S01]  /*8fd0*/  STL [R1+0x1d64], R16 ;  /* 0x001d641001007387 */ /* 0x000fe20000100800 */
[----:B0-----:R-:W-:-:S05]  /*8fe0*/  IMAD.MOV.U32 R0, RZ, RZ, R5 ;  /* 0x000000ffff007224 */ /* 0x001fca00078e0005 */
[----:B------:R0:W-:Y:S04]  /*8ff0*/  STL [R1+0x1d60], R0 ;  /* 0x001d600001007387 */ /* 0x0001e80000100800 */
[----:B------:R-:W5:Y:S01]  /*9000*/  LDL.LU.64 R4, [R1+0x130] ;  /* 0x0001300001047983 */ /* 0x000f620000300a00 */
[----:B0-----:R-:W-:-:S03]  /*9010*/  IMAD.MOV.U32 R0, RZ, RZ, R17 ;  /* 0x000000ffff007224 */ /* 0x001fc600078e0011 */
[----:B--2---:R-:W-:Y:S04]  /*9020*/  STL [R1+0x1d5c], R8 ;  /* 0x001d5c0801007387 */ /* 0x004fe80000100800 */
[----:B------:R0:W-:Y:S04]  /*9030*/  STL [R1+0x1d58], R0 ;  /* 0x001d580001007387 */ /* 0x0001e80000100800 */
[----:B------:R-:W2:Y:S01]  /*9040*/  LDL.LU.64 R16, [R1+0x48] ;  /* 0x0000480001107983 */ /* 0x000ea20000300a00 */
[----:B0-----:R-:W-:-:S03]  /*9050*/  IMAD.MOV.U32 R0, RZ, RZ, R9 ;  /* 0x000000ffff007224 */ /* 0x001fc600078e0009 */
[----:B---3--:R-:W-:Y:S04]  /*9060*/  STL [R1+0x1d54], R22 ;  /* 0x001d541601007387 */ /* 0x008fe80000100800 */
[----:B------:R0:W-:Y:S04]  /*9070*/  STL [R1+0x1d50], R0 ;  /* 0x001d500001007387 */ /* 0x0001e80000100800 */
[----:B------:R-:W3:Y:S01]  /*9080*/  LDL.LU.64 R8, [R1+0x128] ;  /* 0x0001280001087983 */ /* 0x000ee20000300a00 */
[----:B0-----:R-:W-:-:S03]  /*9090*/  IMAD.MOV.U32 R0, RZ, RZ, R23 ;  /* 0x000000ffff007224 */ /* 0x001fc600078e0017 */
[----:B----4-:R-:W-:Y:S04]  /*90a0*/  STL [R1+0x1d4c], R14 ;  /* 0x001d4c0e01007387 */ /* 0x010fe80000100800 */
[----:B------:R0:W-:Y:S02]  /*90b0*/  STL [R1+0x1d48], R0 ;  /* 0x001d480001007387 */ /* 0x0001e40000100800 */
[----:B0-----:R-:W-:Y:S02]  /*90c0*/  IMAD.MOV.U32 R0, RZ, RZ, R15 ;  /* 0x000000ffff007224 */ /* 0x001fe400078e000f */
[----:B------:R-:W4:Y:S04]  /*90d0*/  LDL.LU.64 R14, [R1+0x40] ;  /* 0x00004000010e7983 */ /* 0x000f280000300a00 */
[----:B------:R0:W-:Y:S04]  /*90e0*/  STL [R1+0x1d40], R0 ;  /* 0x001d400001007387 */ /* 0x0001e80000100800 */
[----:B-----5:R1:W-:Y:S01]  /*90f0*/  STL [R1+0x1d44], R12 ;  /* 0x001d440c01007387 */ /* 0x0203e20000100800 */
[----:B0-----:R-:W-:-:S03]  /*9100*/  IMAD.MOV.U32 R0, RZ, RZ, R13 ;  /* 0x000000ffff007224 */ /* 0x001fc600078e000d */
[----:B------:R-:W-:Y:S04]  /*9110*/  STL [R1+0x1d3c], R10 ;  /* 0x001d3c0a01007387 */ /* 0x000fe80000100800 */
[----:B------:R0:W-:Y:S04]  /*9120*/  STL [R1+0x1d38], R0 ;  /* 0x001d380001007387 */ /* 0x0001e80000100800 */
[----:B-1----:R-:W5:Y:S01]  /*9130*/  LDL.LU.64 R12, [R1+0x120] ;  /* 0x00012000010c7983 */ /* 0x002f620000300a00 */
[----:B0-----:R-:W-:-:S03]  /*9140*/  IMAD.MOV.U32 R0, RZ, RZ, R11 ;  /* 0x000000ffff007224 */ /* 0x001fc600078e000b */
[----:B------:R-:W-:Y:S01]  /*9150*/  STL [R1+0x1d34], R28 ;  /* 0x001d341c01007387 */ /* 0x000fe20000100800 */
[----:B------:R-:W-:-:S03]  /*9160*/  IMAD.MOV.U32 R11, RZ, RZ, R7 ;  /* 0x000000ffff0b7224 */ /* 0x000fc600078e0007 */
[----:B------:R0:W-:Y:S04]  /*9170*/  STL [R1+0x1d30], R0 ;  /* 0x001d300001007387 */ /* 0x0001e80000100800 */
[----:B------:R-:W2:Y:S01]  /*9180*/  LDL.LU.64 R6, [R1+0x38] ;  /* 0x0000380001067983 */ /* 0x000ea20000300a00 */
[----:B0-----:R-:W-:-:S03]  /*9190*/  IMAD.MOV.U32 R0, RZ, RZ, R29 ;  /* 0x000000ffff007224 */ /* 0x001fc600078e001d */
[----:B------:R-:W-:Y:S04]  /*91a0*/  STL [R1+0x1d2c], R20 ;  /* 0x001d2c1401007387 */ /* 0x000fe80000100800 */
[----:B------:R0:W-:Y:S04]  /*91b0*/  STL [R1+0x1d28], R0 ;  /* 0x001d280001007387 */ /* 0x0001e80000100800 */
[----:B------:R-:W2:Y:S01]  /*91c0*/  LDL.LU.64 R28, [R1+0x118] ;  /* 0x00011800011c7983 */ /* 0x000ea20000300a00 */
[----:B0-----:R-:W-:-:S03]  /*91d0*/  IMAD.MOV.U32 R0, RZ, RZ, R21 ;  /* 0x000000ffff007224 */ /* 0x001fc600078e0015 */
[----:B------:R-:W-:Y:S04]  /*91e0*/  STL [R1+0x1d24], R26 ;  /* 0x001d241a01007387 */ /* 0x000fe80000100800 */
[----:B------:R0:W-:Y:S04]  /*91f0*/  STL [R1+0x1d20], R0 ;  /* 0x001d200001007387 */ /* 0x0001e80000100800 */
[----:B------:R-:W-:Y:S01]  /*9200*/  STL [R1+0x1d1c], R18 ;  /* 0x001d1c1201007387 */ /* 0x000fe20000100800 */
[----:B0-----:R-:W-:-:S05]  /*9210*/  IMAD.MOV.U32 R0, RZ, RZ, R27 ;  /* 0x000000ffff007224 */ /* 0x001fca00078e001b */
[----:B------:R0:W-:Y:S04]  /*9220*/  STL [R1+0x1d18], R0 ;  /* 0x001d180001007387 */ /* 0x0001e80000100800 */
[----:B------:R-:W2:Y:S01]  /*9230*/  LDL.LU.64 R26, [R1+0x110] ;  /* 0x00011000011a7983 */ /* 0x000ea20000300a00 */
[----:B0-----:R-:W-:Y:S02]  /*9240*/  IMAD.MOV.U32 R0, RZ, RZ, R19 ;  /* 0x000000ffff007224 */ /* 0x001fe400078e0013 */
[----:B------:R-:W-:Y:S01]  /*9250*/  IMAD.MOV.U32 R3, RZ, RZ, R11 ;  /* 0x000000ffff037224 */ /* 0x000fe200078e000b */
[----:B--2---:R0:W-:Y:S04]  /*9260*/  STL.64 [R1+0x1f50], R26 ;  /* 0x001f501a01007387 */ /* 0x0041e80000100a00 */
[----:B0-----:R-:W2:Y:S04]  /*9270*/  LDL.LU.64 R26, [R1+0x30] ;  /* 0x00003000011a7983 */ /* 0x001ea80000300a00 */
[----:B------:R-:W2:Y:S04]  /*9280*/  LDL.LU.64 R24, [R1+0x28] ;  /* 0x0000280001187983 */ /* 0x000ea80000300a00 */
[----:B------:R0:W-:Y:S04]  /*9290*/  STL [R1+0x1d10], R0 ;  /* 0x001d100001007387 */ /* 0x0001e80000100800 */
[----:B------:R1:W-:Y:S01]  /*92a0*/  STL [R1+0x1d14], R4 ;  /* 0x001d140401007387 */ /* 0x0003e20000100800 */
[----:B0-----:R-:W-:-:S03]  /*92b0*/  IMAD.MOV.U32 R0, RZ, RZ, R5 ;  /* 0x000000ffff007224 */ /* 0x001fc600078e0005 */
[----:B-1----:R-:W2:Y:S04]  /*92c0*/  LDL.LU.64 R4, [R1+0x108] ;  /* 0x0001080001047983 */ /* 0x002ea80000300a00 */
[----:B------:R0:W-:Y:S04]  /*92d0*/  STL [R1+0x1d08], R0 ;  /* 0x001d080001007387 */ /* 0x0001e80000100800 */
[----:B------:R-:W-:Y:S04]  /*92e0*/  STL [R1+0x1d0c], R16 ;  /* 0x001d0c1001007387 */ /* 0x000fe80000100800 */
[----:B------:R-:W2:Y:S01]  /*92f0*/  LDL.LU.64 R22, [R1+0x20] ;  /* 0x0000200001167983 */ /* 0x000ea20000300a00 */
[----:B0-----:R-:W-:-:S03]  /*9300*/  IMAD.MOV.U32 R0, RZ, RZ, R17 ;  /* 0x000000ffff007224 */ /* 0x001fc600078e0011 */
[----:B---3--:R-:W-:Y:S04]  /*9310*/  STL [R1+0x1d04], R8 ;  /* 0x001d040801007387 */ /* 0x008fe80000100800 */
[----:B------:R0:W-:Y:S04]  /*9320*/  STL [R1+0x1d00], R0 ;  /* 0x001d000001007387 */ /* 0x0001e80000100800 */
[----:B------:R-:W3:Y:S04]  /*9330*/  LDL.LU.64 R20, [R1+0x100] ;  /* 0x0001000001147983 */ /* 0x000ee80000300a00 */
[----:B------:R-:W3:Y:S01]  /*9340*/  LDL.LU.64 R18, [R1+0x18] ;  /* 0x0000180001127983 */ /* 0x000ee20000300a00 */
[----:B0-----:R-:W-:-:S05]  /*9350*/  IMAD.MOV.U32 R0, RZ, RZ, R9 ;  /* 0x000000ffff007224 */ /* 0x001fca00078e0009 */
[----:B------:R0:W-:Y:S04]  /*9360*/  STL [R1+0x1cf8], R0 ;  /* 0x001cf80001007387 */ /* 0x0001e80000100800 */
[----:B----4-:R1:W-:Y:S04]  /*9370*/  STL [R1+0x1cfc], R14 ;  /* 0x001cfc0e01007387 */ /* 0x0103e80000100800 */
[----:B------:R-:W4:Y:S01]  /*9380*/  LDL.LU.64 R8, [R1+0xf8] ;  /* 0x0000f80001087983 */ /* 0x000f220000300a00 */
[----:B0-----:R-:W-:-:S03]  /*9390*/  IMAD.MOV.U32 R0, RZ, RZ, R15 ;  /* 0x000000ffff007224 */ /* 0x001fc600078e000f */
[----:B------:R-:W3:Y:S04]  /*93a0*/  LDL.LU.64 R16, [R1+0x10] ;  /* 0x0000100001107983 */ /* 0x000ee80000300a00 */
[----:B------:R0:W-:Y:S04]  /*93b0*/  STL [R1+0x1cf0], R0 ;  /* 0x001cf00001007387 */ /* 0x0001e80000100800 */
[----:B-----5:R-:W-:Y:S04]  /*93c0*/  STL [R1+0x1cf4], R12 ;  /* 0x001cf40c01007387 */ /* 0x020fe80000100800 */
[----:B-1----:R-:W5:Y:S01]  /*93d0*/  LDL.LU.64 R14, [R1+0xf0] ;  /* 0x0000f000010e7983 */ /* 0x002f620000300a00 */
[----:B0-----:R-:W-:-:S05]  /*93e0*/  IMAD.MOV.U32 R0, RZ, RZ, R13 ;  /* 0x000000ffff007224 */ /* 0x001fca00078e000d */
[----:B------:R0:W-:Y:S04]  /*93f0*/  STL [R1+0x1ce8], R0 ;  /* 0x001ce80001007387 */ /* 0x0001e80000100800 */
[----:B------:R1:W-:Y:S04]  /*9400*/  STL [R1+0x1cec], R6 ;  /* 0x001cec0601007387 */ /* 0x0003e80000100800 */
[----:B------:R-:W3:Y:S01]  /*9410*/  LDL.LU.64 R10, [R1+0x8] ;  /* 0x00000800010a7983 */ /* 0x000ee20000300a00 */
[----:B0-----:R-:W-:-:S03]  /*9420*/  IMAD.MOV.U32 R0, RZ, RZ, R7 ;  /* 0x000000ffff007224 */ /* 0x001fc600078e0007 */
[----:B------:R-:W-:Y:S04]  /*9430*/  STL [R1+0x1ce4], R28 ;  /* 0x001ce41c01007387 */ /* 0x000fe80000100800 */
[----:B------:R0:W-:Y:S04]  /*9440*/  STL [R1+0x1ce0], R0 ;  /* 0x001ce00001007387 */ /* 0x0001e80000100800 */
[----:B------:R-:W3:Y:S04]  /*9450*/  LDL.LU.64 R12, [R1+0xe8] ;  /* 0x0000e800010c7983 */ /* 0x000ee80000300a00 */
[----:B-1----:R-:W3:Y:S01]  /*9460*/  LDL.LU.64 R6, [R1] ;  /* 0x0000000001067983 */ /* 0x002ee20000300a00 */
[----:B0-----:R-:W-:-:S05]  /*9470*/  IMAD.MOV.U32 R0, RZ, RZ, R29 ;  /* 0x000000ffff007224 */ /* 0x001fca00078e001d */
[----:B------:R0:W-:Y:S04]  /*9480*/  STL [R1+0x1cd8], R0 ;  /* 0x001cd80001007387 */ /* 0x0001e80000100800 */
[----:B--2---:R1:W-:Y:S01]  /*9490*/  STL [R1+0x1cdc], R26 ;  /* 0x001cdc1a01007387 */ /* 0x0043e20000100800 */
[----:B0-----:R-:W-:-:S03]  /*94a0*/  IMAD.MOV.U32 R0, RZ, RZ, R27 ;  /* 0x000000ffff007224 */ /* 0x001fc600078e001b */
[----:B------:R-:W2:Y:S04]  /*94b0*/  LDL.LU.64 R28, [R1+0xe0] ;  /* 0x0000e000011c7983 */ /* 0x000ea80000300a00 */
[----:B-1----:R-:W2:Y:S04]  /*94c0*/  LDL.LU.64 R26, [R1+0x1f50] ;  /* 0x001f5000011a7983 */ /* 0x002ea80000300a00 */
[----:B--2---:R-:W-:Y:S04]  /*94d0*/  STL [R1+0x1cd4], R26 ;  /* 0x001cd41a01007387 */ /* 0x004fe80000100800 */
[----:B------:R0:W-:Y:S04]  /*94e0*/  STL [R1+0x1cd0], R0 ;  /* 0x001cd00001007387 */ /* 0x0001e80000100800 */
[----:B------:R-:W-:Y:S01]  /*94f0*/  STL [R1+0x1ccc], R24 ;  /* 0x001ccc1801007387 */ /* 0x000fe20000100800 */
[----:B0-----:R-:W-:-:S05]  /*9500*/  IMAD.MOV.U32 R0, RZ, RZ, R27 ;  /* 0x000000ffff007224 */ /* 0x001fca00078e001b */
[----:B------:R0:W-:Y:S04]  /*9510*/  STL [R1+0x1cc8], R0 ;  /* 0x001cc80001007387 */ /* 0x0001e80000100800 */
[----:B------:R-:W2:Y:S01]  /*9520*/  LDL.LU.64 R26, [R1+0xd8] ;  /* 0x0000d800011a7983 */ /* 0x000ea20000300a00 */
[----:B0-----:R-:W-:-:S03]  /*9530*/  IMAD.MOV.U32 R0, RZ, RZ, R25 ;  /* 0x000000ffff007224 */ /* 0x001fc600078e0019 */
[----:B------:R-:W2:Y:S04]  /*9540*/  LDL.LU.64 R24, [R1+0x1f48] ;  /* 0x001f480001187983 */ /* 0x000ea80000300a00 */
[----:B------:R-:W-:Y:S04]  /*9550*/  STL [R1+0x1cc4], R4 ;  /* 0x001cc40401007387 */ /* 0x000fe80000100800 */
[----:B------:R0:W-:Y:S04]  /*9560*/  STL [R1+0x1cc0], R0 ;  /* 0x001cc00001007387 */ /* 0x0001e80000100800 */
[----:B------:R-:W-:Y:S01]  /*9570*/  STL [R1+0x1cbc], R22 ;  /* 0x001cbc1601007387 */ /* 0x000fe20000100800 */
[----:B0-----:R-:W-:-:S05]  /*9580*/  IMAD.MOV.U32 R0, RZ, RZ, R5 ;  /* 0x000000ffff007224 */ /* 0x001fca00078e0005 */
[----:B------:R0:W-:Y:S04]  /*9590*/  STL [R1+0x1cb8], R0 ;  /* 0x001cb80001007387 */ /* 0x0001e80000100800 */
[----:B------:R-:W2:Y:S01]  /*95a0*/  LDL.LU.64 R4, [R1+0xd0] ;  /* 0x0000d00001047983 */ /* 0x000ea20000300a00 */
[----:B0-----:R-:W-:-:S03]  /*95b0*/  IMAD.MOV.U32 R0, RZ, RZ, R23 ;  /* 0x000000ffff007224 */ /* 0x001fc600078e0017 */
[----:B------:R-:W2:Y:S04]  /*95c0*/  LDL.LU.64 R22, [R1+0x1f40] ;  /* 0x001f400001167983 */ /* 0x000ea80000300a00 */
[----:B---3--:R-:W-:Y:S04]  /*95d0*/  STL [R1+0x1cb4], R20 ;  /* 0x001cb41401007387 */ /* 0x008fe80000100800 */
[----:B------:R0:W-:Y:S02]  /*95e0*/  STL [R1+0x1cb0], R0 ;  /* 0x001cb00001007387 */ /* 0x0001e40000100800 */
[----:B0-----:R-:W-:-:S02]  /*95f0*/  IMAD.MOV.U32 R0, RZ, RZ, R21 ;  /* 0x000000ffff007224 */ /* 0x001fc400078e0015 */
[----:B------:R-:W3:Y:S04]  /*9600*/  LDL.LU.64 R20, [R1+0x1f38] ;  /* 0x001f380001147983 */ /* 0x000ee80000300a00 */
[----:B------:R-:W-:Y:S04]  /*9610*/  STL [R1+0x1cac], R18 ;  /* 0x001cac1201007387 */ /* 0x000fe80000100800 */
[----:B------:R0:W-:Y:S02]  /*9620*/  STL [R1+0x1ca8], R0 ;  /* 0x001ca80001007387 */ /* 0x0001e40000100800 */
[----:B0-----:R-:W-:-:S02]  /*9630*/  IMAD.MOV.U32 R0, RZ, RZ, R19 ;  /* 0x000000ffff007224 */ /* 0x001fc400078e0013 */
[----:B------:R-:W2:Y:S04]  /*9640*/  LDL.LU.64 R18, [R1+0x1f30] ;  /* 0x001f300001127983 */ /* 0x000ea80000300a00 */
[----:B----4-:R-:W-:Y:S04]  /*9650*/  STL [R1+0x1ca4], R8 ;  /* 0x001ca40801007387 */ /* 0x010fe80000100800 */
[----:B------:R0:W-:Y:S04]  /*9660*/  STL [R1+0x1ca0], R0 ;  /* 0x001ca00001007387 */ /* 0x0001e80000100800 */
[----:B------:R-:W-:Y:S01]  /*9670*/  STL [R1+0x1c9c], R16 ;  /* 0x001c9c1001007387 */ /* 0x000fe20000100800 */
[----:B0-----:R-:W-:-:S05]  /*9680*/  IMAD.MOV.U32 R0, RZ, RZ, R9 ;  /* 0x000000ffff007224 */ /* 0x001fca00078e0009 */
[----:B------:R0:W-:Y:S04]  /*9690*/  STL [R1+0x1c98], R0 ;  /* 0x001c980001007387 */ /* 0x0001e80000100800 */
[----:B------:R-:W4:Y:S01]  /*96a0*/  LDL.LU.64 R8, [R1+0xc0] ;  /* 0x0000c00001087983 */ /* 0x000f220000300a00 */
[----:B0-----:R-:W-:-:S03]  /*96b0*/  IMAD.MOV.U32 R0, RZ, RZ, R17 ;  /* 0x000000ffff007224 */ /* 0x001fc600078e0011 */
[----:B------:R-:W2:Y:S04]  /*96c0*/  LDL.LU.64 R16, [R1+0x1f28] ;  /* 0x001f280001107983 */ /* 0x000ea80000300a00 */
[----:B-----5:R-:W-:Y:S04]  /*96d0*/  STL [R1+0x1c94], R14 ;  /* 0x001c940e01007387 */ /* 0x020fe80000100800 */
[----:B------:R0:W-:Y:S02]  /*96e0*/  STL [R1+0x1c90], R0 ;  /* 0x001c900001007387 */ /* 0x0001e40000100800 */
[----:B0-----:R-:W-:-:S02]  /*96f0*/  IMAD.MOV.U32 R0, RZ, RZ, R15 ;  /* 0x000000ffff007224 */ /* 0x001fc400078e000f */
[----:B------:R-:W5:Y:S04]  /*9700*/  LDL.LU.64 R14, [R1+0x1f20] ;  /* 0x001f2000010e7983 */ /* 0x000f680000300a00 */
[----:B------:R-:W-:Y:S04]  /*9710*/  STL [R1+0x1c8c], R10 ;  /* 0x001c8c0a01007387 */ /* 0x000fe80000100800 */
[----:B------:R0:W-:Y:S02]  /*9720*/  STL [R1+0x1c88], R0 ;  /* 0x001c880001007387 */ /* 0x0001e40000100800 */
[----:B0-----:R-:W-:-:S02]  /*9730*/  IMAD.MOV.U32 R0, RZ, RZ, R11 ;  /* 0x000000ffff007224 */ /* 0x001fc400078e000b */
[----:B------:R-:W2:Y:S04]  /*9740*/  LDL.LU.64 R10, [R1+0xb8] ;  /* 0x0000b800010a7983 */ /* 0x000ea80000300a00 */
[----:B------:R0:W-:Y:S04]  /*9750*/  STL [R1+0x1c80], R0 ;  /* 0x001c800001007387 */ /* 0x0001e80000100800 */
[----:B------:R1:W-:Y:S01]  /*9760*/  STL [R1+0x1c84], R12 ;  /* 0x001c840c01007387 */ /* 0x0003e20000100800 */
[----:B0-----:R-:W-:-:S03]  /*9770*/  IMAD.MOV.U32 R0, RZ, RZ, R13 ;  /* 0x000000ffff007224 */ /* 0x001fc600078e000d */
[----:B-1----:R-:W2:Y:S04]  /*9780*/  LDL.LU.64 R12, [R1+0x1f18] ;  /* 0x001f1800010c7983 */ /* 0x002ea80000300a00 */
[----:B------:R-:W-:Y:S04]  /*9790*/  STL [R1+0x1c7c], R6 ;  /* 0x001c7c0601007387 */ /* 0x000fe80000100800 */
[----:B------:R0:W-:Y:S02]  /*97a0*/  STL [R1+0x1c78], R0 ;  /* 0x001c780001007387 */ /* 0x0001e40000100800 */
[----:B0-----:R-:W-:-:S02]  /*97b0*/  IMAD.MOV.U32 R0, RZ, RZ, R7 ;  /* 0x000000ffff007224 */ /* 0x001fc400078e0007 */
[----:B------:R-:W2:Y:S04]  /*97c0*/  LDL.LU.64 R6, [R1+0x1f10] ;  /* 0x001f100001067983 */ /* 0x000ea80000300a00 */
[----:B------:R-:W-:Y:S04]  /*97d0*/  STL [R1+0x1c74], R28 ;  /* 0x001c741c01007387 */ /* 0x000fe80000100800 */
[----:B------:R0:W-:Y:S02]  /*97e0*/  STL [R1+0x1c70], R0 ;  /* 0x001c700001007387 */ /* 0x0001e40000100800 */
[----:B0-----:R-:W-:-:S02]  /*97f0*/  IMAD.MOV.U32 R0, RZ, RZ, R29 ;  /* 0x000000ffff007224 */ /* 0x001fc400078e001d */
[----:B------:R-:W2:Y:S04]  /*9800*/  LDL.LU.64 R28, [R1+0x1f08] ;  /* 0x001f0800011c7983 */ /* 0x000ea80000300a00 */
[----:B--2---:R-:W-:Y:S04]  /*9810*/  STL [R1+0x1c6c], R28 ;  /* 0x001c6c1c01007387 */ /* 0x004fe80000100800 */
[----:B------:R0:W-:Y:S04]  /*9820*/  STL [R1+0x1c68], R0 ;  /* 0x001c680001007387 */ /* 0x0001e80000100800 */
[----:B------:R1:W-:Y:S01]  /*9830*/  STL [R1+0x1c60], R29 ;  /* 0x001c601d01007387 */ /* 0x0003e20000100800 */
[----:B0-----:R-:W-:-:S03]  /*9840*/  IMAD.MOV.U32 R0, RZ, RZ, R27 ;  /* 0x000000ffff007224 */ /* 0x001fc600078e001b */
[----:B-1----:R-:W2:Y:S04]  /*9850*/  LDL.LU.64 R28, [R1+0xb0] ;  /* 0x0000b000011c7983 */ /* 0x002ea80000300a00 */
[----:B------:R0:W-:Y:S04]  /*9860*/  STL [R1+0x1c64], R26 ;  /* 0x001c641a01007387 */ /* 0x0001e80000100800 */
[----:B0-----:R-:W2:Y:S04]  /*9870*/  LDL.LU.64 R26, [R1+0x1f00] ;  /* 0x001f0000011a7983 */ /* 0x001ea80000300a00 */
        /* <DEDUP_REMOVED lines=12> */
[----:B------:R-:W-:Y:S04]  /*9940*/  STL [R1+0x1c44], R26 ;  /* 0x001c441a01007387 */ /* 0x000fe80000100800 */
[----:B------:R-:W-:Y:S04]  /*9950*/  STL [R1+0x1c3c], R6 ;  /* 0x001c3c0601007387 */ /* 0x000fe80000100800 */
[----:B------:R4:W-:Y:S04]  /*9960*/  STL [R1+0x1c38], R0 ;  /* 0x001c380001007387 */ /* 0x0009e80000100800 */
[----:B------:R0:W-:Y:S01]  /*9970*/  STL [R1+0x1c30], R7 ;  /* 0x001c300701007387 */ /* 0x0001e20000100800 */
[----:B----4-:R-:W-:-:S03]  /*9980*/  IMAD.MOV.U32 R0, RZ, RZ, R9 ;  /* 0x000000ffff007224 */ /* 0x010fc600078e0009 */
[----:B0-----:R-:W4:Y:S04]  /*9990*/  LDL.LU.64 R6, [R1+0x218] ;  /* 0x0002180001067983 */ /* 0x001f280000300a00 */
[----:B------:R0:W-:Y:S04]  /*99a0*/  STL [R1+0x1c34], R8 ;  /* 0x001c340801007387 */ /* 0x0001e80000100800 */
[----:B------:R-:W2:Y:S04]  /*99b0*/  LDL.LU.64 R26, [R1+0x240] ;  /* 0x00024000011a7983 */ /* 0x000ea80000300a00 */
[----:B0-----:R-:W2:Y:S04]  /*99c0*/  LDL.LU.64 R8, [R1+0x1ef0] ;  /* 0x001ef00001087983 */ /* 0x001ea80000300a00 */
[----:B------:R0:W-:Y:S02]  /*99d0*/  STL [R1+0x1c28], R0 ;  /* 0x001c280001007387 */ /* 0x0001e40000100800 */
[----:B0-----:R-:W-:-:S02]  /*99e0*/  IMAD.MOV.U32 R0, RZ, RZ, R11 ;  /* 0x000000ffff007224 */ /* 0x001fc400078e000b */
[----:B--2---:R-:W-:Y:S04]  /*99f0*/  STL [R1+0x1c2c], R8 ;  /* 0x001c2c0801007387 */ /* 0x004fe80000100800 */
[----:B------:R0:W-:Y:S04]  /*9a00*/  STL [R1+0x1c20], R9 ;  /* 0x001c200901007387 */ /* 0x0001e80000100800 */
[----:B0-----:R-:W2:Y:S04]  /*9a10*/  LDL.LU.64 R8, [R1+0xa8] ;  /* 0x0000a80001087983 */ /* 0x001ea80000300a00 */
[----:B------:R0:W-:Y:S04]  /*9a20*/  STL [R1+0x1c24], R10 ;  /* 0x001c240a01007387 */ /* 0x0001e80000100800 */
[----:B0-----:R-:W2:Y:S04]  /*9a30*/  LDL.LU.64 R10, [R1+0x1ee8] ;  /* 0x001ee800010a7983 */ /* 0x001ea80000300a00 */
[----:B--2---:R-:W-:Y:S04]  /*9a40*/  STL [R1+0x1c1c], R10 ;  /* 0x001c1c0a01007387 */ /* 0x004fe80000100800 */
[----:B------:R-:W-:Y:S04]  /*9a50*/  STL [R1+0x1c18], R0 ;  /* 0x001c180001007387 */ /* 0x000fe80000100800 */
[----:B------:R0:W-:Y:S04]  /*9a60*/  STL [R1+0x1c10], R11 ;  /* 0x001c100b01007387 */ /* 0x0001e80000100800 */
[----:B0-----:R-:W2:Y:S01]  /*9a70*/  LDL.LU.64 R10, [R1+0x258] ;  /* 0x00025800010a7983 */ /* 0x001ea20000300a00 */
[----:B------:R-:W-:-:S03]  /*9a80*/  IMAD.MOV.U32 R0, RZ, RZ, R29 ;  /* 0x000000ffff007224 */ /* 0x000fc600078e001d */
[----:B------:R0:W-:Y:S04]  /*9a90*/  STL [R1+0x1c14], R28 ;  /* 0x001c141c01007387 */ /* 0x0001e80000100800 */
[----:B------:R-:W-:Y:S04]  /*9aa0*/  STL [R1+0x1c0c], R12 ;  /* 0x001c0c0c01007387 */ /* 0x000fe80000100800 */
[----:B------:R1:W-:Y:S04]  /*9ab0*/  STL [R1+0x1c08], R0 ;  /* 0x001c080001007387 */ /* 0x0003e80000100800 */
[----:B0-----:R-:W2:Y:S04]  /*9ac0*/  LDL.LU.64 R28, [R1+0x270] ;  /* 0x00027000011c7983 */ /* 0x001ea80000300a00 */
[----:B------:R-:W-:Y:S01]  /*9ad0*/  STL [R1+0x1c00], R13 ;  /* 0x001c000d01007387 */ /* 0x000fe20000100800 */
[----:B-1----:R-:W-:-:S03]  /*9ae0*/  IMAD.MOV.U32 R0, RZ, RZ, R9 ;  /* 0x000000ffff007224 */ /* 0x002fc600078e0009 */
[----:B------:R0:W-:Y:S04]  /*9af0*/  STL [R1+0x1c04], R8 ;  /* 0x001c040801007387 */ /* 0x0001e80000100800 */
[----:B-----5:R-:W-:Y:S04]  /*9b00*/  STL [R1+0x1bfc], R14 ;  /* 0x001bfc0e01007387 */ /* 0x020fe80000100800 */
[----:B------:R4:W-:Y:S04]  /*9b10*/  STL [R1+0x1bf8], R0 ;  /* 0x001bf80001007387 */ /* 0x0009e80000100800 */
[----:B------:R-:W-:Y:S04]  /*9b20*/  STL [R1+0x1be8], R15 ;  /* 0x001be80f01007387 */ /* 0x000fe80000100800 */
[----:B0-----:R-:W5:Y:S01]  /*9b30*/  LDL.LU.64 R8, [R1+0x280] ;  /* 0x0002800001087983 */ /* 0x001f620000300a00 */
[----:B----4-:R-:W-:-:S03]  /*9b40*/  IMAD.MOV.U32 R0, RZ, RZ, R7 ;  /* 0x000000ffff007224 */ /* 0x010fc600078e0007 */
[----:B------:R0:W-:Y:S04]  /*9b50*/  STL [R1+0x1bf0], R6 ;  /* 0x001bf00601007387 */ /* 0x0001e80000100800 */
[----:B0-----:R-:W4:Y:S04]  /*9b60*/  LDL.LU.64 R6, [R1+0x190] ;  /* 0x0001900001067983 */ /* 0x001f280000300a00 */
[----:B------:R0:W-:Y:S04]  /*9b70*/  STL [R1+0x1bec], R0 ;  /* 0x001bec0001007387 */ /* 0x0001e80000100800 */
[----:B------:R-:W-:Y:S04]  /*9b80*/  STL [R1+0x1bf4], R16 ;  /* 0x001bf41001007387 */ /* 0x000fe80000100800 */
[----:B------:R1:W-:Y:S01]  /*9b90*/  STL [R1+0x1bd8], R17 ;  /* 0x001bd81101007387 */ /* 0x0003e20000100800 */
[----:B0-----:R-:W-:-:S03]  /*9ba0*/  IMAD.MOV.U32 R0, RZ, RZ, R5 ;  /* 0x000000ffff007224 */ /* 0x001fc600078e0005 */
[----:B------:R0:W-:Y:S04]  /*9bb0*/  STL [R1+0x1be0], R4 ;  /* 0x001be00401007387 */ /* 0x0001e80000100800 */
[----:B-1----:R-:W4:Y:S04]  /*9bc0*/  LDL.LU.64 R16, [R1+0x298] ;  /* 0x0002980001107983 */ /* 0x002f280000300a00 */
[----:B------:R-:W-:Y:S04]  /*9bd0*/  STL [R1+0x1be4], R18 ;  /* 0x001be41201007387 */ /* 0x000fe80000100800 */
[----:B------:R1:W-:Y:S04]  /*9be0*/  STL [R1+0x1bdc], R0 ;  /* 0x001bdc0001007387 */ /* 0x0003e80000100800 */
[----:B0-----:R-:W4:Y:S04]  /*9bf0*/  LDL.LU.64 R4, [R1+0x200] ;  /* 0x0002000001047983 */ /* 0x001f280000300a00 */
[----:B------:R-:W-:Y:S01]  /*9c00*/  STL [R1+0x1bc8], R19 ;  /* 0x001bc81301007387 */ /* 0x000fe20000100800 */
[----:B-1----:R-:W-:-:S03]  /*9c10*/  IMAD.MOV.U32 R0, RZ, RZ, R27 ;  /* 0x000000ffff007224 */ /* 0x002fc600078e001b */
[----:B------:R-:W4:Y:S04]  /*9c20*/  LDL.LU.64 R14, [R1+0x2a8] ;  /* 0x0002a800010e7983 */ /* 0x000f280000300a00 */
[----:B------:R0:W-:Y:S04]  /*9c30*/  STL [R1+0x1bd0], R26 ;  /* 0x001bd01a01007387 */ /* 0x0001e80000100800 */
[----:B---3--:R-:W-:Y:S04]  /*9c40*/  STL [R1+0x1bd4], R20 ;  /* 0x001bd41401007387 */ /* 0x008fe80000100800 */
[----:B------:R1:W-:Y:S04]  /*9c50*/  STL [R1+0x1bcc], R0 ;  /* 0x001bcc0001007387 */ /* 0x0003e80000100800 */
[----:B0-----:R-:W3:Y:S04]  /*9c60*/  LDL.LU.64 R26, [R1+0x208] ;  /* 0x00020800011a7983 */ /* 0x001ee80000300a00 */
[----:B------:R0:W-:Y:S04]  /*9c70*/  STL [R1+0x1bb8], R21 ;  /* 0x001bb81501007387 */ /* 0x0001e80000100800 */
[----:B--2---:R-:W-:Y:S01]  /*9c80*/  STL [R1+0x1bc0], R10 ;  /* 0x001bc00a01007387 */ /* 0x004fe20000100800 */
[----:B-1----:R-:W-:-:S03]  /*9c90*/  IMAD.MOV.U32 R0, RZ, RZ, R11 ;  /* 0x000000ffff007224 */ /* 0x002fc600078e000b */
[----:B0-----:R-:W2:Y:S04]  /*9ca0*/  LDL.LU.64 R20, [R1+0x2c0] ;  /* 0x0002c00001147983 */ /* 0x001ea80000300a00 */
[----:B------:R-:W-:Y:S04]  /*9cb0*/  STL [R1+0x1bc4], R22 ;  /* 0x001bc41601007387 */ /* 0x000fe80000100800 */
[----:B------:R0:W-:Y:S04]  /*9cc0*/  STL [R1+0x1bbc], R0 ;  /* 0x001bbc0001007387 */ /* 0x0001e80000100800 */
[----:B------:R-:W2:Y:S04]  /*9cd0*/  LDL.LU.64 R12, [R1+0x210] ;  /* 0x00021000010c7983 */ /* 0x000ea80000300a00 */
[----:B------:R-:W-:Y:S04]  /*9ce0*/  STL [R1+0x1ba8], R23 ;  /* 0x001ba81701007387 */ /* 0x000fe80000100800 */
[----:B------:R1:W-:Y:S01]  /*9cf0*/  STL [R1+0x1bb0], R28 ;  /* 0x001bb01c01007387 */ /* 0x0003e20000100800 */
[----:B0-----:R-:W-:-:S03]  /*9d00*/  IMAD.MOV.U32 R0, RZ, RZ, R29 ;  /* 0x000000ffff007224 */ /* 0x001fc600078e001d */
[----:B------:R-:W2:Y:S04]  /*9d10*/  LDL.LU.64 R10, [R1+0x2c8] ;  /* 0x0002c800010a7983 */ /* 0x000ea80000300a00 */
[----:B------:R-:W-:Y:S04]  /*9d20*/  STL [R1+0x1bb4], R24 ;  /* 0x001bb41801007387 */ /* 0x000fe80000100800 */
[----:B------:R5:W-:Y:S04]  /*9d30*/  STL [R1+0x1bac], R0 ;  /* 0x001bac0001007387 */ /* 0x000be80000100800 */
[----:B-1----:R-:W2:Y:S04]  /*9d40*/  LDL.LU.64 R28, [R1+0x220] ;  /* 0x00022000011c7983 */ /* 0x002ea80000300a00 */
[----:B------:R-:W-:Y:S01]  /*9d50*/  STL [R1+0x9d4], R25 ;  /* 0x0009d41901007387 */ /* 0x000fe20000100800 */
[----:B-----5:R-:W-:-:S03]  /*9d60*/  IMAD.MOV.U32 R0, RZ, RZ, R9 ;  /* 0x000000ffff007224 */ /* 0x020fc600078e0009 */
[----:B------:R0:W-:Y:S04]  /*9d70*/  STL [R1+0x9dc], R8 ;  /* 0x0009dc0801007387 */ /* 0x0001e80000100800 */
[----:B------:R-:W5:Y:S04]  /*9d80*/  LDL.LU.64 R18, [R1+0x2d0] ;  /* 0x0002d00001127983 */ /* 0x000f680000300a00 */
[----:B----4-:R-:W-:Y:S04]  /*9d90*/  STL [R1+0x19b8], R6 ;  /* 0x0019b80601007387 */ /* 0x010fe80000100800 */
[----:B------:R1:W-:Y:S04]  /*9da0*/  STL [R1+0x9d8], R0 ;  /* 0x0009d80001007387 */ /* 0x0003e80000100800 */
[----:B0-----:R-:W4:Y:S01]  /*9db0*/  LDL.LU.64 R8, [R1+0x228] ;  /* 0x0002280001087983 */ /* 0x001f220000300a00 */
[----:B-1----:R-:W-:-:S03]  /*9dc0*/  IMAD.MOV.U32 R0, RZ, RZ, R7 ;  /* 0x000000ffff007224 */ /* 0x002fc600078e0007 */
[----:B------:R-:W4:Y:S04]  /*9dd0*/  LDL.LU.64 R6, [R1+0x2d8] ;  /* 0x0002d80001067983 */ /* 0x000f280000300a00 */
[----:B------:R0:W-:Y:S04]  /*9de0*/  STL [R1+0x9e0], R0 ;  /* 0x0009e00001007387 */ /* 0x0001e80000100800 */
[----:B------:R1:W-:Y:S01]  /*9df0*/  STL [R1+0x19d8], R16 ;  /* 0x0019d81001007387 */ /* 0x0003e20000100800 */
[----:B0-----:R-:W-:-:S03]  /*9e00*/  IMAD.MOV.U32 R0, RZ, RZ, R17 ;  /* 0x000000ffff007224 */ /* 0x001fc600078e0011 */
[----:B-1----:R-:W4:Y:S04]  /*9e10*/  LDL.LU.64 R16, [R1+0x238] ;  /* 0x0002380001107983 */ /* 0x002f280000300a00 */
        /* <DEDUP_REMOVED lines=9> */
[----:B---3--:R1:W-:Y:S01]  /*9eb0*/  STL [R1+0x19f0], R26 ;  /* 0x0019f01a01007387 */ /* 0x0083e20000100800 */
[----:B0-----:R-:W-:-:S03]  /*9ec0*/  IMAD.MOV.U32 R0, RZ, RZ, R27 ;  /* 0x000000ffff007224 */ /* 0x001fc600078e001b */
[----:B-1----:R-:W3:Y:S04]  /*9ed0*/  LDL.LU.64 R26, [R1+0x2e8] ;  /* 0x0002e800011a7983 */ /* 0x002ee80000300a00 */
[----:B------:R2:W-:Y:S02]  /*9ee0*/  STL [R1+0x19ec], R0 ;  /* 0x0019ec0001007387 */ /* 0x0005e40000100800 */
[----:B--2---:R-:W-:Y:S02]  /*9ef0*/  IMAD.MOV.U32 R0, RZ, RZ, R21 ;  /* 0x000000ffff007224 */ /* 0x004fe400078e0015 */
[----:B------:R0:W-:Y:S04]  /*9f00*/  STL [R1+0x19f8], R20 ;  /* 0x0019f81401007387 */ /* 0x0001e80000100800 */
[----:B0-----:R-:W2:Y:S04]  /*9f10*/  LDL.LU.64 R20, [R1+0x250] ;  /* 0x0002500001147983 */ /* 0x001ea80000300a00 */
[----:B------:R0:W-:Y:S04]  /*9f20*/  STL [R1+0x19f4], R0 ;  /* 0x0019f40001007387 */ /* 0x0001e80000100800 */
[----:B------:R1:W-:Y:S01]  /*9f30*/  STL [R1+0x1a00], R12 ;  /* 0x001a000c01007387 */ /* 0x0003e20000100800 */
[----:B0-----:R-:W-:-:S03]  /*9f40*/  IMAD.MOV.U32 R0, RZ, RZ, R13 ;  /* 0x000000ffff007224 */ /* 0x001fc600078e000d */
[----:B-1----:R-:W2:Y:S04]  /*9f50*/  LDL.LU.64 R12, [R1+0x2f0] ;  /* 0x0002f000010c7983 */ /* 0x002ea80000300a00 */
        /* <DEDUP_REMOVED lines=9> */
[----:B-----5:R1:W-:Y:S01]  /*9ff0*/  STL [R1+0x1a18], R18 ;  /* 0x001a181201007387 */ /* 0x0203e20000100800 */
[----:B0-----:R-:W-:-:S03]  /*a000*/  IMAD.MOV.U32 R0, RZ, RZ, R19 ;  /* 0x000000ffff007224 */ /* 0x001fc600078e0013 */
[----:B-1----:R-:W5:Y:S04]  /*a010*/  LDL.LU.64 R18, [R1+0x268] ;  /* 0x0002680001127983 */ /* 0x002f680000300a00 */
[----:B------:R0:W-:Y:S04]  /*a020*/  STL [R1+0x1a14], R0 ;  /* 0x001a140001007387 */ /* 0x0001e80000100800 */
[----:B----4-:R1:W-:Y:S01]  /*a030*/  STL [R1+0x1a20], R8 ;  /* 0x001a200801007387 */ /* 0x0103e20000100800 */
[----:B0-----:R-:W-:-:S03]  /*a040*/  IMAD.MOV.U32 R0, RZ, RZ, R9 ;  /* 0x000000ffff007224 */ /* 0x001fc600078e0009 */
[----:B------:R-:W-:Y:S04]  /*a050*/  STL [R1+0x1a28], R6 ;  /* 0x001a280601007387 */ /* 0x000fe80000100800 */
[----:B------:R0:W-:Y:S04]  /*a060*/  STL [R1+0x1a1c], R0 ;  /* 0x001a1c0001007387 */ /* 0x0001e80000100800 */
[----:B-1----:R-:W4:Y:S01]  /*a070*/  LDL.LU.64 R8, [R1+0x300] ;  /* 0x0003000001087983 */ /* 0x002f220000300a00 */
[----:B0-----:R-:W-:-:S03]  /*a080*/  IMAD.MOV.U32 R0, RZ, RZ, R7 ;  /* 0x000000ffff007224 */ /* 0x001fc600078e0007 */
[----:B------:R-:W-:Y:S04]  /*a090*/  STL [R1+0x1a30], R16 ;  /* 0x001a301001007387 */ /* 0x000fe80000100800 */
[----:B------:R0:W-:Y:S04]  /*a0a0*/  STL [R1+0x1a24], R0 ;  /* 0x001a240001007387 */ /* 0x0001e80000100800 */
[----:B------:R-:W4:Y:S01]  /*a0b0*/  LDL.LU.64 R6, [R1+0x278] ;  /* 0x0002780001067983 */ /* 0x000f220000300a00 */
[----:B0-----:R-:W-:-:S03]  /*a0c0*/  IMAD.MOV.U32 R0, RZ, RZ, R17 ;  /* 0x000000ffff007224 */ /* 0x001fc600078e0011 */
[----:B------:R-:W4:Y:S04]  /*a0d0*/  LDL.LU.64 R16, [R1+0x308] ;  /* 0x0003080001107983 */ /* 0x000f280000300a00 */
[----:B------:R0:W-:Y:S04]  /*a0e0*/  STL [R1+0x1a2c], R0 ;  /* 0x001a2c0001007387 */ /* 0x0001e80000100800 */
[----:B------:R1:W-:Y:S01]  /*a0f0*/  STL [R1+0x1a38], R4 ;  /* 0x001a380401007387 */ /* 0x0003e20000100800 */
[----:B0-----:R-:W-:-:S03]  /*a100*/  IMAD.MOV.U32 R0, RZ, RZ, R5 ;  /* 0x000000ffff007224 */ /* 0x001fc600078e0005 */
[----:B------:R-:W-:Y:S04]  /*a110*/  STL [R1+0x1a40], R14 ;  /* 0x001a400e01007387 */ /* 0x000fe80000100800 */
[----:B------:R0:W-:Y:S04]  /*a120*/  STL [R1+0x1a34], R0 ;  /* 0x001a340001007387 */ /* 0x0001e80000100800 */
[----:B-1----:R-:W4:Y:S01]  /*a130*/  LDL.LU.64 R4, [R1+0x288] ;  /* 0x0002880001047983 */ /* 0x002f220000300a00 */
[----:B0-----:R-:W-:-:S03]  /*a140*/  IMAD.MOV.U32 R0, RZ, RZ, R15 ;  /* 0x000000ffff007224 */ /* 0x001fc600078e000f */
[----:B---3--:R-:W-:Y:S04]  /*a150*/  STL [R1+0x1a48], R26 ;  /* 0x001a481a01007387 */ /* 0x008fe80000100800 */
[----:B------:R0:W-:Y:S04]  /*a160*/  STL [R1+0x1a3c], R0 ;  /* 0x001a3c0001007387 */ /* 0x0001e80000100800 */
[----:B------:R-:W3:Y:S01]  /*a170*/  LDL.LU.64 R14, [R1+0x310] ;  /* 0x00031000010e7983 */ /* 0x000ee20000300a00 */
[----:B0-----:R-:W-:-:S05]  /*a180*/  IMAD.MOV.U32 R0, RZ, RZ, R27 ;  /* 0x000000ffff007224 */ /* 0x001fca00078e001b */
[----:B------:R0:W-:Y:S04]  /*a190*/  STL [R1+0x1a44], R0 ;  /* 0x001a440001007387 */ /* 0x0001e80000100800 */
[----:B--2---:R-:W-:Y:S01]  /*a1a0*/  STL [R1+0x1a50], R20 ;  /* 0x001a501401007387 */ /* 0x004fe20000100800 */
[----:B0-----:R-:W-:-:S03]  /*a1b0*/  IMAD.MOV.U32 R0, RZ, RZ, R21 ;  /* 0x000000ffff007224 */ /* 0x001fc600078e0015 */
[----:B------:R-:W2:Y:S04]  /*a1c0*/  LDL.LU.64 R26, [R1+0x290] ;  /* 0x00029000011a7983 */ /* 0x000ea80000300a00 */
[----:B------:R-:W-:Y:S04]  /*a1d0*/  STL [R1+0x1a58], R12 ;  /* 0x001a580c01007387 */ /* 0x000fe80000100800 */
        /* <DEDUP_REMOVED lines=11> */
[----:B-----5:R-:W-:Y:S04]  /*a290*/  STL [R1+0x1a70], R18 ;  /* 0x001a701201007387 */ /* 0x020fe80000100800 */
[----:B------:R0:W-:Y:S04]  /*a2a0*/  STL [R1+0x1a64], R0 ;  /* 0x001a640001007387 */ /* 0x0001e80000100800 */
[----:B------:R-:W5:Y:S04]  /*a2b0*/  LDL.LU.64 R28, [R1+0x2b0] ;  /* 0x0002b000011c7983 */ /* 0x000f680000300a00 */
[----:B------:R-:W5:Y:S01]  /*a2c0*/  LDL.LU.64 R20, [R1+0x328] ;  /* 0x0003280001147983 */ /* 0x000f620000300a00 */
[----:B0-----:R-:W-:-:S05]  /*a2d0*/  IMAD.MOV.U32 R0, RZ, RZ, R19 ;  /* 0x000000ffff007224 */ /* 0x001fca00078e0013 */
[----:B------:R0:W-:Y:S04]  /*a2e0*/  STL [R1+0x1a6c], R0 ;  /* 0x001a6c0001007387 */ /* 0x0001e80000100800 */
[----:B----4-:R1:W-:Y:S01]  /*a2f0*/  STL [R1+0x1a78], R8 ;  /* 0x001a780801007387 */ /* 0x0103e20000100800 */
[----:B0-----:R-:W-:-:S03]  /*a300*/  IMAD.MOV.U32 R0, RZ, RZ, R9 ;  /* 0x000000ffff007224 */ /* 0x001fc600078e0009 */
[----:B-1----:R-:W4:Y:S04]  /*a310*/  LDL.LU.64 R8, [R1+0x1f8] ;  /* 0x0001f80001087983 */ /* 0x002f280000300a00 */
[----:B------:R0:W-:Y:S04]  /*a320*/  STL [R1+0x1a74], R0 ;  /* 0x001a740001007387 */ /* 0x0001e80000100800 */
[----:B------:R1:W-:Y:S04]  /*a330*/  STL [R1+0x1a80], R6 ;  /* 0x001a800601007387 */ /* 0x0003e80000100800 */
[----:B------:R-:W4:Y:S01]  /*a340*/  LDL.LU.64 R18, [R1+0x330] ;  /* 0x0003300001127983 */ /* 0x000f220000300a00 */
        /* <DEDUP_REMOVED lines=11> */
[----:B---3--:R1:W-:Y:S01]  /*a400*/  STL [R1+0x1a98], R14 ;  /* 0x001a980e01007387 */ /* 0x0083e20000100800 */
[----:B0-----:R-:W-:-:S03]  /*a410*/  IMAD.MOV.U32 R0, RZ, RZ, R15 ;  /* 0x000000ffff007224 */ /* 0x001fc600078e000f */
[----:B--2---:R-:W-:Y:S04]  /*a420*/  STL [R1+0x1aa0], R26 ;  /* 0x001aa01a01007387 */ /* 0x004fe80000100800 */
[----:B------:R0:W-:Y:S04]  /*a430*/  STL [R1+0x1a94], R0 ;  /* 0x001a940001007387 */ /* 0x0001e80000100800 */
[----:B-1----:R-:W2:Y:S01]  /*a440*/  LDL.LU.64 R14, [R1+0x340] ;  /* 0x00034000010e7983 */ /* 0x002ea20000300a00 */
[----:B0-----:R-:W-:-:S03]  /*a450*/  IMAD.MOV.U32 R0, RZ, RZ, R27 ;  /* 0x000000ffff007224 */ /* 0x001fc600078e001b */
[----:B------:R-:W-:Y:S04]  /*a460*/  STL [R1+0x1aa8], R22 ;  /* 0x001aa81601007387 */ /* 0x000fe80000100800 */
[----:B------:R0:W-:Y:S04]  /*a470*/  STL [R1+0x1a9c], R0 ;  /* 0x001a9c0001007387 */ /* 0x0001e80000100800 */
[----:B------:R-:W3:Y:S01]  /*a480*/  LDL.LU.64 R26, [R1+0x1e0] ;  /* 0x0001e000011a7983 */ /* 0x000ee20000300a00 */
[----:B0-----:R-:W-:-:S03]  /*a490*/  IMAD.MOV.U32 R0, RZ, RZ, R23 ;  /* 0x000000ffff007224 */ /* 0x001fc600078e0017 */
[----:B------:R-:W-:Y:S04]  /*a4a0*/  STL [R1+0x1ab0], R12 ;  /* 0x001ab00c01007387 */ /* 0x000fe80000100800 */
[----:B------:R0:W-:Y:S02]  /*a4b0*/  STL [R1+0x1aa4], R0 ;  /* 0x001aa40001007387 */ /* 0x0001e40000100800 */
[----:B0-----:R-:W-:Y:S02]  /*a4c0*/  IMAD.MOV.U32 R0, RZ, RZ, R13 ;  /* 0x000000ffff007224 */ /* 0x001fe400078e000d */
[----:B------:R-:W3:Y:S04]  /*a4d0*/  LDL.LU.64 R12, [R1+0x348] ;  /* 0x00034800010c7983 */ /* 0x000ee80000300a00 */
[----:B------:R0:W-:Y:S04]  /*a4e0*/  STL [R1+0x1aac], R0 ;  /* 0x001aac0001007387 */ /* 0x0001e80000100800 */
[----:B------:R1:W-:Y:S01]  /*a4f0*/  STL [R1+0x1ab8], R10 ;  /* 0x001ab80a01007387 */ /* 0x0003e20000100800 */
[----:B0-----:R-:W-:-:S03]  /*a500*/  IMAD.MOV.U32 R0, RZ, RZ, R11 ;  /* 0x000000ffff007224 */ /* 0x001fc600078e000b */
[----:B-1----:R-:W3:Y:S04]  /*a510*/  LDL.LU.64 R10, [R1+0x1d8] ;  /* 0x0001d800010a7983 */ /* 0x002ee80000300a00 */
[----:B------:R0:W-:Y:S04]  /*a520*/  STL [R1+0x1ab4], R0 ;  /* 0x001ab40001007387 */ /* 0x0001e80000100800 */
[----:B-----5:R1:W-:Y:S01]  /*a530*/  STL [R1+0x1ac0], R28 ;  /* 0x001ac01c01007387 */ /* 0x0203e20000100800 */
[----:B0-----:R-:W-:-:S03]  /*a540*/  IMAD.MOV.U32 R0, RZ, RZ, R29 ;  /* 0x000000ffff007224 */ /* 0x001fc600078e001d */
[----:B------:R-:W-:Y:S04]  /*a550*/  STL [R1+0x1ac8], R20 ;  /* 0x001ac81401007387 */ /* 0x000fe80000100800 */
[----:B------:R0:W-:Y:S04]  /*a560*/  STL [R1+0x1abc], R0 ;  /* 0x001abc0001007387 */ /* 0x0001e80000100800 */
[----:B-1----:R-:W5:Y:S01]  /*a570*/  LDL.LU.64 R28, [R1+0x350] ;  /* 0x00035000011c7983 */ /* 0x002f620000300a00 */
[----:B0-----:R-:W-:-:S03]  /*a580*/  IMAD.MOV.U32 R0, RZ, RZ, R21 ;  /* 0x000000ffff007224 */ /* 0x001fc600078e0015 */
[----:B----4-:R-:W-:Y:S04]  /*a590*/  STL [R1+0x1ad0], R8 ;  /* 0x001ad00801007387 */ /* 0x010fe80000100800 */
[----:B------:R0:W-:Y:S02]  /*a5a0*/  STL [R1+0x1ac4], R0 ;  /* 0x001ac40001007387 */ /* 0x0001e40000100800 */
[----:B0-----:R-:W-:Y:S02]  /*a5b0*/  IMAD.MOV.U32 R0, RZ, RZ, R9 ;  /* 0x000000ffff007224 */ /* 0x001fe400078e0009 */
[----:B------:R-:W-:Y:S04]  /*a5c0*/  STL [R1+0x1ad8], R18 ;  /* 0x001ad81201007387 */ /* 0x000fe80000100800 */
[----:B------:R0:W-:Y:S04]  /*a5d0*/  STL [R1+0x1acc], R0 ;  /* 0x001acc0001007387 */ /* 0x0001e80000100800 */
[----:B------:R-:W4:Y:S01]  /*a5e0*/  LDL.LU.64 R8, [R1+0x1d0] ;  /* 0x0001d00001087983 */ /* 0x000f220000300a00 */
[----:B0-----:R-:W-:-:S05]  /*a5f0*/  IMAD.MOV.U32 R0, RZ, RZ, R19 ;  /* 0x000000ffff007224 */ /* 0x001fca00078e0013 */
[----:B------:R0:W-:Y:S04]  /*a600*/  STL [R1+0x1ad4], R0 ;  /* 0x001ad40001007387 */ /* 0x0001e80000100800 */
[----:B------:R1:W-:Y:S01]  /*a610*/  STL [R1+0x1ae0], R6 ;  /* 0x001ae00601007387 */ /* 0x0003e20000100800 */
[----:B0-----:R-:W-:-:S03]  /*a620*/  IMAD.MOV.U32 R0, RZ, RZ, R7 ;  /* 0x000000ffff007224 */ /* 0x001fc600078e0007 */
[----:B-1----:R-:W4:Y:S04]  /*a630*/  LDL.LU.64 R6, [R1+0x358] ;  /* 0x0003580001067983 */ /* 0x002f280000300a00 */
[----:B------:R0:W-:Y:S04]  /*a640*/  STL [R1+0x1adc], R0 ;  /* 0x001adc0001007387 */ /* 0x0001e80000100800 */
[----:B------:R-:W-:Y:S01]  /*a650*/  STL [R1+0x1ae8], R16 ;  /* 0x001ae81001007387 */ /* 0x000fe20000100800 */
[----:B0-----:R-:W-:-:S03]  /*a660*/  IMAD.MOV.U32 R0, RZ, RZ, R17 ;  /* 0x000000ffff007224 */ /* 0x001fc600078e0011 */
[----:B------:R-:W-:Y:S04]  /*a670*/  STL [R1+0x1af0], R4 ;  /* 0x001af00401007387 */ /* 0x000fe80000100800 */
[----:B------:R0:W-:Y:S04]  /*a680*/  STL [R1+0x1ae4], R0 ;  /* 0x001ae40001007387 */ /* 0x0001e80000100800 */
[----:B------:R-:W4:Y:S01]  /*a690*/  LDL.LU.64 R24, [R1+0x1c8] ;  /* 0x0001c80001187983 */ /* 0x000f220000300a00 */
[----:B0-----:R-:W-:-:S03]  /*a6a0*/  IMAD.MOV.U32 R0, RZ, RZ, R5 ;  /* 0x000000ffff007224 */ /* 0x001fc600078e0005 */
[----:B------:R-:W4:Y:S04]  /*a6b0*/  LDL.LU.64 R4, [R1+0x360] ;  /* 0x0003600001047983 */ /* 0x000f280000300a00 */
[----:B------:R2:W-:Y:S02]  /*a6c0*/  STL [R1+0x1aec], R0 ;  /* 0x001aec0001007387 */ /* 0x0005e40000100800 */
[----:B--2---:R-:W-:Y:S02]  /*a6d0*/  IMAD.MOV.U32 R0, RZ, RZ, R15 ;  /* 0x000000ffff007224 */ /* 0x004fe400078e000f */
[----:B------:R-:W-:Y:S04]  /*a6e0*/  STL [R1+0x1af8], R14 ;  /* 0x001af80e01007387 */ /* 0x000fe80000100800 */
[----:B------:R-:W2:Y:S04]  /*a6f0*/  LDL.LU.64 R22, [R1+0x1c0] ;  /* 0x0001c00001167983 */ /* 0x000ea80000300a00 */
[----:B------:R0:W-:Y:S04]  /*a700*/  STL [R1+0x1af4], R0 ;  /* 0x001af40001007387 */ /* 0x0001e80000100800 */
[----:B---3--:R1:W-:Y:S04]  /*a710*/  STL [R1+0x1b00], R26 ;  /* 0x001b001a01007387 */ /* 0x0083e80000100800 */
[----:B------:R-:W3:Y:S01]  /*a720*/  LDL.LU.64 R20, [R1+0x368] ;  /* 0x0003680001147983 */ /* 0x000ee20000300a00 */
[----:B0-----:R-:W-:-:S03]  /*a730*/  IMAD.MOV.U32 R0, RZ, RZ, R27 ;  /* 0x000000ffff007224 */ /* 0x001fc600078e001b */
[----:B-1----:R-:W3:Y:S04]  /*a740*/  LDL.LU.64 R26, [R1+0x1b8] ;  /* 0x0001b800011a7983 */ /* 0x002ee80000300a00 */
[----:B------:R0:W-:Y:S02]  /*a750*/  STL [R1+0x1afc], R0 ;  /* 0x001afc0001007387 */ /* 0x0001e40000100800 */
[----:B0-----:R-:W-:Y:S02]  /*a760*/  IMAD.MOV.U32 R0, RZ, RZ, R13 ;  /* 0x000000ffff007224 */ /* 0x001fe400078e000d */
[----:B------:R-:W-:Y:S04]  /*a770*/  STL [R1+0x1b08], R12 ;  /* 0x001b080c01007387 */ /* 0x000fe80000100800 */
[----:B------:R-:W3:Y:S04]  /*a780*/  LDL.LU.64 R18, [R1+0x370] ;  /* 0x0003700001127983 */ /* 0x000ee80000300a00 */
[----:B------:R0:W-:Y:S02]  /*a790*/  STL [R1+0x1b04], R0 ;  /* 0x001b040001007387 */ /* 0x0001e40000100800 */
[----:B0-----:R-:W-:-:S02]  /*a7a0*/  IMAD.MOV.U32 R0, RZ, RZ, R11 ;  /* 0x000000ffff007224 */ /* 0x001fc400078e000b */
[----:B------:R-:W-:Y:S04]  /*a7b0*/  STL [R1+0x1b10], R10 ;  /* 0x001b100a01007387 */ /* 0x000fe80000100800 */
[----:B------:R-:W3:Y:S04]  /*a7c0*/  LDL.LU.64 R16, [R1+0x1b0] ;  /* 0x0001b00001107983 */ /* 0x000ee80000300a00 */
[----:B------:R-:W3:Y:S04]  /*a7d0*/  LDL.LU.64 R14, [R1+0x378] ;  /* 0x00037800010e7983 */ /* 0x000ee80000300a00 */
[----:B------:R-:W-:Y:S01]  /*a7e0*/  STL [R1+0x1b0c], R0 ;  /* 0x001b0c0001007387 */ /* 0x000fe20000100800 */
[----:B-----5:R-:W-:-:S03]  /*a7f0*/  IMAD.MOV.U32 R2, RZ, RZ, R29 ;  /* 0x000000ffff027224 */ /* 0x020fc600078e001d */
[----:B------:R0:W-:Y:S04]  /*a800*/  STL [R1+0x1b18], R28 ;  /* 0x001b181c01007387 */ /* 0x0001e80000100800 */
[----:B------:R-:W5:Y:S04]  /*a810*/  LDL.LU.64 R12, [R1+0x1a8] ;  /* 0x0001a800010c7983 */ /* 0x000f680000300a00 */
[----:B0-----:R-:W5:Y:S04]  /*a820*/  LDL.LU.64 R28, [R1+0x390] ;  /* 0x00039000011c7983 */ /* 0x001f680000300a00 */
[----:B------:R-:W5:Y:S04]  /*a830*/  LDL.LU R0, [R1+0x380] ;  /* 0x0003800001007983 */ /* 0x000f680000300800 */
[----:B------:R0:W-:Y:S04]  /*a840*/  STL [R1+0x1b14], R2 ;  /* 0x001b140201007387 */ /* 0x0001e80000100800 */
[----:B------:R-:W5:Y:S01]  /*a850*/  LDL.LU.64 R10, [R1+0x1a0] ;  /* 0x0001a000010a7983 */ /* 0x000f620000300a00 */
[----:B0-----:R-:W-:-:S02]  /*a860*/  IMAD.MOV.U32 R2, RZ, RZ, R3 ;  /* 0x000000ffff027224 */ /* 0x001fc400078e0003 */
[----:B----4-:R-:W-:Y:S01]  /*a870*/  IMAD.MOV.U32 R3, RZ, RZ, R9 ;  /* 0x000000ffff037224 */ /* 0x010fe200078e0009 */
[----:B------:R0:W-:Y:S04]  /*a880*/  STL [R1+0x1b20], R8 ;  /* 0x001b200801007387 */ /* 0x0001e80000100800 */
[----:B0-----:R-:W4:Y:S04]  /*a890*/  LDL.LU.64 R8, [R1+0x398] ;  /* 0x0003980001087983 */ /* 0x001f280000300a00 */
[----:B------:R0:W-:Y:S04]  /*a8a0*/  STL [R1+0x1b1c], R3 ;  /* 0x001b1c0301007387 */ /* 0x0001e80000100800 */
[----:B------:R-:W-:Y:S04]  /*a8b0*/  STL [R1+0x1b28], R6 ;  /* 0x001b280601007387 */ /* 0x000fe80000100800 */
[----:B0-----:R-:W4:Y:S04]  /*a8c0*/  LDL.LU R3, [R1+0x388] ;  /* 0x0003880001037983 */ /* 0x001f280000300800 */
[----:B------:R0:W-:Y:S04]  /*a8d0*/  STL [R1+0x1b24], R7 ;  /* 0x001b240701007387 */ /* 0x0001e80000100800 */
[----:B0-----:R-:W4:Y:S04]  /*a8e0*/  LDL.LU.64 R6, [R1+0x198] ;  /* 0x0001980001067983 */ /* 0x001f280000300a00 */
[----:B------:R0:W-:Y:S04]  /*a8f0*/  STL [R1+0x1b30], R24 ;  /* 0x001b301801007387 */ /* 0x0001e80000100800 */
[----:B------:R-:W-:Y:S01]  /*a900*/  STL [R1+0x1b38], R4 ;  /* 0x001b380401007387 */ /* 0x000fe20000100800 */
[----:B0-----:R-:W-:-:S05]  /*a910*/  IMAD.MOV.U32 R24, RZ, RZ, R25 ;  /* 0x000000ffff187224 */ /* 0x001fca00078e0019 */
[----:B------:R0:W-:Y:S02]  /*a920*/  STL [R1+0x1b2c], R24 ;  /* 0x001b2c1801007387 */ /* 0x0001e40000100800 */
[----:B0-----:R-:W-:Y:S02]  /*a930*/  IMAD.MOV.U32 R24, RZ, RZ, R5 ;  /* 0x000000ffff187224 */ /* 0x001fe400078e0005 */
[----:B------:R-:W4:Y:S04]  /*a940*/  LDL.LU.64 R4, [R1+0x3a0] ;  /* 0x0003a00001047983 */ /* 0x000f280000300a00 */
[----:B------:R-:W-:Y:S04]  /*a950*/  STL [R1+0x1b34], R24 ;  /* 0x001b341801007387 */ /* 0x000fe80000100800 */
[----:B--2---:R0:W-:Y:S02]  /*a960*/  STL [R1+0x1b40], R22 ;  /* 0x001b401601007387 */ /* 0x0041e40000100800 */
[----:B0-----:R-:W-:-:S02]  /*a970*/  IMAD.MOV.U32 R22, RZ, RZ, R23 ;  /* 0x000000ffff167224 */ /* 0x001fc400078e0017 */
[----:B---3--:R0:W-:Y:S04]  /*a980*/  STL [R1+0x1b48], R20 ;  /* 0x001b481401007387 */ /* 0x0081e80000100800 */
[----:B------:R-:W-:Y:S04]  /*a990*/  STL [R1+0x1b3c], R22 ;  /* 0x001b3c1601007387 */ /* 0x000fe80000100800 */
[----:B------:R-:W-:Y:S01]  /*a9a0*/  STL [R1+0x1b50], R26 ;  /* 0x001b501a01007387 */ /* 0x000fe20000100800 */
[----:B0-----:R-:W-:-:S05]  /*a9b0*/  IMAD.MOV.U32 R20, RZ, RZ, R21 ;  /* 0x000000ffff147224 */ /* 0x001fca00078e0015 */
[----:B------:R0:W-:Y:S02]  /*a9c0*/  STL [R1+0x1b44], R20 ;  /* 0x001b441401007387 */ /* 0x0001e40000100800 */
[----:B0-----:R-:W-:Y:S02]  /*a9d0*/  IMAD.MOV.U32 R20, RZ, RZ, R27 ;  /* 0x000000ffff147224 */ /* 0x001fe400078e001b */
[----:B------:R-:W2:Y:S04]  /*a9e0*/  LDL.LU.64 R26, [R1+0x2b8] ;  /* 0x0002b800011a7983 */ /* 0x000ea80000300a00 */
[----:B------:R-:W-:Y:S04]  /*a9f0*/  STL [R1+0x1b4c], R20 ;  /* 0x001b4c1401007387 */ /* 0x000fe80000100800 */
[----:B------:R0:W-:Y:S02]  /*aa00*/  STL [R1+0x1b58], R18 ;  /* 0x001b581201007387 */ /* 0x0001e40000100800 */
[----:B0-----:R-:W-:-:S02]  /*aa10*/  IMAD.MOV.U32 R18, RZ, RZ, R19 ;  /* 0x000000ffff127224 */ /* 0x001fc400078e0013 */
[----:B------:R0:W-:Y:S04]  /*aa20*/  STL [R1+0x1b60], R16 ;  /* 0x001b601001007387 */ /* 0x0001e80000100800 */
[----:B------:R-:W-:Y:S04]  /*aa30*/  STL [R1+0x1b54], R18 ;  /* 0x001b541201007387 */ /* 0x000fe80000100800 */
[----:B------:R1:W-:Y:S01]  /*aa40*/  STL [R1+0x1b68], R14 ;  /* 0x001b680e01007387 */ /* 0x0003e20000100800 */
[----:B0-----:R-:W-:-:S05]  /*aa50*/  IMAD.MOV.U32 R16, RZ, RZ, R17 ;  /* 0x000000ffff107224 */ /* 0x001fca00078e0011 */
[----:B------:R-:W-:Y:S01]  /*aa60*/  STL [R1+0x1b5c], R16 ;  /* 0x001b5c1001007387 */ /* 0x000fe20000100800 */
[----:B-1----:R-:W-:-:S03]  /*aa70*/  IMAD.MOV.U32 R14, RZ, RZ, R15 ;  /* 0x000000ffff0e7224 */ /* 0x002fc600078e000f */
[----:B-----5:R0:W-:Y:S04]  /*aa80*/  STL [R1+0x1b70], R12 ;  /* 0x001b700c01007387 */ /* 0x0201e80000100800 */
[----:B------:R-:W-:Y:S04]  /*aa90*/  STL [R1+0x1b64], R14 ;  /* 0x001b640e01007387 */ /* 0x000fe80000100800 */
[----:B------:R-:W-:Y:S01]  /*aaa0*/  STL [R1+0x1b78], R28 ;  /* 0x001b781c01007387 */ /* 0x000fe20000100800 */
[----:B0-----:R-:W-:-:S05]  /*aab0*/  IMAD.MOV.U32 R12, RZ, RZ, R13 ;  /* 0x000000ffff0c7224 */ /* 0x001fca00078e000d */
[----:B------:R0:W-:Y:S01]  /*aac0*/  STL [R1+0x1b6c], R12 ;  /* 0x001b6c0c01007387 */ /* 0x0001e20000100800 */
[----:B------:R-:W-:Y:S02]  /*aad0*/  IMAD R0, R0, c[0x0][0x184], RZ ;  /* 0x0000610000007a24 */ /* 0x000fe400078e02ff */
[----:B0-----:R-:W-:Y:S02]  /*aae0*/  IMAD.MOV.U32 R12, RZ, RZ, R29 ;  /* 0x000000ffff0c7224 */ /* 0x001fe400078e001d */
[----:B------:R-:W-:Y:S02]  /*aaf0*/  IMAD.MOV.U32 R29, RZ, RZ, R2 ;  /* 0x000000ffff1d7224 */ /* 0x000fe400078e0002 */
[----:B------:R-:W-:Y:S01]  /*ab00*/  IMAD.MOV.U32 R2, RZ, RZ, R11 ;  /* 0x000000ffff027224 */ /* 0x000fe200078e000b */
[----:B------:R0:W-:Y:S04]  /*ab10*/  STL [R1+0x1b74], R12 ;  /* 0x001b740c01007387 */ /* 0x0001e80000100800 */
[----:B------:R-:W-:Y:S04]  /*ab20*/  STL [R1+0x1b80], R10 ;  /* 0x001b800a01007387 */ /* 0x000fe80000100800 */
[----:B----4-:R1:W-:Y:S01]  /*ab30*/  STL [R1+0x1b88], R8 ;  /* 0x001b880801007387 */ /* 0x0103e20000100800 */
[----:B0-----:R-:W-:-:S03]  /*ab40*/  LEA R12, P1, R0, c[0x0][0x160], 0x1 ;  /* 0x00005800000c7a11 */ /* 0x001fc600078208ff */
[----:B------:R0:W-:Y:S01]  /*ab50*/  STL [R1+0x1b7c], R2 ;  /* 0x001b7c0201007387 */ /* 0x0001e20000100800 */
[----:B-1----:R-:W-:Y:S02]  /*ab60*/  IMAD.MOV.U32 R8, RZ, RZ, R9 ;  /* 0x000000ffff087224 */ /* 0x002fe400078e0009 */
[----:B0-----:R-:W-:-:S03]  /*ab70*/  IMAD R2, R3, c[0x0][0x184], RZ ;  /* 0x0000610003027a24 */ /* 0x001fc600078e02ff */
[----:B------:R0:W-:Y:S01]  /*ab80*/  STL [R1+0x1b84], R8 ;  /* 0x001b840801007387 */ /* 0x0001e20000100800 */
[----:B------:R-:W-:Y:S02]  /*ab90*/  LEA.HI.X.SX32 R13, R0, c[0x0][0x164], 0x1, P1 ;  /* 0x00005900000d7a11 */ /* 0x000fe400008f0eff */
[C---:B------:R-:W-:Y:S01]  /*aba0*/  LEA R10, P0, R2.reuse, c[0x0][0x160], 0x1 ;  /* 0x00005800020a7a11 */ /* 0x040fe200078008ff */
[----:B0-----:R-:W-:Y:S02]  /*abb0*/  IMAD.MOV.U32 R8, RZ, RZ, c[0x0][0x188] ;  /* 0x00006200ff087624 */ /* 0x001fe400078e00ff */
[----:B------:R-:W-:Y:S01]  /*abc0*/  IMAD.MOV.U32 R3, RZ, RZ, R7 ;  /* 0x000000ffff037224 */ /* 0x000fe200078e0007 */
[----:B------:R0:W-:Y:S04]  /*abd0*/  STL [R1+0x1b90], R6 ;  /* 0x001b900601007387 */ /* 0x0001e80000100800 */
[----:B------:R-:W-:Y:S01]  /*abe0*/  STL [R1+0x1b8c], R3 ;  /* 0x001b8c0301007387 */ /* 0x000fe20000100800 */
[----:B------:R-:W-:Y:S01]  /*abf0*/  LEA.HI.X.SX32 R11, R2, c[0x0][0x164], 0x1, P0 ;  /* 0x00005900020b7a11 */ /* 0x000fe200000f0eff */
[----:B0-----:R-:W-:-:S02]  /*ac00*/  IMAD R6, R8, 0xfe, RZ ;  /* 0x000000fe08067824 */ /* 0x001fc400078e02ff */
[----:B------:R0:W-:Y:S01]  /*ac10*/  STL [R1+0x1b98], R4 ;  /* 0x001b980401007387 */ /* 0x0001e20000100800 */
[----:B------:R-:W-:-:S03]  /*ac20*/  IMAD.MOV.U32 R0, RZ, RZ, R5 ;  /* 0x000000ffff007224 */ /* 0x000fc600078e0005 */
[----:B------:R-:W-:Y:S04]  /*ac30*/  STL.64 [R1+0x390], R12 ;  /* 0x0003900c01007387 */ /* 0x000fe80000100a00 */
[----:B------:R2:W-:Y:S01]  /*ac40*/  STL [R1+0x1b94], R0 ;  /* 0x001b940001007387 */ /* 0x0005e20000100800 */
[----:B0-----:R-:W-:-:S04]  /*ac50*/  IMAD R4, R8, 0xff, RZ ;  /* 0x000000ff08047824 */ /* 0x001fc800078e02ff */
[----:B------:R-:W-:-:S04]  /*ac60*/  IMAD.WIDE R2, R4, 0x2, R12 ;  /* 0x0000000204027825 */ /* 0x000fc800078e020c */
[----:B------:R-:W-:-:S04]  /*ac70*/  IMAD.WIDE R4, R4, 0x2, R10 ;  /* 0x0000000204047825 */ /* 0x000fc800078e020a */
[----:B--2---:R-:W-:Y:S01]  /*ac80*/  IMAD.MOV.U32 R0, RZ, RZ, R27 ;  /* 0x000000ffff007224 */ /* 0x004fe200078e001b */
[----:B------:R-:W-:Y:S04]  /*ac90*/  STL [R1+0x1ba0], R26 ;  /* 0x001ba01a01007387 */ /* 0x000fe80000100800 */
[----:B------:R-:W-:Y:S04]  /*aca0*/  STL.64 [R1+0x398], R10 ;  /* 0x0003980a01007387 */ /* 0x000fe80000100a00 */
[----:B------:R-:W-:Y:S04]  /*acb0*/  STL [R1+0x1ba4], R2 ;  /* 0x001ba40201007387 */ /* 0x000fe80000100800 */
[----:B------:R-:W-:Y:S04]  /*acc0*/  STL [R1+0x1b9c], R0 ;  /* 0x001b9c0001007387 */ /* 0x000fe80000100800 */
[----:B------:R0:W-:Y:S04]  /*acd0*/  STL [R1+0x19cc], R3 ;  /* 0x0019cc0301007387 */ /* 0x0001e80000100800 */
[----:B------:R1:W-:Y:S01]  /*ace0*/  STL [R1+0x19d0], R4 ;  /* 0x0019d00401007387 */ /* 0x0003e20000100800 */
[----:B0-----:R-:W-:-:S03]  /*acf0*/  IMAD.WIDE R2, R6, 0x2, R12 ;  /* 0x0000000206027825 */ /* 0x001fc600078e020c */
[----:B------:R-:W-:Y:S01]  /*ad00*/  STL [R1+0x19c4], R5 ;  /* 0x0019c40501007387 */ /* 0x000fe20000100800 */
[----:B------:R-:W-:-:S03]  /*ad10*/  IMAD.WIDE R6, R6, 0x2, R10 ;  /* 0x0000000206067825 */ /* 0x000fc600078e020a */
[----:B------:R-:W-:Y:S01]  /*ad20*/  STL [R1+0x19c8], R2 ;  /* 0x0019c80201007387 */ /* 0x000fe20000100800 */
[----:B-1----:R-:W-:-:S03]  /*ad30*/  IMAD R4, R8, 0xfd, RZ ;  /* 0x000000fd08047824 */ /* 0x002fc600078e02ff */
[----:B------:R0:W-:Y:S01]  /*ad40*/  STL [R1+0x19bc], R3 ;  /* 0x0019bc0301007387 */ /* 0x0001e20000100800 */
[----:B------:R-:W-:-:S03]  /*ad50*/  IMAD R0, R8, 0xfc, RZ ;  /* 0x000000fc08007824 */ /* 0x000fc600078e02ff */
[----:B------:R-:W-:Y:S01]  /*ad60*/  STL [R1+0x19c0], R6 ;  /* 0x0019c00601007387 */ /* 0x000fe20000100800 */
[----:B0-----:R-:W-:-:S03]  /*ad70*/  IMAD.WIDE R2, R4, 0x2, R12 ;  /* 0x0000000204027825 */ /* 0x001fc600078e020c */
[----:B------:R0:W-:Y:S01]  /*ad80*/  STL [R1+0x1998], R7 ;  /* 0x0019980701007387 */ /* 0x0001e20000100800 */
[----:B------:R-:W-:-:S03]  /*ad90*/  IMAD.WIDE R4, R4, 0x2, R10 ;  /* 0x0000000204047825 */ /* 0x000fc600078e020a */
[----:B------:R-:W-:Y:S04]  /*ada0*/  STL [R1+0x19b4], R2 ;  /* 0x0019b40201007387 */ /* 0x000fe80000100800 */
[----:B------:R1:W-:Y:S04]  /*adb0*/  STL [R1+0x19ac], R3 ;  /* 0x0019ac0301007387 */ /* 0x0003e80000100800 */
[----:B------:R2:W-:Y:S01]  /*adc0*/  STL [R1+0x19b0], R4 ;  /* 0x0019b00401007387 */ /* 0x0005e20000100800 */
[----:B0-----:R-:W-:-:S04]  /*add0*/  IMAD.WIDE R6, R0, 0x2, R10 ;  /* 0x0000000200067825 */ /* 0x001fc800078e020a */
[----:B-1----:R-:W-:Y:S01]  /*ade0*/  IMAD.WIDE R2, R0, 0x2, R12 ;  /* 0x0000000200027825 */ /* 0x002fe200078e020c */
[----:B------:R-:W-:Y:S03]  /*adf0*/  STL [R1+0x19a4], R5 ;  /* 0x0019a40501007387 */ /* 0x000fe60000100800 */
[C---:B--2---:R-:W-:Y:S01]  /*ae00*/  IMAD R4, R8.reuse, 0xfb, RZ ;  /* 0x000000fb08047824 */ /* 0x044fe200078e02ff */
[----:B------:R-:W-:Y:S04]  /*ae10*/  STL [R1+0x19a8], R2 ;  /* 0x0019a80201007387 */ /* 0x000fe80000100800 */
        /* <DEDUP_REMOVED lines=142> */
[----:B------:R1:W-:Y:S01]  /*b700*/  STL [R1+0x1860], R6 ;  /* 0x0018600601007387 */ /* 0x0003e20000100800 */
[----:B0-----:R-:W-:-:S03]  /*b710*/  IMAD.WIDE R2, R4, 0x2, R12 ;  /* 0x0000000204027825 */ /* 0x001fc600078e020c */
[----:B------:R-:W-:Y:S01]  /*b720*/  STL [R1+0x9e4], R7 ;  /* 0x0009e40701007387 */ /* 0x000fe20000100800 */
[----:B------:R-:W-:-:S03]  /*b730*/  IMAD.WIDE R4, R4, 0x2, R10 ;  /* 0x0000000204047825 */ /* 0x000fc600078e020a */
[----:B------:R-:W-:Y:S04]  /*b740*/  STL [R1+0x1854], R2 ;  /* 0x0018540201007387 */ /* 0x000fe80000100800 */
[----:B------:R0:W-:Y:S01]  /*b750*/  STL [R1+0x184c], R3 ;  /* 0x00184c0301007387 */ /* 0x0001e20000100800 */
[----:B-1----:R-:W-:-:S03]  /*b760*/  IMAD R6, R8, 0xe5, RZ ;  /* 0x000000e508067824 */ /* 0x002fc600078e02ff */
[----:B------:R-:W-:Y:S01]  /*b770*/  STL [R1+0x1850], R4 ;  /* 0x0018500401007387 */ /* 0x000fe20000100800 */
[----:B0-----:R-:W-:-:S03]  /*b780*/  IMAD.WIDE R2, R0, 0x2, R12 ;  /* 0x0000000200027825 */ /* 0x001fc600078e020c */
[----:B------:R0:W-:Y:S04]  /*b790*/  STL [R1+0x9e8], R5 ;  /* 0x0009e80501007387 */ /* 0x0001e80000100800 */
[----:B------:R-:W-:Y:S04]  /*b7a0*/  STL [R1+0x1848], R2 ;  /* 0x0018480201007387 */ /* 0x000fe80000100800 */
[----:B------:R1:W-:Y:S01]  /*b7b0*/  STL [R1+0x9ec], R3 ;  /* 0x0009ec0301007387 */ /* 0x0003e20000100800 */
[----:B0-----:R-:W-:-:S04]  /*b7c0*/  IMAD.WIDE R4, R0, 0x2, R10 ;  /* 0x0000000200047825 */ /* 0x001fc800078e020a */
[----:B------:R-:W-:Y:S01]  /*b7d0*/  IMAD R0, R8, 0xe4, RZ ;  /* 0x000000e408007824 */ /* 0x000fe200078e02ff */
[----:B------:R-:W-:Y:S01]  /*b7e0*/  STL [R1+0x9f4], R4 ;  /* 0x0009f40401007387 */ /* 0x000fe20000100800 */
[----:B-1----:R-:W-:-:S03]  /*b7f0*/  IMAD.WIDE R2, R6, 0x2, R12 ;  /* 0x0000000206027825 */ /* 0x002fc600078e020c */
        /* <DEDUP_REMOVED lines=697> */
[----:B------:R-:W-:-:S03]  /*e390*/  IMAD.SHL.U32 R0, R8, 0x80, RZ ;  /* 0x0000008008007824 */ /* 0x000fc600078e00ff */
        /* <DEDUP_REMOVED lines=887> */
[----:B------:R1:W-:Y:S01]  /*11b10*/  STL [R1+0x1818], R3 ;  /* 0x0018180301007387 */ /* 0x0003e20000100800 */
[----:B0-----:R-:W-:-:S03]  /*11b20*/  IMAD.WIDE R4, R0, 0x2, R10 ;  /* 0x0000000200047825 */ /* 0x001fc600078e020a */
[----:B------:R-:W-:Y:S01]  /*11b30*/  STL [R1+0x1824], R6 ;  /* 0x0018240601007387 */ /* 0x000fe20000100800 */
[----:B-1----:R-:W-:-:S03]  /*11b40*/  IMAD.WIDE R2, R0, 0x2, R12 ;  /* 0x0000000200027825 */ /* 0x002fc600078e020c */
[----:B------:R0:W-:Y:S04]  /*11b50*/  STL [R1+0x1820], R7 ;  /* 0x0018200701007387 */ /* 0x0001e80000100800 */
[----:B------:R-:W-:Y:S04]  /*11b60*/  STL [R1+0x182c], R2 ;  /* 0x00182c0201007387 */ /* 0x000fe80000100800 */
[----:B------:R1:W-:Y:S01]  /*11b70*/  STL [R1+0x1828], R3 ;  /* 0x0018280301007387 */ /* 0x0003e20000100800 */
[----:B0-----:R-:W-:-:S03]  /*11b80*/  IMAD.WIDE R6, R8, 0x2, R12 ;  /* 0x0000000208067825 */ /* 0x001fc600078e020c */
[----:B------:R-:W-:Y:S04]  /*11b90*/  STL [R1+0x1834], R4 ;  /* 0x0018340401007387 */ /* 0x000fe80000100800 */
[----:B------:R-:W-:Y:S01]  /*11ba0*/  STL [R1+0x1830], R5 ;  /* 0x0018300501007387 */ /* 0x000fe20000100800 */
[----:B-1----:R-:W-:-:S03]  /*11bb0*/  IMAD.WIDE R2, R8, 0x2, R10 ;  /* 0x0000000208027825 */ /* 0x002fc600078e020a */
[----:B------:R-:W-:Y:S04]  /*11bc0*/  STL [R1+0x183c], R6 ;  /* 0x00183c0601007387 */ /* 0x000fe80000100800 */
[----:B------:R-:W-:Y:S04]  /*11bd0*/  STL [R1+0x1838], R7 ;  /* 0x0018380701007387 */ /* 0x000fe80000100800 */
[----:B------:R-:W-:Y:S04]  /*11be0*/  STL [R1+0x1844], R2 ;  /* 0x0018440201007387 */ /* 0x000fe80000100800 */
[----:B------:R0:W-:Y:S04]  /*11bf0*/  STL [R1+0x1840], R3 ;  /* 0x0018400301007387 */ /* 0x0001e80000100800 */
[----:B------:R-:W-:Y:S04]  /*11c00*/  STL [R1+0x9c4], RZ ;  /* 0x0009c4ff01007387 */ /* 0x000fe80000100800 */
        /* <DEDUP_REMOVED lines=39> */
[----:B------:R-:W-:Y:S01]  /*11e80*/  STL [R1+0x47c], RZ ;  /* 0x00047cff01007387 */ /* 0x000fe20000100800 */
[----:B0-----:R-:W-:-:S03]  /*11e90*/  SHF.R.S32.HI R3, RZ, 0x8, R29 ;  /* 0x00000008ff037819 */ /* 0x001fc6000001141d */
        /* <DEDUP_REMOVED lines=8> */
[----:B------:R0:W-:Y:S04]  /*11f20*/  STL [R1+0x1de4], R3 ;  /* 0x001de40301007387 */ /* 0x0001e80000100800 */
        /* <DEDUP_REMOVED lines=56> */
[----:B------:R-:W2:Y:S04]  /*122b0*/  LDL R29, [R1+0x38c] ;  /* 0x00038c00011d7983 */ /* 0x000ea80000100800 */
[----:B------:R-:W3:Y:S04]  /*122c0*/  S2R R28, SR_TID.X ;  /* 0x00000000001c7919 */ /* 0x000ee80000002100 */
[----:B------:R1:W-:Y:S04]  /*122d0*/  STL [R1+0x300], RZ ;  /* 0x000300ff01007387 */ /* 0x0003e80000100800 */
[----:B------:R1:W-:Y:S04]  /*122e0*/  STL [R1+0x304], RZ ;  /* 0x000304ff01007387 */ /* 0x0003e80000100800 */
[----:B------:R1:W-:Y:S04]  /*122f0*/  STL [R1+0x308], RZ ;  /* 0x000308ff01007387 */ /* 0x0003e80000100800 */
[----:B------:R1:W-:Y:S01]  /*12300*/  STL [R1+0x30c], RZ ;  /* 0x00030cff01007387 */ /* 0x0003e20000100800 */
[----:B---3--:R-:W-:-:S03]  /*12310*/  LOP3.LUT R28, R28, 0x7f, RZ, 0xc0, !PT ;  /* 0x0000007f1c1c7812 */ /* 0x008fc600078ec0ff */
[----:B------:R1:W-:Y:S02]  /*12320*/  STL [R1+0x2e0], RZ ;  /* 0x0002e0ff01007387 */ /* 0x0003e40000100800 */
[----:B------:R-:W-:Y:S02]  /*12330*/  IMAD.SHL.U32 R4, R28, 0x2, RZ ;  /* 0x000000021c047824 */ /* 0x000fe400078e00ff */
[----:B------:R-:W-:Y:S01]  /*12340*/  IMAD.MOV.U32 R28, RZ, RZ, c[0x0][0x18c] ;  /* 0x00006300ff1c7624 */ /* 0x000fe200078e00ff */
[----:B------:R1:W-:Y:S03]  /*12350*/  STL [R1+0x2e4], RZ ;  /* 0x0002e4ff01007387 */ /* 0x0003e60000100800 */
[----:B------:R-:W-:Y:S01]  /*12360*/  IMAD.SHL.U32 R2, R28, 0x100, RZ ;  /* 0x000001001c027824 */ /* 0x000fe200078e00ff */
[----:B------:R1:W-:Y:S04]  /*12370*/  STL [R1+0x2e8], RZ ;  /* 0x0002e8ff01007387 */ /* 0x0003e80000100800 */
[----:B------:R1:W-:Y:S04]  /*12380*/  STL [R1+0x2ec], RZ ;  /* 0x0002ecff01007387 */ /* 0x0003e80000100800 */
[----:B------:R1:W-:Y:S01]  /*12390*/  STL [R1+0x2a0], RZ ;  /* 0x0002a0ff01007387 */ /* 0x0003e20000100800 */
[----:B------:R-:W-:-:S03]  /*123a0*/  SHF.R.S32.HI R28, RZ, 0x1f, R2 ;  /* 0x0000001fff1c7819 */ /* 0x000fc60000011402 */
[----:B------:R1:W-:Y:S04]  /*123b0*/  STL [R1+0x2a4], RZ ;  /* 0x0002a4ff01007387 */ /* 0x0003e80000100800 */
[----:B------:R1:W-:Y:S04]  /*123c0*/  STL [R1+0x2a8], RZ ;  /* 0x0002a8ff01007387 */ /* 0x0003e80000100800 */
[----:B------:R1:W-:Y:S04]  /*123d0*/  STL [R1+0x2ac], RZ ;  /* 0x0002acff01007387 */ /* 0x0003e80000100800 */
[----:B------:R1:W-:Y:S01]  /*123e0*/  STL [R1+0x2b0], RZ ;  /* 0x0002b0ff01007387 */ /* 0x0003e20000100800 */
[----:B------:R-:W-:-:S03]  /*123f0*/  SHF.L.U64.HI R28, R2, 0x1, R28 ;  /* 0x00000001021c7819 */ /* 0x000fc6000001021c */
[----:B------:R1:W-:Y:S01]  /*12400*/  STL [R1+0x2b4], RZ ;  /* 0x0002b4ff01007387 */ /* 0x0003e20000100800 */
[----:B------:R-:W-:-:S03]  /*12410*/  LOP3.LUT R2, R4, 0x20, RZ, 0x3c, !PT ;  /* 0x0000002004027812 */ /* 0x000fc600078e3cff */
[----:B------:R1:W-:Y:S01]  /*12420*/  STL [R1+0x2b8], RZ ;  /* 0x0002b8ff01007387 */ /* 0x0003e20000100800 */
[----:B------:R-:W-:-:S03]  /*12430*/  LOP3.LUT R2, R4, 0x50, RZ, 0x3c, !PT ;  /* 0x0000005004027812 */ /* 0x000fc600078e3cff */
        /* <DEDUP_REMOVED lines=9> */
[----:B------:R-:W-:Y:S01]  /*124d0*/  IMAD.SHL.U32 R8, R8, 0x100, RZ ;  /* 0x0000010008087824 */ /* 0x000fe200078e00ff */
[----:B0-----:R-:W-:-:S04]  /*124e0*/  LOP3.LUT R3, R4, 0x10, RZ, 0x3c, !PT ;  /* 0x0000001004037812 */ /* 0x001fc800078e3cff */
[----:B------:R-:W-:Y:S02]  /*124f0*/  SHF.R.S32.HI R0, RZ, 0x1f, R8 ;  /* 0x0000001fff007819 */ /* 0x000fe40000011408 */
[C---:B------:R-:W-:Y:S02]  /*12500*/  LOP3.LUT R5, R4.reuse, 0x30, RZ, 0x3c, !PT ;  /* 0x0000003004057812 */ /* 0x040fe400078e3cff */
[----:B------:R-:W-:Y:S02]  /*12510*/  LOP3.LUT R3, R4, 0x40, RZ, 0x3c, !PT ;  /* 0x0000004004037812 */ /* 0x000fe400078e3cff */
[----:B------:R-:W-:Y:S02]  /*12520*/  SHF.L.U64.HI R0, R8, 0x1, R0 ;  /* 0x0000000108007819 */ /* 0x000fe40000010200 */
[C---:B------:R-:W-:Y:S02]  /*12530*/  LOP3.LUT R5, R4.reuse, 0x60, RZ, 0x3c, !PT ;  /* 0x0000006004057812 */ /* 0x040fe400078e3cff */
[----:B------:R-:W-:-:S02]  /*12540*/  LOP3.LUT R3, R4, 0x70, RZ, 0x3c, !PT ;  /* 0x0000007004037812 */ /* 0x000fc400078e3cff */
[----:B--2---:R-:W-:-:S05]  /*12550*/  LOP3.LUT R2, R29, 0x40, RZ, 0x3c, !PT ;  /* 0x000000401d027812 */ /* 0x004fca00078e3cff */
[----:B------:R1:W-:Y:S02]  /*12560*/  STL [R1+0x1de0], R2 ;  /* 0x001de00201007387 */ /* 0x0003e40000100800 */
.L_x_3:
[----:B------:R-:W2:Y:S04]  /*12570*/  LDL.64 R4, [R1+0x398] ;  /* 0x0003980001047983 */ /* 0x000ea80000100a00 */
[----:B0-2---:R0:W-:Y:S04]  /*12580*/  STL [R1+0x4c10], R5 ;  /* 0x004c100501007387 */ /* 0x0051e80000100800 */
[----:B0-----:R-:W2:Y:S01]  /*12590*/  LDL R5, [R1+0x9c4] ;  /* 0x0009c40001057983 */ /* 0x001ea20000100800 */
[----:B-1----:R-:W-:-:S03]  /*125a0*/  IMAD.MOV.U32 R2, RZ, RZ, -0x100 ;  /* 0xffffff00ff027424 */ /* 0x002fc600078e00ff */
[----:B------:R-:W-:Y:S04]  /*125b0*/  STL [R1+0x4524], R11 ;  /* 0x0045240b01007387 */ /* 0x000fe80000100800 */
        /* <DEDUP_REMOVED lines=73> */
[----:B------:R-:W-:Y:S01]  /*12a50*/  STL [R1+0x46ac], R11 ;  /* 0x0046ac0b01007387 */ /* 0x000fe20000100800 */
[----:B--2---:R-:W-:-:S03]  /*12a60*/  IMAD R2, R5, R2, c[0x0][0x180] ;  /* 0x0000600005027624 */ /* 0x004fc600078e0202 */
        /* <DEDUP_REMOVED lines=403> */
[----:B------:R-:W2:Y:S01]  /*143a0*/  LDL.LU R5, [R1+0x4c10] ;  /* 0x004c100001057983 */ /* 0x000ea20000300800 */
[----:B------:R-:W-:-:S02]  /*143b0*/  ISETP.GT.AND P0, PT, R2, RZ, PT ;  /* 0x000000ff0200720c */ /* 0x000fc40003f04270 */
[----:B0-----:R-:W-:Y:S02]  /*143c0*/  PRMT R7, RZ, 0x7610, R7 ;  /* 0x00007610ff077816 */ /* 0x001fe40000000007 */
[----:B------:R-:W-:Y:S02]  /*143d0*/  PRMT R11, RZ, 0x7610, R11 ;  /* 0x00007610ff0b7816 */ /* 0x000fe4000000000b */
[C---:B------:R-:W-:Y:S02]  /*143e0*/  ISETP.GT.AND P1, PT, R2.reuse, 0x1, PT ;  /* 0x000000010200780c */ /* 0x040fe40003f24270 */
[----:B------:R-:W-:-:S05]  /*143f0*/  ISETP.GT.AND P2, PT, R2, 0x2, PT ;  /* 0x000000020200780c */ /* 0x000fca0003f44270 */
[----:B--2---:R-:W2:Y:S04]  /*14400*/  @P0 LDG.E.U16 R7, [R4.64] ;  /* 0x0000000404070981 */ /* 0x004ea8000c1e1500 */
[----:B--2---:R0:W-:Y:S04]  /*14410*/  STL [R1+0x980], R7 ;  /* 0x0009800701007387 */ /* 0x0041e80000100800 */
[----:B0-----:R-:W2:Y:S04]  /*14420*/  LDL.LU R7, [R1+0x4c0c] ;  /* 0x004c0c0001077983 */ /* 0x001ea80000300800 */
[----:B------:R-:W3:Y:S01]  /*14430*/  LDL.64 R4, [R1+0x390] ;  /* 0x0003900001047983 */ /* 0x000ee20000100a00 */
[----:B--2---:R-:W-:-:S03]  /*14440*/  PRMT R7, RZ, 0x7610, R7 ;  /* 0x00007610ff077816 */ /* 0x004fc60000000007 */
[----:B---3--:R-:W2:Y:S04]  /*14450*/  @P0 LDG.E.U16 R11, [R4.64] ;  /* 0x00000004040b0981 */ /* 0x008ea8000c1e1500 */
[----:B--2---:R0:W-:Y:S04]  /*14460*/  STL [R1+0x97c], R11 ;  /* 0x00097c0b01007387 */ /* 0x0041e80000100800 */
[----:B0-----:R-:W2:Y:S04]  /*14470*/  LDL.LU R11, [R1+0x4c08] ;  /* 0x004c0800010b7983 */ /* 0x001ea80000300800 */
[----:B------:R-:W3:Y:S04]  /*14480*/  LDL R4, [R1+0x1840] ;  /* 0x0018400001047983 */ /* 0x000ee80000100800 */
[----:B------:R-:W3:Y:S01]  /*14490*/  LDL R5, [R1+0x1844] ;  /* 0x0018440001057983 */ /* 0x000ee20000100800 */
[----:B------:R-:W-:-:S02]  /*144a0*/  ISETP.GT.AND P0, PT, R2, 0x3, PT ;  /* 0x000000030200780c */ /* 0x000fc40003f04270 */
[----:B--2---:R-:W-:Y:S02]  /*144b0*/  PRMT R11, RZ, 0x7610, R11 ;  /* 0x00007610ff0b7816 */ /* 0x004fe4000000000b */
[----:B---3--:R-:W-:-:S04]  /*144c0*/  @P1 LOP3.LUT R5, R5, R4, RZ, 0x3c, !PT ;  /* 0x0000000405051212 */ /* 0x008fc800078e3cff */
[----:B------:R-:W-:-:S04]  /*144d0*/  @P1 LOP3.LUT R4, R5, R4, RZ, 0x3c, !PT ;  /* 0x0000000405041212 */ /* 0x000fc800078e3cff */
[----:B------:R-:W-:-:S05]  /*144e0*/  @P1 LOP3.LUT R5, R5, R4, RZ, 0x3c, !PT ;  /* 0x0000000405051212 */ /* 0x000fca00078e3cff */
[----:B------:R-:W2:Y:S04]  /*144f0*/  @P1 LDG.E.U16 R7, [R4.64] ;  /* 0x0000000404071981 */ /* 0x000ea8000c1e1500 */
[----:B--2---:R0:W-:Y:S04]  /*14500*/  STL [R1+0x978], R7 ;  /* 0x0009780701007387 */ /* 0x0041e80000100800 */
[----:B0-----:R-:W2:Y:S04]  /*14510*/  LDL.LU R7, [R1+0x4c04] ;  /* 0x004c040001077983 */ /* 0x001ea80000300800 */
[----:B------:R-:W3:Y:S04]  /*14520*/  LDL R4, [R1+0x1838] ;  /* 0x0018380001047983 */ /* 0x000ee80000100800 */
[----:B------:R-:W3:Y:S01]  /*14530*/  LDL R5, [R1+0x183c] ;  /* 0x00183c0001057983 */ /* 0x000ee20000100800 */
[----:B--2---:R-:W-:-:S02]  /*14540*/  PRMT R7, RZ, 0x7610, R7 ;  /* 0x00007610ff077816 */ /* 0x004fc40000000007 */
        /* <DEDUP_REMOVED lines=1129> */
[----:B------:R-:W-:-:S02]  /*18be0*/  PRMT R28, RZ, 0x7610, R28 ;  /* 0x00007610ff1c7816 */ /* 0x000fc4000000001c */
[----:B------:R-:W-:Y:S02]  /*18bf0*/  ISETP.GT.AND P0, PT, R2, 0x3f, PT ;  /* 0x0000003f0200780c */ /* 0x000fe40003f04270 */
        /* <DEDUP_REMOVED lines=8> */
[----:B------:R-:W3:Y:S02]  /*18c80*/  LDL R5, [R1+0x147c] ;  /* 0x00147c0001057983 */ /* 0x000ee40000100800 */
[----:B---3--:R-:W-:-:S04]  /*18c90*/  @P1 LOP3.LUT R5, R5, R4, RZ, 0x3c, !PT ;  /* 0x0000000405051212 */ /* 0x008fc800078e3cff */
[----:B------:R-:W-:-:S04]  /*18ca0*/  @P1 LOP3.LUT R4, R5, R4, RZ, 0x3c, !PT ;  /* 0x0000000405041212 */ /* 0x000fc800078e3cff */
[----:B------:R-:W-:-:S05]  /*18cb0*/  @P1 LOP3.LUT R5, R5, R4, RZ, 0x3c, !PT ;  /* 0x0000000405051212 */ /* 0x000fca00078e3cff */
[----:B------:R-:W3:Y:S04]  /*18cc0*/  @P1 LDG.E.U16 R11, [R4.64] ;  /* 0x00000004040b1981 */ /* 0x000ee8000c1e1500 */
[----:B---3--:R0:W-:Y:S04]  /*18cd0*/  STL [R1+0x750], R11 ;  /* 0x0007500b01007387 */ /* 0x0081e80000100800 */
[----:B0-----:R-:W3:Y:S04]  /*18ce0*/  LDL.LU R11, [R1+0x4a20] ;  /* 0x004a2000010b7983 */ /* 0x001ee80000300800 */
[----:B------:R-:W4:Y:S04]  /*18cf0*/  LDL R4, [R1+0x1470] ;  /* 0x0014700001047983 */ /* 0x000f280000100800 */
[----:B------:R-:W4:Y:S01]  /*18d00*/  LDL R5, [R1+0x1474] ;  /* 0x0014740001057983 */ /* 0x000f220000100800 */
[----:B---3--:R-:W-:-:S02]  /*18d10*/  PRMT R11, RZ, 0x7610, R11 ;  /* 0x00007610ff0b7816 */ /* 0x008fc4000000000b */
[----:B----4-:R-:W-:-:S04]  /*18d20*/  @P2 LOP3.LUT R5, R5, R4, RZ, 0x3c, !PT ;  /* 0x0000000405052212 */ /* 0x010fc800078e3cff */
[----:B------:R-:W-:-:S04]  /*18d30*/  @P2 LOP3.LUT R4, R5, R4, RZ, 0x3c, !PT ;  /* 0x0000000405042212 */ /* 0x000fc800078e3cff */
[----:B------:R-:W-:-:S05]  /*18d40*/  @P2 LOP3.LUT R5, R5, R4, RZ, 0x3c, !PT ;  /* 0x0000000405052212 */ /* 0x000fca00078e3cff */
[----:B------:R0:W3:Y:S04]  /*18d50*/  @P2 LDG.E.U16 R28, [R4.64] ;  /* 0x00000004041c2981 */ /* 0x0000e8000c1e1500 */
[----:B0-----:R-:W4:Y:S04]  /*18d60*/  LDL R4, [R1+0x1468] ;  /* 0x0014680001047983 */ /* 0x001f280000100800 */
[----:B------:R-:W4:Y:S01]  /*18d70*/  LDL R5, [R1+0x146c] ;  /* 0x00146c0001057983 */ /* 0x000f220000100800 */
[----:B--2---:R-:W-:Y:S02]  /*18d80*/  PRMT R7, RZ, 0x7610, R7 ;  /* 0x00007610ff077816 */ /* 0x004fe40000000007 */
[----:B------:R-:W-:Y:S01]  /*18d90*/  ISETP.GT.AND P1, PT, R2, 0x40, PT ;  /* 0x000000400200780c */ /* 0x000fe20003f24270 */
[----:B---3--:R-:W-:Y:S01]  /*18da0*/  STL [R1+0x43c4], R28 ;  /* 0x0043c41c01007387 */ /* 0x008fe20000100800 */
[----:B----4-:R-:W-:-:S04]  /*18db0*/  @P2 LOP3.LUT R5, R5, R4, RZ, 0x3c, !PT ;  /* 0x0000000405052212 */ /* 0x010fc800078e3cff */
        /* <DEDUP_REMOVED lines=289> */
[----:B0-----:R-:W2:Y:S01]  /*19fd0*/  LDL.LU R11, [R1+0x49a4] ;  /* 0x0049a400010b7983 */ /* 0x001ea20000300800 */
[----:B------:R-:W3:Y:S02]  /*19fe0*/  LDL R4, [R1+0x1370] ;  /* 0x0013700001047983 */ /* 0x000ee40000100800 */
        /* <DEDUP_REMOVED lines=2251> */
[----:B------:R-:W3:Y:S02]  /*22ca0*/  LDL R5, [R1+0xc0c] ;  /* 0x000c0c0001057983 */ /* 0x000ee40000100800 */
[----:B---3--:R-:W-:-:S04]  /*22cb0*/  @P1 LOP3.LUT R5, R5, R4, RZ, 0x3c, !PT ;  /* 0x0000000405051212 */ /* 0x008fc800078e3cff */
[----:B------:R-:W-:-:S04]  /*22cc0*/  @P1 LOP3.LUT R4, R5, R4, RZ, 0x3c, !PT ;  /* 0x0000000405041212 */ /* 0x000fc800078e3cff */
[----:B------:R-:W-:-:S05]  /*22cd0*/  @P1 LOP3.LUT R5, R5, R4, RZ, 0x3c, !PT ;  /* 0x0000000405051212 */ /* 0x000fca00078e3cff */
[----:B------:R-:W3:Y:S04]  /*22ce0*/  @P1 LDG.E.U16 R11, [R4.64] ;  /* 0x00000004040b1981 */ /* 0x000ee8000c1e1500 */
[----:B---3--:R0:W-:Y:S04]  /*22cf0*/  STL [R1+0xf8], R11 ;  /* 0x0000f80b01007387 */ /* 0x0081e80000100800 */
[----:B0-----:R-:W3:Y:S01]  /*22d00*/  LDL.LU R11, [R1+0x45ec] ;  /* 0x0045ec00010b7983 */ /* 0x001ee20000300800 */
[----:B------:R-:W4:Y:S02]  /*22d10*/  LDL R4, [R1+0xc00] ;  /* 0x000c000001047983 */ /* 0x000f240000100800 */
[----:B------:R-:W4:Y:S01]  /*22d20*/  LDL R5, [R1+0xc04] ;  /* 0x000c040001057983 */ /* 0x000f220000100800 */
[----:B---3--:R-:W-:-:S02]  /*22d30*/  PRMT R11, RZ, 0x7610, R11 ;  /* 0x00007610ff0b7816 */ /* 0x008fc4000000000b */
[----:B----4-:R-:W-:-:S04]  /*22d40*/  @P2 LOP3.LUT R5, R5, R4, RZ, 0x3c, !PT ;  /* 0x0000000405052212 */ /* 0x010fc800078e3cff */
[----:B------:R-:W-:-:S04]  /*22d50*/  @P2 LOP3.LUT R4, R5, R4, RZ, 0x3c, !PT ;  /* 0x0000000405042212 */ /* 0x000fc800078e3cff */
[----:B------:R-:W-:-:S05]  /*22d60*/  @P2 LOP3.LUT R5, R5, R4, RZ, 0x3c, !PT ;  /* 0x0000000405052212 */ /* 0x000fca00078e3cff */
[----:B------:R-:W3:Y:S04]  /*22d70*/  @P2 LDG.E.U16 R11, [R4.64] ;  /* 0x00000004040b2981 */ /* 0x000ee8000c1e1500 */
[----:B---3--:R0:W-:Y:S04]  /*22d80*/  STL [R1+0xf4], R11 ;  /* 0x0000f40b01007387 */ /* 0x0081e80000100800 */
[----:B0-----:R-:W3:Y:S01]  /*22d90*/  LDL.LU R11, [R1+0x45e8] ;  /* 0x0045e800010b7983 */ /* 0x001ee20000300800 */
[----:B------:R-:W4:Y:S02]  /*22da0*/  LDL R4, [R1+0xbf8] ;  /* 0x000bf80001047983 */ /* 0x000f240000100800 */
[----:B------:R-:W4:Y:S01]  /*22db0*/  LDL R5, [R1+0xbfc] ;  /* 0x000bfc0001057983 */ /* 0x000f220000100800 */
[----:B------:R-:W-:-:S02]  /*22dc0*/  ISETP.GT.AND P0, PT, R2, 0xc6, PT ;  /* 0x000000c60200780c */ /* 0x000fc40003f04270 */
[----:B---3--:R-:W-:Y:S02]  /*22dd0*/  PRMT R11, RZ, 0x7610, R11 ;  /* 0x00007610ff0b7816 */ /* 0x008fe4000000000b */
        /* <DEDUP_REMOVED lines=150> */
[----:B------:R-:W-:-:S02]  /*23740*/  PRMT R28, RZ, 0x7610, R28 ;  /* 0x00007610ff1c7816 */ /* 0x000fc4000000001c */
[----:B------:R-:W-:Y:S02]  /*23750*/  ISETP.GT.AND P0, PT, R2, 0xce, PT ;  /* 0x000000ce0200780c */ /* 0x000fe40003f04270 */
[----:B----4-:R-:W-:-:S04]  /*23760*/  @P1 LOP3.LUT R5, R5, R4, RZ, 0x3c, !PT ;  /* 0x0000000405051212 */ /* 0x010fc800078e3cff */
[----:B------:R-:W-:-:S04]  /*23770*/  @P1 LOP3.LUT R4, R5, R4, RZ, 0x3c, !PT ;  /* 0x0000000405041212 */ /* 0x000fc800078e3cff */
[----:B------:R-:W-:-:S05]  /*23780*/  @P1 LOP3.LUT R5, R5, R4, RZ, 0x3c, !PT ;  /* 0x0000000405051212 */ /* 0x000fca00078e3cff */
[----:B------:R0:W4:Y:S04]  /*23790*/  @P1 LDG.E.U16 R28, [R4.64] ;  /* 0x00000004041c1981 */ /* 0x000128000c1e1500 */
[----:B0-----:R-:W2:Y:S04]  /*237a0*/  LDL R4, [R1+0xb70] ;  /* 0x000b700001047983 */ /* 0x001ea80000100800 */
[----:B------:R-:W2:Y:S01]  /*237b0*/  LDL R5, [R1+0xb74] ;  /* 0x000b740001057983 */ /* 0x000ea20000100800 */
[----:B---3--:R-:W-:-:S03]  /*237c0*/  PRMT R11, RZ, 0x7610, R11 ;  /* 0x00007610ff0b7816 */ /* 0x008fc6000000000b */
[----:B----4-:R-:W-:Y:S01]  /*237d0*/  STL [R1+0x4414], R28 ;  /* 0x0044141c01007387 */ /* 0x010fe20000100800 */
[----:B--2---:R-:W-:-:S04]  /*237e0*/  @P0 LOP3.LUT R5, R5, R4, RZ, 0x3c, !PT ;  /* 0x0000000405050212 */ /* 0x004fc800078e3cff */
        /* <DEDUP_REMOVED lines=311> */
[----:B------:R-:W-:-:S02]  /*24b60*/  PRMT R7, RZ, 0x7610, R7 ;  /* 0x00007610ff077816 */ /* 0x000fc40000000007 */
[----:B------:R-:W-:Y:S02]  /*24b70*/  ISETP.GT.AND P1, PT, R2, 0xdf, PT ;  /* 0x000000df0200780c */ /* 0x000fe40003f24270 */
        /* <DEDUP_REMOVED lines=9> */
[----:B----4-:R-:W-:-:S04]  /*24c10*/  @P1 LOP3.LUT R5, R5, R4, RZ, 0x3c, !PT ;  /* 0x0000000405051212 */ /* 0x010fc800078e3cff */
[----:B------:R-:W-:-:S04]  /*24c20*/  @P1 LOP3.LUT R4, R5, R4, RZ, 0x3c, !PT ;  /* 0x0000000405041212 */ /* 0x000fc800078e3cff */
[----:B------:R-:W-:-:S05]  /*24c30*/  @P1 LOP3.LUT R5, R5, R4, RZ, 0x3c, !PT ;  /* 0x0000000405051212 */ /* 0x000fca00078e3cff */
[----:B------:R-:W4:Y:S04]  /*24c40*/  @P1 LDG.E.U16 R6, [R4.64] ;  /* 0x0000000404061981 */ /* 0x000f28000c1e1500 */
[----:B----4-:R0:W-:Y:S04]  /*24c50*/  STL [R1+0x250], R6 ;  /* 0x0002500601007387 */ /* 0x0101e80000100800 */
[----:B0-----:R-:W4:Y:S01]  /*24c60*/  LDL.LU R6, [R1+0x451c] ;  /* 0x00451c0001067983 */ /* 0x001f220000300800 */
[----:B------:R-:W2:Y:S02]  /*24c70*/  LDL R4, [R1+0xa58] ;  /* 0x000a580001047983 */ /* 0x000ea40000100800 */
[----:B------:R-:W2:Y:S01]  /*24c80*/  LDL R5, [R1+0xa5c] ;  /* 0x000a5c0001057983 */ /* 0x000ea20000100800 */
[----:B------:R-:W-:-:S02]  /*24c90*/  PRMT R14, RZ, 0x7610, R14 ;  /* 0x00007610ff0e7816 */ /* 0x000fc4000000000e */
[----:B------:R-:W-:Y:S02]  /*24ca0*/  ISETP.GT.AND P0, PT, R2, 0xe0, PT ;  /* 0x000000e00200780c */ /* 0x000fe40003f04270 */
[----:B--2---:R-:W-:-:S04]  /*24cb0*/  @P1 LOP3.LUT R5, R5, R4, RZ, 0x3c, !PT ;  /* 0x0000000405051212 */ /* 0x004fc800078e3cff */
[----:B------:R-:W-:-:S04]  /*24cc0*/  @P1 LOP3.LUT R4, R5, R4, RZ, 0x3c, !PT ;  /* 0x0000000405041212 */ /* 0x000fc800078e3cff */
[----:B------:R-:W-:-:S05]  /*24cd0*/  @P1 LOP3.LUT R5, R5, R4, RZ, 0x3c, !PT ;  /* 0x0000000405051212 */ /* 0x000fca00078e3cff */
[----:B------:R-:W2:Y:S04]  /*24ce0*/  @P1 LDG.E.U16 R14, [R4.64] ;  /* 0x00000004040e1981 */ /* 0x000ea8000c1e1500 */
[----:B--2---:R0:W-:Y:S04]  /*24cf0*/  STL [R1+0x248], R14 ;  /* 0x0002480e01007387 */ /* 0x0041e80000100800 */
[----:B0-----:R-:W2:Y:S01]  /*24d00*/  LDL.LU R14, [R1+0x4518] ;  /* 0x00451800010e7983 */ /* 0x001ea20000300800 */
[----:B------:R-:W2:Y:S02]  /*24d10*/  LDL R4, [R1+0xa50] ;  /* 0x000a500001047983 */ /* 0x000ea40000100800 */
[----:B------:R-:W2:Y:S01]  /*24d20*/  LDL R5, [R1+0xa54] ;  /* 0x000a540001057983 */ /* 0x000ea20000100800 */
[----:B------:R-:W-:-:S02]  /*24d30*/  PRMT R9, RZ, 0x7610, R9 ;  /* 0x00007610ff097816 */ /* 0x000fc40000000009 */
        /* <DEDUP_REMOVED lines=89> */
[----:B------:R0:W2:Y:S04]  /*252d0*/  @P0 LDG.E.U16 R28, [R4.64] ;  /* 0x00000004041c0981 */ /* 0x0000a8000c1e1500 */
[----:B0-----:R-:W3:Y:S04]  /*252e0*/  LDL R4, [R1+0xa00] ;  /* 0x000a000001047983 */ /* 0x001ee80000100800 */
[----:B------:R-:W3:Y:S01]  /*252f0*/  LDL R5, [R1+0xa04] ;  /* 0x000a040001057983 */ /* 0x000ee20000100800 */
[----:B------:R-:W-:-:S03]  /*25300*/  PRMT R25, RZ, 0x7610, R25 ;  /* 0x00007610ff197816 */ /* 0x000fc60000000019 */
[----:B--2---:R-:W-:Y:S01]  /*25310*/  STL [R1+0x441c], R28 ;  /* 0x00441c1c01007387 */ /* 0x004fe20000100800 */
        /* <DEDUP_REMOVED lines=74> */
[----:B--2---:R0:W-:Y:S04]  /*257c0*/  STL [R1+0x28], R11 ;  /* 0x0000280b01007387 */ /* 0x0041e80000100800 */
[----:B0-----:R-:W2:Y:S01]  /*257d0*/  LDL R11, [R1+0x1890] ;  /* 0x00189000010b7983 */ /* 0x001ea20000100800 */
        /* <DEDUP_REMOVED lines=22> */
[----:B------:R0:W2:Y:S04]  /*25940*/  @P0 LDG.E.U16 R7, [R4.64] ;  /* 0x0000000404070981 */ /* 0x0000a8000c1e1500 */
[----:B0-----:R-:W3:Y:S04]  /*25950*/  LDL R4, [R1+0x187c] ;  /* 0x00187c0001047983 */ /* 0x001ee80000100800 */
[----:B------:R-:W3:Y:S01]  /*25960*/  LDL R5, [R1+0x1888] ;  /* 0x0018880001057983 */ /* 0x000ee20000100800 */
[----:B------:R-:W-:Y:S02]  /*25970*/  PRMT R18, RZ, 0x7610, R18 ;  /* 0x00007610ff127816 */ /* 0x000fe40000000012 */
[----:B------:R-:W-:Y:S01]  /*25980*/  ISETP.GT.AND P1, PT, R2, 0xeb, PT ;  /* 0x000000eb0200780c */ /* 0x000fe20003f24270 */
[----:B--2---:R0:W-:Y:S04]  /*25990*/  STL [R1+0x1c], R7 ;  /* 0x00001c0701007387 */ /* 0x0041e80000100800 */
[----:B0-----:R-:W2:Y:S01]  /*259a0*/  LDL R7, [R1+0x18a0] ;  /* 0x0018a00001077983 */ /* 0x001ea20000100800 */
[----:B---3--:R-:W-:-:S04]  /*259b0*/  @P0 LOP3.LUT R5, R5, R4, RZ, 0x3c, !PT ;  /* 0x0000000405050212 */ /* 0x008fc800078e3cff */
[----:B------:R-:W-:-:S04]  /*259c0*/  @P0 LOP3.LUT R4, R5, R4, RZ, 0x3c, !PT ;  /* 0x0000000405040212 */ /* 0x000fc800078e3cff */
[----:B------:R-:W-:-:S05]  /*259d0*/  @P0 LOP3.LUT R5, R5, R4, RZ, 0x3c, !PT ;  /* 0x0000000405050212 */ /* 0x000fca00078e3cff */
[----:B------:R-:W3:Y:S01]  /*259e0*/  @P0 LDG.E.U16 R18, [R4.64] ;  /* 0x0000000404120981 */ /* 0x000ee2000c1e1500 */
[----:B------:R-:W-:-:S03]  /*259f0*/  PRMT R28, RZ, 0x7610, R28 ;  /* 0x00007610ff1c7816 */ /* 0x000fc6000000001c */
[----:B---3--:R0:W-:Y:S04]  /*25a00*/  STL [R1+0x18], R18 ;  /* 0x0000181201007387 */ /* 0x0081e80000100800 */
[----:B0-----:R-:W3:Y:S01]  /*25a10*/  LDL.LU R18, [R1+0x44cc] ;  /* 0x0044cc0001127983 */ /* 0x001ee20000300800 */
[----:B------:R-:W2:Y:S02]  /*25a20*/  LDL R5, [R1+0x1884] ;  /* 0x0018840001057983 */ /* 0x000ea40000100800 */
[----:B------:R-:W-:Y:S01]  /*25a30*/  @P1 IMAD.MOV.U32 R4, RZ, RZ, R11 ;  /* 0x000000ffff041224 */ /* 0x000fe200078e000b */
[----:B------:R-:W-:Y:S01]  /*25a40*/  PRMT R0, RZ, 0x7610, R0 ;  /* 0x00007610ff007816 */ /* 0x000fe20000000000 */
[----:B------:R-:W3:Y:S04]  /*25a50*/  LDL R11, [R1+0x18b0] ;  /* 0x0018b000010b7983 */ /* 0x000ee80000100800 */
[----:B--2---:R0:W2:Y:S04]  /*25a60*/  @P1 LDG.E.U16 R28, [R4.64] ;  /* 0x00000004041c1981 */ /* 0x0040a8000c1e1500 */
[----:B0-----:R-:W3:Y:S04]  /*25a70*/  LDL R4, [R1+0x188c] ;  /* 0x00188c0001047983 */ /* 0x001ee80000100800 */
[----:B------:R-:W3:Y:S01]  /*25a80*/  LDL R5, [R1+0x1894] ;  /* 0x0018940001057983 */ /* 0x000ee20000100800 */
[----:B------:R-:W-:-:S03]  /*25a90*/  ISETP.GT.AND P0, PT, R2, 0xec, PT ;  /* 0x000000ec0200780c */ /* 0x000fc60003f04270 */
[----:B--2---:R0:W-:Y:S01]  /*25aa0*/  STL [R1+0x443c], R28 ;  /* 0x00443c1c01007387 */ /* 0x0041e20000100800 */
[----:B----4-:R-:W-:-:S03]  /*25ab0*/  PRMT R6, RZ, 0x7610, R6 ;  /* 0x00007610ff067816 */ /* 0x010fc60000000006 */
[----:B0-----:R-:W2:Y:S01]  /*25ac0*/  LDL R28, [R1+0x18a8] ;  /* 0x0018a800011c7983 */ /* 0x001ea20000100800 */
[----:B---3--:R-:W-:-:S04]  /*25ad0*/  @P1 LOP3.LUT R5, R5, R4, RZ, 0x3c, !PT ;  /* 0x0000000405051212 */ /* 0x008fc800078e3cff */
[----:B------:R-:W-:-:S04]  /*25ae0*/  @P1 LOP3.LUT R4, R5, R4, RZ, 0x3c, !PT ;  /* 0x0000000405041212 */ /* 0x000fc800078e3cff */
[----:B------:R-:W-:-:S05]  /*25af0*/  @P1 LOP3.LUT R5, R5, R4, RZ, 0x3c, !PT ;  /* 0x0000000405051212 */ /* 0x000fca00078e3cff */
[----:B------:R0:W3:Y:S04]  /*25b00*/  @P1 LDG.E.U16 R0, [R4.64] ;  /* 0x0000000404001981 */ /* 0x0000e8000c1e1500 */
[----:B0-----:R-:W4:Y:S01]  /*25b10*/  LDL R5, [R1+0x1878] ;  /* 0x0018780001057983 */ /* 0x001f220000100800 */
[----:B------:R-:W-:-:S03]  /*25b20*/  @P0 IMAD.MOV.U32 R4, RZ, RZ, R7 ;  /* 0x000000ffff040224 */ /* 0x000fc600078e0007 */
[----:B---3--:R-:W-:Y:S01]  /*25b30*/  STL [R1+0x4440], R0 ;  /* 0x0044400001007387 */ /* 0x008fe20000100800 */
[----:B------:R-:W-:Y:S01]  /*25b40*/  PRMT R14, RZ, 0x7610, R14 ;  /* 0x00007610ff0e7816 */ /* 0x000fe2000000000e */
[----:B------:R-:W3:Y:S02]  /*25b50*/  LDL R7, [R1+0x18b8] ;  /* 0x0018b80001077983 */ /* 0x000ee40000100800 */
[----:B----4-:R0:W4:Y:S04]  /*25b60*/  @P0 LDG.E.U16 R6, [R4.64] ;  /* 0x0000000404060981 */ /* 0x010128000c1e1500 */
[----:B0-----:R-:W3:Y:S01]  /*25b70*/  LDL R5, [R1+0x189c] ;  /* 0x00189c0001057983 */ /* 0x001ee20000100800 */
[----:B--2---:R-:W-:Y:S01]  /*25b80*/  @P0 IMAD.MOV.U32 R4, RZ, RZ, R28 ;  /* 0x000000ffff040224 */ /* 0x004fe200078e001c */
[----:B------:R-:W-:-:S02]  /*25b90*/  ISETP.GT.AND P1, PT, R2, 0xed, PT ;  /* 0x000000ed0200780c */ /* 0x000fc40003f24270 */
[----:B----4-:R0:W-:Y:S01]  /*25ba0*/  STL [R1+0xc], R6 ;  /* 0x00000c0601007387 */ /* 0x0101e20000100800 */
[----:B------:R-:W-:Y:S01]  /*25bb0*/  PRMT R9, RZ, 0x7610, R9 ;  /* 0x00007610ff097816 */ /* 0x000fe20000000009 */
[----:B------:R-:W2:Y:S02]  /*25bc0*/  LDL R28, [R1+0x18dc] ;  /* 0x0018dc00011c7983 */ /* 0x000ea40000100800 */
[----:B---3--:R1:W3:Y:S04]  /*25bd0*/  @P0 LDG.E.U16 R14, [R4.64] ;  /* 0x00000004040e0981 */ /* 0x0082e8000c1e1500 */
[----:B0-----:R-:W4:Y:S04]  /*25be0*/  LDL R6, [R1+0x18e0] ;  /* 0x0018e00001067983 */ /* 0x001f280000100800 */
[----:B-1----:R-:W2:Y:S01]  /*25bf0*/  LDL R5, [R1+0x18a4] ;  /* 0x0018a40001057983 */ /* 0x002ea20000100800 */
[----:B------:R-:W-:-:S03]  /*25c00*/  @P1 IMAD.MOV.U32 R4, RZ, RZ, R11 ;  /* 0x000000ffff041224 */ /* 0x000fc600078e000b */
[----:B---3--:R0:W-:Y:S01]  /*25c10*/  STL [R1+0x8], R14 ;  /* 0x0000080e01007387 */ /* 0x0081e20000100800 */
[----:B------:R-:W-:Y:S01]  /*25c20*/  PRMT R20, RZ, 0x7610, R20 ;  /* 0x00007610ff147816 */ /* 0x000fe20000000014 */
[----:B------:R-:W3:Y:S02]  /*25c30*/  LDL R11, [R1+0x1938] ;  /* 0x00193800010b7983 */ /* 0x000ee40000100800 */
[----:B--2---:R1:W2:Y:S04]  /*25c40*/  @P1 LDG.E.U16 R9, [R4.64] ;  /* 0x0000000404091981 */ /* 0x0042a8000c1e1500 */
[----:B0-----:R-:W3:Y:S04]  /*25c50*/  LDL R14, [R1+0x18e8] ;  /* 0x0018e800010e7983 */ /* 0x001ee80000100800 */
[----:B-1----:R-:W3:Y:S04]  /*25c60*/  LDL R4, [R1+0x18ac] ;  /* 0x0018ac0001047983 */ /* 0x002ee80000100800 */
[----:B------:R-:W3:Y:S01]  /*25c70*/  LDL R5, [R1+0x18b4] ;  /* 0x0018b40001057983 */ /* 0x000ee20000100800 */
[----:B------:R-:W-:-:S03]  /*25c80*/  ISETP.GT.AND P0, PT, R2, 0xf0, PT ;  /* 0x000000f00200780c */ /* 0x000fc60003f04270 */
[----:B--2---:R0:W-:Y:S04]  /*25c90*/  STL [R1+0x4], R9 ;  /* 0x0000040901007387 */ /* 0x0041e80000100800 */
[----:B0-----:R-:W2:Y:S01]  /*25ca0*/  LDL R9, [R1+0x1960] ;  /* 0x0019600001097983 */ /* 0x001ea20000100800 */
[----:B---3--:R-:W-:-:S04]  /*25cb0*/  @P1 LOP3.LUT R5, R5, R4, RZ, 0x3c, !PT ;  /* 0x0000000405051212 */ /* 0x008fc800078e3cff */
[----:B------:R-:W-:-:S04]  /*25cc0*/  @P1 LOP3.LUT R4, R5, R4, RZ, 0x3c, !PT ;  /* 0x0000000405041212 */ /* 0x000fc800078e3cff */
[----:B------:R-:W-:-:S05]  /*25cd0*/  @P1 LOP3.LUT R5, R5, R4, RZ, 0x3c, !PT ;  /* 0x0000000405051212 */ /* 0x000fca00078e3cff */
[----:B------:R4:W3:Y:S01]  /*25ce0*/  @P1 LDG.E.U16 R20, [R4.64] ;  /* 0x0000000404141981 */ /* 0x0008e2000c1e1500 */
[----:B------:R-:W-:Y:S02]  /*25cf0*/  PRMT R29, RZ, 0x7610, R29 ;  /* 0x00007610ff1d7816 */ /* 0x000fe4000000001d */
[----:B------:R-:W-:Y:S02]  /*25d00*/  ISETP.GT.AND P1, PT, R2, 0xf8, PT ;  /* 0x000000f80200780c */ /* 0x000fe40003f24270 */
[----:B------:R-:W-:Y:S01]  /*25d10*/  PRMT R27, RZ, 0x7610, R27 ;  /* 0x00007610ff1b7816 */ /* 0x000fe2000000001b */
[----:B----4-:R-:W-:Y:S02]  /*25d20*/  @P0 IMAD.MOV.U32 R4, RZ, RZ, R6 ;  /* 0x000000ffff040224 */ /* 0x010fe400078e0006 */
[----:B------:R-:W-:-:S05]  /*25d30*/  @P0 IMAD.MOV.U32 R5, RZ, RZ, R7 ;  /* 0x000000ffff050224 */ /* 0x000fca00078e0007 */
[----:B------:R0:W4:Y:S01]  /*25d40*/  @P0 LDG.E.U16 R29, [R4.64] ;  /* 0x00000004041d0981 */ /* 0x000122000c1e1500 */
[----:B------:R-:W-:Y:S01]  /*25d50*/  PRMT R3, RZ, 0x7610, R3 ;  /* 0x00007610ff037816 */ /* 0x000fe20000000003 */
[----:B0-----:R-:W-:Y:S02]  /*25d60*/  @P0 IMAD.MOV.U32 R4, RZ, RZ, R14 ;  /* 0x000000ffff040224 */ /* 0x001fe400078e000e */
[----:B------:R-:W-:-:S05]  /*25d70*/  @P0 IMAD.MOV.U32 R5, RZ, RZ, R28 ;  /* 0x000000ffff050224 */ /* 0x000fca00078e001c */
[----:B------:R0:W4:Y:S02]  /*25d80*/  @P0 LDG.E.U16 R27, [R4.64] ;  /* 0x00000004041b0981 */ /* 0x000124000c1e1500 */
[----:B0-----:R-:W-:Y:S02]  /*25d90*/  @P1 IMAD.MOV.U32 R5, RZ, RZ, R11 ;  /* 0x000000ffff051224 */ /* 0x001fe400078e000b */
[----:B--2---:R-:W-:-:S05]  /*25da0*/  @P1 IMAD.MOV.U32 R4, RZ, RZ, R9 ;  /* 0x000000ffff041224 */ /* 0x004fca00078e0009 */
[----:B------:R0:W2:Y:S04]  /*25db0*/  @P1 LDG.E.U16 R3, [R4.64] ;  /* 0x0000000404031981 */ /* 0x0000a8000c1e1500 */
[----:B---3--:R1:W-:Y:S04]  /*25dc0*/  STL [R1], R20 ;  /* 0x0000001401007387 */ /* 0x0083e80000100800 */
[----:B-1----:R-:W3:Y:S01]  /*25dd0*/  LDL.LU R20, [R1+0x44c8] ;  /* 0x0044c80001147983 */ /* 0x002ee20000300800 */
[----:B------:R-:W3:Y:S02]  /*25de0*/  LDL R7, [R1+0x195c] ;  /* 0x00195c0001077983 */ /* 0x000ee40000100800 */
[----:B------:R-:W3:Y:S01]  /*25df0*/  LDL R6, [R1+0x1968] ;  /* 0x0019680001067983 */ /* 0x000ee20000100800 */
[----:B0-----:R-:W-:Y:S01]  /*25e00*/  PRMT R4, RZ, 0x7610, R4 ;  /* 0x00007610ff047816 */ /* 0x001fe20000000004 */
[----:B----4-:R0:W-:Y:S04]  /*25e10*/  STL [R1+0x44ac], R29 ;  /* 0x0044ac1d01007387 */ /* 0x0101e80000100800 */
[----:B0-----:R-:W4:Y:S04]  /*25e20*/  LDL R29, [R1+0x18c0] ;  /* 0x0018c000011d7983 */ /* 0x001f280000100800 */
[----:B------:R0:W-:Y:S01]  /*25e30*/  STL [R1+0x44b0], R27 ;  /* 0x0044b01b01007387 */ /* 0x0001e20000100800 */
[----:B------:R-:W4:Y:S02]  /*25e40*/  LDL R28, [R1+0x18bc] ;  /* 0x0018bc00011c7983 */ /* 0x000f240000100800 */
[----:B------:R-:W4:Y:S01]  /*25e50*/  LDL R9, [R1+0x18c8] ;  /* 0x0018c80001097983 */ /* 0x000f220000100800 */
[----:B--2---:R1:W-:Y:S01]  /*25e60*/  STL [R1+0x44b4], R3 ;  /* 0x0044b40301007387 */ /* 0x0043e20000100800 */
[----:B------:R-:W-:-:S02]  /*25e70*/  ISETP.GT.AND P0, PT, R2, 0xee, PT ;  /* 0x000000ee0200780c */ /* 0x000fc40003f04270 */
[----:B------:R-:W-:Y:S02]  /*25e80*/  PRMT R10, RZ, 0x7610, R10 ;  /* 0x00007610ff0a7816 */ /* 0x000fe4000000000a */
[----:B------:R-:W-:Y:S01]  /*25e90*/  PRMT R8, RZ, 0x7610, R8 ;  /* 0x00007610ff087816 */ /* 0x000fe20000000008 */
[----:B0-----:R-:W2:Y:S04]  /*25ea0*/  LDL R27, [R1+0x18c4] ;  /* 0x0018c400011b7983 */ /* 0x001ea80000100800 */
[----:B------:R-:W2:Y:S04]  /*25eb0*/  LDL R14, [R1+0x18d0] ;  /* 0x0018d000010e7983 */ /* 0x000ea80000100800 */
[----:B------:R-:W2:Y:S04]  /*25ec0*/  LDL R11, [R1+0x18cc] ;  /* 0x0018cc00010b7983 */ /* 0x000ea80000100800 */
[----:B-1----:R-:W2:Y:S04]  /*25ed0*/  LDL R3, [R1+0x18d4] ;  /* 0x0018d40001037983 */ /* 0x002ea80000100800 */
[----:B---3--:R0:W3:Y:S04]  /*25ee0*/  @P1 LDG.E.U16 R4, [R6.64] ;  /* 0x0000000406041981 */ /* 0x0080e8000c1e1500 */
[----:B0-----:R-:W2:Y:S01]  /*25ef0*/  LDL R7, [R1+0x1898] ;  /* 0x0018980001077983 */ /* 0x001ea20000100800 */
[----:B----4-:R-:W-:-:S05]  /*25f00*/  @P0 IMAD.MOV.U32 R6, RZ, RZ, R29 ;  /* 0x000000ffff060224 */ /* 0x010fca00078e001d */
[----:B--2---:R0:W2:Y:S02]  /*25f10*/  @P0 LDG.E.U16 R10, [R6.64] ;  /* 0x00000004060a0981 */ /* 0x0040a4000c1e1500 */
[----:B0-----:R-:W-:Y:S02]  /*25f20*/  @P0 IMAD.MOV.U32 R6, RZ, RZ, R9 ;  /* 0x000000ffff060224 */ /* 0x001fe400078e0009 */
[----:B------:R-:W-:-:S05]  /*25f30*/  @P0 IMAD.MOV.U32 R7, RZ, RZ, R28 ;  /* 0x000000ffff070224 */ /* 0x000fca00078e001c */
[----:B------:R-:W4:Y:S04]  /*25f40*/  @P0 LDG.E.U16 R8, [R6.64] ;  /* 0x0000000406080981 */ /* 0x000f28000c1e1500 */
[----:B---3--:R0:W-:Y:S01]  /*25f50*/  STL [R1+0x44b8], R4 ;  /* 0x0044b80401007387 */ /* 0x0081e20000100800 */
[----:B------:R-:W-:-:S03]  /*25f60*/  ISETP.GT.AND P1, PT, R2, 0xef, PT ;  /* 0x000000ef0200780c */ /* 0x000fc60003f24270 */
[----:B--2---:R1:W-:Y:S01]  /*25f70*/  STL [R1+0x1d0], R10 ;  /* 0x0001d00a01007387 */ /* 0x0043e20000100800 */
[----:B0-----:R-:W2:Y:S02]  /*25f80*/  LDL R4, [R1+0x18f0] ;  /* 0x0018f00001047983 */ /* 0x001ea40000100800 */
[----:B------:R-:W3:Y:S01]  /*25f90*/  LDL R9, [R1+0x18ec] ;  /* 0x0018ec0001097983 */ /* 0x000ee20000100800 */
[----:B-1----:R-:W3:Y:S04]  /*25fa0*/  LDL R10, [R1+0x18e4] ;  /* 0x0018e400010a7983 */ /* 0x002ee80000100800 */
[----:B----4-:R0:W-:Y:S04]  /*25fb0*/  STL [R1+0x1c8], R8 ;  /* 0x0001c80801007387 */ /* 0x0101e80000100800 */
[----:B0-----:R-:W4:Y:S01]  /*25fc0*/  LDL R8, [R1+0x18f4] ;  /* 0x0018f40001087983 */ /* 0x001f220000100800 */
[----:B------:R-:W-:-:S02]  /*25fd0*/  PRMT R13, RZ, 0x7610, R13 ;  /* 0x00007610ff0d7816 */ /* 0x000fc4000000000d */
[----:B------:R-:W-:Y:S01]  /*25fe0*/  ISETP.GT.AND P0, PT, R2, 0xf1, PT ;  /* 0x000000f10200780c */ /* 0x000fe20003f04270 */
[----:B------:R-:W-:Y:S02]  /*25ff0*/  @P1 IMAD.MOV.U32 R6, RZ, RZ, R14 ;  /* 0x000000ffff061224 */ /* 0x000fe400078e000e */
[----:B------:R-:W-:Y:S01]  /*26000*/  @P1 IMAD.MOV.U32 R7, RZ, RZ, R27 ;  /* 0x000000ffff071224 */ /* 0x000fe200078e001b */
[----:B------:R-:W-:-:S04]  /*26010*/  PRMT R12, RZ, 0x7610, R12 ;  /* 0x00007610ff0c7816 */ /* 0x000fc8000000000c */
[----:B------:R0:W4:Y:S01]  /*26020*/  @P1 LDG.E.U16 R13, [R6.64] ;  /* 0x00000004060d1981 */ /* 0x000122000c1e1500 */
[----:B------:R-:W-:Y:S01]  /*26030*/  PRMT R26, RZ, 0x7610, R26 ;  /* 0x00007610ff1a7816 */ /* 0x000fe2000000001a */
[----:B0-----:R-:W-:Y:S02]  /*26040*/  @P1 IMAD.MOV.U32 R6, RZ, RZ, R3 ;  /* 0x000000ffff061224 */ /* 0x001fe400078e0003 */
[----:B------:R-:W-:Y:S01]  /*26050*/  @P1 IMAD.MOV.U32 R7, RZ, RZ, R11 ;  /* 0x000000ffff071224 */ /* 0x000fe200078e000b */
[----:B------:R-:W-:Y:S01]  /*26060*/  PRMT R25, RZ, 0x7610, R25 ;  /* 0x00007610ff197816 */ /* 0x000fe20000000019 */
[----:B------:R-:W4:Y:S04]  /*26070*/  LDL R11, [R1+0x18d8] ;  /* 0x0018d800010b7983 */ /* 0x000f280000100800 */
[----:B------:R2:W4:Y:S04]  /*26080*/  @P1 LDG.E.U16 R12, [R6.64] ;  /* 0x00000004060c1981 */ /* 0x000528000c1e1500 */
[----:B------:R-:W4:Y:S01]  /*26090*/  LDL R3, [R1+0x1900] ;  /* 0x0019000001037983 */ /* 0x000f220000100800 */
[----:B--2---:R-:W-:-:S03]  /*260a0*/  @P0 IMAD.MOV.U32 R6, RZ, RZ, R4 ;  /* 0x000000ffff060224 */ /* 0x004fc600078e0004 */
[----:B------:R-:W2:Y:S01]  /*260b0*/  LDL R4, [R1+0x1970] ;  /* 0x0019700001047983 */ /* 0x000ea20000100800 */
[----:B---3--:R-:W-:-:S03]  /*260c0*/  @P0 IMAD.MOV.U32 R7, RZ, RZ, R10 ;  /* 0x000000ffff070224 */ /* 0x008fc600078e000a */
[----:B------:R-:W3:Y:S04]  /*260d0*/  LDL R10, [R1+0x1964] ;  /* 0x00196400010a7983 */ /* 0x000ee80000100800 */
[----:B------:R0:W2:Y:S02]  /*260e0*/  @P0 LDG.E.U16 R26, [R6.64] ;  /* 0x00000004061a0981 */ /* 0x0000a4000c1e1500 */
[----:B0-----:R-:W-:Y:S02]  /*260f0*/  @P0 IMAD.MOV.U32 R7, RZ, RZ, R9 ;  /* 0x000000ffff070224 */ /* 0x001fe400078e0009 */
[----:B----4-:R-:W-:-:S05]  /*26100*/  @P0 IMAD.MOV.U32 R6, RZ, RZ, R8 ;  /* 0x000000ffff060224 */ /* 0x010fca00078e0008 */
[----:B------:R0:W4:Y:S01]  /*26110*/  @P0 LDG.E.U16 R25, [R6.64] ;  /* 0x0000000406190981 */ /* 0x000122000c1e1500 */
[----:B------:R-:W-:Y:S02]  /*26120*/  ISETP.GT.AND P1, PT, R2, 0xf2, PT ;  /* 0x000000f20200780c */ /* 0x000fe40003f24270 */
[----:B------:R-:W-:-:S11]  /*26130*/  PRMT R24, RZ, 0x7610, R24 ;  /* 0x00007610ff187816 */ /* 0x000fd60000000018 */
[----:B0-----:R-:W-:Y:S02]  /*26140*/  @P1 IMAD.MOV.U32 R7, RZ, RZ, R11 ;  /* 0x000000ffff071224 */ /* 0x001fe400078e000b */
[----:B------:R-:W-:-:S05]  /*26150*/  @P1 IMAD.MOV.U32 R6, RZ, RZ, R3 ;  /* 0x000000ffff061224 */ /* 0x000fca00078e0003 */
[----:B------:R0:W3:Y:S01]  /*26160*/  @P1 LDG.E.U16 R24, [R6.64] ;  /* 0x0000000406181981 */ /* 0x0000e2000c1e1500 */
[----:B------:R-:W-:Y:S02]  /*26170*/  ISETP.GT.AND P0, PT, R2, 0xf9, PT ;  /* 0x000000f90200780c */ /* 0x000fe40003f04270 */
[----:B------:R-:W-:Y:S01]  /*26180*/  PRMT R5, RZ, 0x7610, R5 ;  /* 0x00007610ff057816 */ /* 0x000fe20000000005 */
[----:B--2---:R-:W-:Y:S01]  /*26190*/  STL [R1+0x448c], R26 ;  /* 0x00448c1a01007387 */ /* 0x004fe20000100800 */
[----:B------:R-:W2:Y:S02]  /*261a0*/  LDL R9, [R1+0x196c] ;  /* 0x00196c0001097983 */ /* 0x000ea40000100800 */
[----:B------:R-:W2:Y:S01]  /*261b0*/  LDL R8, [R1+0x1974] ;  /* 0x0019740001087983 */ /* 0x000ea20000100800 */
[----:B----4-:R-:W-:Y:S01]  /*261c0*/  STL [R1+0x4490], R25 ;  /* 0x0044901901007387 */ /* 0x010fe20000100800 */
[----:B------:R1:W-:Y:S02]  /*261d0*/  STL [R1+0x1c4], R13 ;  /* 0x0001c40d01007387 */ /* 0x0003e40000100800 */
[----:B------:R-:W4:Y:S01]  /*261e0*/  LDL R3, [R1+0x1908] ;  /* 0x0019080001037983 */ /* 0x000f220000100800 */
[----:B-1----:R-:W4:Y:S02]  /*261f0*/  LDL R13, [R1+0x18fc] ;  /* 0x0018fc00010d7983 */ /* 0x002f240000100800 */
[----:B0-----:R-:W-:-:S02]  /*26200*/  @P0 IMAD.MOV.U32 R6, RZ, RZ, R4 ;  /* 0x000000ffff060224 */ /* 0x001fc400078e0004 */
[----:B---3--:R-:W-:-:S05]  /*26210*/  @P0 IMAD.MOV.U32 R7, RZ, RZ, R10 ;  /* 0x000000ffff070224 */ /* 0x008fca00078e000a */
[----:B------:R0:W3:Y:S02]  /*26220*/  @P0 LDG.E.U16 R5, [R6.64] ;  /* 0x0000000406050981 */ /* 0x0000e4000c1e1500 */
[----:B0-----:R-:W-:Y:S02]  /*26230*/  PRMT R6, RZ, 0x7610, R6 ;  /* 0x00007610ff067816 */ /* 0x001fe40000000006 */
[----:B------:R-:W-:Y:S01]  /*26240*/  STL [R1+0x4464], R24 ;  /* 0x0044641801007387 */ /* 0x000fe20000100800 */
[----:B------:R0:W-:Y:S01]  /*26250*/  STL [R1+0x1c0], R12 ;  /* 0x0001c00c01007387 */ /* 0x0001e20000100800 */
[----:B------:R-:W-:Y:S01]  /*26260*/  PRMT R23, RZ, 0x7610, R23 ;  /* 0x00007610ff177816 */ /* 0x000fe20000000017 */
[----:B------:R-:W3:Y:S01]  /*26270*/  LDL R4, [R1+0x1910] ;  /* 0x0019100001047983 */ /* 0x000ee20000100800 */
[----:B0-----:R-:W3:Y:S04]  /*26280*/  LDL R12, [R1+0x1904] ;  /* 0x00190400010c7983 */ /* 0x001ee80000100800 */
[----:B--2---:R4:W2:Y:S02]  /*26290*/  @P0 LDG.E.U16 R6, [R8.64] ;  /* 0x0000000408060981 */ /* 0x0048a4000c1e1500 */
[----:B----4-:R-:W-:-:S02]  /*262a0*/  @P1 IMAD.MOV.U32 R8, RZ, RZ, R3 ;  /* 0x000000ffff081224 */ /* 0x010fc400078e0003 */
[----:B------:R-:W-:-:S05]  /*262b0*/  @P1 IMAD.MOV.U32 R9, RZ, RZ, R13 ;  /* 0x000000ffff091224 */ /* 0x000fca00078e000d */
[----:B------:R0:W4:Y:S04]  /*262c0*/  @P1 LDG.E.U16 R23, [R8.64] ;  /* 0x0000000408171981 */ /* 0x000128000c1e1500 */
[----:B---3--:R-:W-:Y:S01]  /*262d0*/  STL [R1+0x4494], R5 ;  /* 0x0044940501007387 */ /* 0x008fe20000100800 */
[----:B------:R-:W3:Y:S02]  /*262e0*/  LDL R11, [R1+0x190c] ;  /* 0x00190c00010b7983 */ /* 0x000ee40000100800 */
[----:B------:R-:W3:Y:S01]  /*262f0*/  LDL R10, [R1+0x1914] ;  /* 0x00191400010a7983 */ /* 0x000ee20000100800 */
[----:B------:R-:W-:Y:S02]  /*26300*/  ISETP.GT.AND P0, PT, R2, 0xf3, PT ;  /* 0x000000f30200780c */ /* 0x000fe40003f04270 */
[----:B------:R-:W-:-:S11]  /*26310*/  PRMT R22, RZ, 0x7610, R22 ;  /* 0x00007610ff167816 */ /* 0x000fd60000000016 */
[----:B0-----:R-:W-:Y:S02]  /*26320*/  @P0 IMAD.MOV.U32 R8, RZ, RZ, R4 ;  /* 0x000000ffff080224 */ /* 0x001fe400078e0004 */
[----:B------:R-:W-:-:S05]  /*26330*/  @P0 IMAD.MOV.U32 R9, RZ, RZ, R12 ;  /* 0x000000ffff090224 */ /* 0x000fca00078e000c */
[----:B------:R3:W3:Y:S01]  /*26340*/  @P0 LDG.E.U16 R22, [R8.64] ;  /* 0x0000000408160981 */ /* 0x0006e2000c1e1500 */
[----:B------:R-:W-:-:S03]  /*26350*/  PRMT R21, RZ, 0x7610, R21 ;  /* 0x00007610ff157816 */ /* 0x000fc60000000015 */
[----:B--2---:R0:W-:Y:S01]  /*26360*/  STL [R1+0x4498], R6 ;  /* 0x0044980601007387 */ /* 0x0041e20000100800 */
[----:B------:R-:W2:Y:S03]  /*26370*/  LDL R3, [R1+0x1920] ;  /* 0x0019200001037983 */ /* 0x000ea60000100800 */
[----:B0-----:R-:W2:Y:S04]  /*26380*/  LDL R6, [R1+0x18f8] ;  /* 0x0018f80001067983 */ /* 0x001ea80000100800 */
[----:B----4-:R-:W-:Y:S01]  /*26390*/  STL [R1+0x4468], R23 ;  /* 0x0044681701007387 */ /* 0x010fe20000100800 */
[----:B------:R-:W4:Y:S02]  /*263a0*/  LDL R12, [R1+0x191c] ;  /* 0x00191c00010c7983 */ /* 0x000f240000100800 */
[----:B------:R-:W4:Y:S02]  /*263b0*/  LDL R4, [R1+0x1928] ;  /* 0x0019280001047983 */ /* 0x000f240000100800 */
[----:B---3--:R-:W-:-:S02]  /*263c0*/  @P0 IMAD.MOV.U32 R8, RZ, RZ, R10 ;  /* 0x000000ffff080224 */ /* 0x008fc400078e000a */
[----:B------:R-:W-:-:S05]  /*263d0*/  @P0 IMAD.MOV.U32 R9, RZ, RZ, R11 ;  /* 0x000000ffff090224 */ /* 0x000fca00078e000b */
[----:B------:R2:W3:Y:S01]  /*263e0*/  @P0 LDG.E.U16 R21, [R8.64] ;  /* 0x0000000408150981 */ /* 0x0004e2000c1e1500 */
[----:B------:R-:W-:Y:S02]  /*263f0*/  ISETP.GT.AND P1, PT, R2, 0xf4, PT ;  /* 0x000000f40200780c */ /* 0x000fe40003f24270 */
[----:B------:R-:W-:Y:S02]  /*26400*/  PRMT R19, RZ, 0x7610, R19 ;  /* 0x00007610ff137816 */ /* 0x000fe40000000013 */
[----:B------:R-:W-:Y:S01]  /*26410*/  PRMT R17, RZ, 0x7610, R17 ;  /* 0x00007610ff117816 */ /* 0x000fe20000000011 */
[----:B------:R0:W-:Y:S01]  /*26420*/  STL [R1+0x4444], R22 ;  /* 0x0044441601007387 */ /* 0x0001e20000100800 */
[----:B------:R-:W3:Y:S02]  /*26430*/  LDL R11, [R1+0x1924] ;  /* 0x00192400010b7983 */ /* 0x000ee40000100800 */
[----:B------:R-:W3:Y:S05]  /*26440*/  LDL R10, [R1+0x1930] ;  /* 0x00193000010a7983 */ /* 0x000eea0000100800 */
[----:B--2---:R-:W-:-:S02]  /*26450*/  @P1 IMAD.MOV.U32 R8, RZ, RZ, R3 ;  /* 0x000000ffff081224 */ /* 0x004fc400078e0003 */
[----:B------:R-:W-:-:S05]  /*26460*/  @P1 IMAD.MOV.U32 R9, RZ, RZ, R6 ;  /* 0x000000ffff091224 */ /* 0x000fca00078e0006 */
[----:B------:R4:W2:Y:S02]  /*26470*/  @P1 LDG.E.U16 R19, [R8.64] ;  /* 0x0000000408131981 */ /* 0x0008a4000c1e1500 */
[----:B----4-:R-:W-:Y:S02]  /*26480*/  @P1 IMAD.MOV.U32 R9, RZ, RZ, R12 ;  /* 0x000000ffff091224 */ /* 0x010fe400078e000c */
[----:B------:R-:W-:-:S05]  /*26490*/  @P1 IMAD.MOV.U32 R8, RZ, RZ, R4 ;  /* 0x000000ffff081224 */ /* 0x000fca00078e0004 */
[----:B------:R1:W4:Y:S04]  /*264a0*/  @P1 LDG.E.U16 R17, [R8.64] ;  /* 0x0000000408111981 */ /* 0x000328000c1e1500 */
[----:B---3--:R3:W-:Y:S01]  /*264b0*/  STL [R1+0x4448], R21 ;  /* 0x0044481501007387 */ /* 0x0087e20000100800 */
[----:B------:R-:W3:Y:S02]  /*264c0*/  LDL R6, [R1+0x1958] ;  /* 0x0019580001067983 */ /* 0x000ee40000100800 */
[----:B------:R-:W3:Y:S01]  /*264d0*/  LDL R3, [R1+0x1980] ;  /* 0x0019800001037983 */ /* 0x000ee20000100800 */
[----:B------:R-:W-:Y:S02]  /*264e0*/  ISETP.GT.AND P0, PT, R2, 0xf5, PT ;  /* 0x000000f50200780c */ /* 0x000fe40003f04270 */
[----:B------:R-:W-:-:S02]  /*264f0*/  PRMT R7, RZ, 0x7610, R7 ;  /* 0x00007610ff077816 */ /* 0x000fc40000000007 */
[----:B------:R-:W-:-:S09]  /*26500*/  ISETP.GT.AND P1, PT, R2, 0xfa, PT ;  /* 0x000000fa0200780c */ /* 0x000fd20003f24270 */
[----:B-1----:R-:W-:Y:S02]  /*26510*/  @P0 IMAD.MOV.U32 R9, RZ, RZ, R11 ;  /* 0x000000ffff090224 */ /* 0x002fe400078e000b */
[----:B------:R-:W-:-:S05]  /*26520*/  @P0 IMAD.MOV.U32 R8, RZ, RZ, R10 ;  /* 0x000000ffff080224 */ /* 0x000fca00078e000a */
[----:B------:R1:W3:Y:S02]  /*26530*/  @P0 LDG.E.U16 R7, [R8.64] ;  /* 0x0000000408070981 */ /* 0x0002e4000c1e1500 */
[----:B-1----:R-:W-:Y:S02]  /*26540*/  PRMT R8, RZ, 0x7610, R8 ;  /* 0x00007610ff087816 */ /* 0x002fe40000000008 */
[----:B--2---:R-:W-:Y:S01]  /*26550*/  STL [R1+0x4420], R19 ;  /* 0x0044201301007387 */ /* 0x004fe20000100800 */
[----:B------:R-:W2:Y:S02]  /*26560*/  LDL R14, [R1+0x197c] ;  /* 0x00197c00010e7983 */ /* 0x000ea40000100800 */
[----:B------:R-:W2:Y:S01]  /*26570*/  LDL R4, [R1+0x1988] ;  /* 0x0019880001047983 */ /* 0x000ea20000100800 */
[----:B----4-:R1:W-:Y:S01]  /*26580*/  STL [R1+0x4424], R17 ;  /* 0x0044241101007387 */ /* 0x0103e20000100800 */
[----:B------:R-:W4:Y:S02]  /*26590*/  LDL R13, [R1+0x192c] ;  /* 0x00192c00010d7983 */ /* 0x000f240000100800 */
[----:B------:R-:W4:Y:S02]  /*265a0*/  LDL R12, [R1+0x1934] ;  /* 0x00193400010c7983 */ /* 0x000f240000100800 */
[----:B---3--:R-:W-:-:S02]  /*265b0*/  @P1 IMAD.MOV.U32 R10, RZ, RZ, R3 ;  /* 0x000000ffff0a1224 */ /* 0x008fc400078e0003 */
[----:B------:R-:W-:-:S05]  /*265c0*/  @P1 IMAD.MOV.U32 R11, RZ, RZ, R6 ;  /* 0x000000ffff0b1224 */ /* 0x000fca00078e0006 */
[----:B------:R2:W2:Y:S01]  /*265d0*/  @P1 LDG.E.U16 R8, [R10.64] ;  /* 0x000000040a081981 */ /* 0x0004a2000c1e1500 */
[----:B------:R-:W-:-:S03]  /*265e0*/  PRMT R9, RZ, 0x7610, R9 ;  /* 0x00007610ff097816 */ /* 0x000fc60000000009 */
[----:B------:R0:W-:Y:S01]  /*265f0*/  STL [R1+0x43f8], R7 ;  /* 0x0043f80701007387 */ /* 0x0001e20000100800 */
[----:B------:R-:W2:Y:S02]  /*26600*/  LDL R6, [R1+0x1918] ;  /* 0x0019180001067983 */ /* 0x000ea40000100800 */
[----:B------:R-:W2:Y:S02]  /*26610*/  LDL R3, [R1+0x1940] ;  /* 0x0019400001037983 */ /* 0x000ea40000100800 */
[----:B--2---:R-:W-:Y:S02]  /*26620*/  @P1 IMAD.MOV.U32 R11, RZ, RZ, R14 ;  /* 0x000000ffff0b1224 */ /* 0x004fe400078e000e */
[----:B------:R-:W-:-:S05]  /*26630*/  @P1 IMAD.MOV.U32 R10, RZ, RZ, R4 ;  /* 0x000000ffff0a1224 */ /* 0x000fca00078e0004 */
[----:B------:R2:W3:Y:S02]  /*26640*/  @P1 LDG.E.U16 R9, [R10.64] ;  /* 0x000000040a091981 */ /* 0x0004e4000c1e1500 */
[----:B--2---:R-:W-:-:S06]  /*26650*/  PRMT R10, RZ, 0x7610, R10 ;  /* 0x00007610ff0a7816 */ /* 0x004fcc000000000a */
[----:B----4-:R2:W4:Y:S04]  /*26660*/  @P0 LDG.E.U16 R10, [R12.64] ;  /* 0x000000040c0a0981 */ /* 0x010528000c1e1500 */
[----:B------:R-:W-:Y:S01]  /*26670*/  STL [R1+0x446c], R8 ;  /* 0x00446c0801007387 */ /* 0x000fe20000100800 */
[----:B0-----:R-:W4:Y:S02]  /*26680*/  LDL R22, [R1+0x193c] ;  /* 0x00193c0001167983 */ /* 0x001f240000100800 */
[----:B------:R-:W4:Y:S01]  /*26690*/  LDL R21, [R1+0x1948] ;  /* 0x0019480001157983 */ /* 0x000f220000100800 */
[----:B------:R-:W-:Y:S01]  /*266a0*/  ISETP.GT.AND P1, PT, R2, 0xf6, PT ;  /* 0x000000f60200780c */ /* 0x000fe20003f24270 */
[----:B------:R-:W4:Y:S04]  /*266b0*/  LDL R14, [R1+0x1944] ;  /* 0x00194400010e7983 */ /* 0x000f280000100800 */
[----:B------:R-:W4:Y:S08]  /*266c0*/  LDL R4, [R1+0x1950] ;  /* 0x0019500001047983 */ /* 0x000f300000100800 */
[----:B--2---:R-:W-:-:S02]  /*266d0*/  @P1 IMAD.MOV.U32 R13, RZ, RZ, R6 ;  /* 0x000000ffff0d1224 */ /* 0x004fc400078e0006 */
[----:B------:R-:W-:Y:S01]  /*266e0*/  @P1 IMAD.MOV.U32 R12, RZ, RZ, R3 ;  /* 0x000000ffff0c1224 */ /* 0x000fe200078e0003 */
[----:B------:R-:W-:-:S06]  /*266f0*/  PRMT R23, RZ, 0x7610, R23 ;  /* 0x00007610ff177816 */ /* 0x000fcc0000000017 */
[----:B------:R0:W2:Y:S04]  /*26700*/  @P1 LDG.E.U16 R23, [R12.64] ;  /* 0x000000040c171981 */ /* 0x0000a8000c1e1500 */
[----:B---3--:R3:W-:Y:S04]  /*26710*/  STL [R1+0x4470], R9 ;  /* 0x0044700901007387 */ /* 0x0087e80000100800 */
[----:B----4-:R4:W-:Y:S01]  /*26720*/  STL [R1+0x43fc], R10 ;  /* 0x0043fc0a01007387 */ /* 0x0109e20000100800 */
[----:B-1----:R-:W2:Y:S02]  /*26730*/  LDL R17, [R1+0x194c] ;  /* 0x00194c0001117983 */ /* 0x002ea40000100800 */
[----:B------:R-:W2:Y:S02]  /*26740*/  LDL R6, [R1+0x1954] ;  /* 0x0019540001067983 */ /* 0x000ea40000100800 */
[----:B------:R-:W2:Y:S01]  /*26750*/  LDL R7, [R1+0x1984] ;  /* 0x0019840001077983 */ /* 0x000ea20000100800 */
[----:B------:R-:W2:Y:S01]  /*26760*/  LDL R3, [R1+0x1990] ;  /* 0x0019900001037983 */ /* 0x000ea20000100800 */
[----:B---3--:R-:W-:Y:S01]  /*26770*/  PRMT R9, RZ, 0x7610, R9 ;  /* 0x00007610ff097816 */ /* 0x008fe20000000009 */
[----:B0-----:R-:W-:-:S02]  /*26780*/  @P1 IMAD.MOV.U32 R13, RZ, RZ, R22 ;  /* 0x000000ffff0d1224 */ /* 0x001fc400078e0016 */
[----:B------:R-:W-:Y:S01]  /*26790*/  @P1 IMAD.MOV.U32 R12, RZ, RZ, R21 ;  /* 0x000000ffff0c1224 */ /* 0x000fe200078e0015 */
[C---:B------:R-:W-:Y:S02]  /*267a0*/  ISETP.GT.AND P0, PT, R2.reuse, 0xf7, PT ;  /* 0x000000f70200780c */ /* 0x040fe40003f04270 */
[----:B------:R-:W-:Y:S02]  /*267b0*/  PRMT R19, RZ, 0x7610, R19 ;  /* 0x00007610ff137816 */ /* 0x000fe40000000013 */
[----:B------:R-:W-:Y:S02]  /*267c0*/  PRMT R15, RZ, 0x7610, R15 ;  /* 0x00007610ff0f7816 */ /* 0x000fe4000000000f */
[----:B------:R-:W-:Y:S01]  /*267d0*/  PRMT R11, RZ, 0x7610, R11 ;  /* 0x00007610ff0b7816 */ /* 0x000fe2000000000b */
[----:B------:R0:W3:Y:S01]  /*267e0*/  @P1 LDG.E.U16 R9, [R12.64] ;  /* 0x000000040c091981 */ /* 0x0000e2000c1e1500 */
[----:B------:R-:W-:-:S03]  /*267f0*/  ISETP.GT.AND P1, PT, R2, 0xfb, PT ;  /* 0x000000fb0200780c */ /* 0x000fc60003f24270 */
[----:B----4-:R-:W4:Y:S02]  /*26800*/  LDL R10, [R1+0x1978] ;  /* 0x00197800010a7983 */ /* 0x010f240000100800 */
[----:B0-----:R-:W-:Y:S02]  /*26810*/  @P0 IMAD.MOV.U32 R12, RZ, RZ, R4 ;  /* 0x000000ffff0c0224 */ /* 0x001fe400078e0004 */
[----:B------:R-:W-:Y:S01]  /*26820*/  @P0 IMAD.MOV.U32 R13, RZ, RZ, R14 ;  /* 0x000000ffff0d0224 */ /* 0x000fe200078e000e */
[----:B------:R-:W4:Y:S04]  /*26830*/  LDL R4, [R1+0x1994] ;  /* 0x0019940001047983 */ /* 0x000f280000100800 */
[----:B------:R-:W4:Y:S04]  /*26840*/  LDL R14, [R1+0x198c] ;  /* 0x00198c00010e7983 */ /* 0x000f280000100800 */
[----:B------:R2:W4:Y:S02]  /*26850*/  @P0 LDG.E.U16 R19, [R12.64] ;  /* 0x000000040c130981 */ /* 0x000524000c1e1500 */
[----:B--2---:R-:W-:-:S02]  /*26860*/  @P0 IMAD.MOV.U32 R13, RZ, RZ, R17 ;  /* 0x000000ffff0d0224 */ /* 0x004fc400078e0011 */
[----:B------:R-:W-:-:S05]  /*26870*/  @P0 IMAD.MOV.U32 R12, RZ, RZ, R6 ;  /* 0x000000ffff0c0224 */ /* 0x000fca00078e0006 */
[----:B------:R0:W2:Y:S02]  /*26880*/  @P0 LDG.E.U16 R15, [R12.64] ;  /* 0x000000040c0f0981 */ /* 0x0000a4000c1e1500 */
[----:B0-----:R-:W-:Y:S02]  /*26890*/  @P1 IMAD.MOV.U32 R12, RZ, RZ, R3 ;  /* 0x000000ffff0c1224 */ /* 0x001fe400078e0003 */
[----:B------:R-:W-:-:S05]  /*268a0*/  @P1 IMAD.MOV.U32 R13, RZ, RZ, R7 ;  /* 0x000000ffff0d1224 */ /* 0x000fca00078e0007 */
[----:B------:R0:W2:Y:S04]  /*268b0*/  @P1 LDG.E.U16 R11, [R12.64] ;  /* 0x000000040c0b1981 */ /* 0x0000a8000c1e1500 */
[----:B---3--:R1:W-:Y:S01]  /*268c0*/  STL [R1+0x188], R9 ;  /* 0x0001880901007387 */ /* 0x0083e20000100800 */
[----:B------:R-:W3:Y:S02]  /*268d0*/  LDL R6, [R1+0x19a8] ;  /* 0x0019a80001067983 */ /* 0x000ee40000100800 */
[----:B------:R-:W3:Y:S02]  /*268e0*/  LDL R7, [R1+0x199c] ;  /* 0x00199c0001077983 */ /* 0x000ee40000100800 */
[----:B------:R-:W3:Y:S01]  /*268f0*/  LDL R3, [R1+0x19b0] ;  /* 0x0019b00001037983 */ /* 0x000ee20000100800 */
[----:B-1----:R-:W3:Y:S01]  /*26900*/  LDL R9, [R1+0x19a0] ;  /* 0x0019a00001097983 */ /* 0x002ee20000100800 */
[----:B0-----:R-:W-:-:S02]  /*26910*/  PRMT R12, RZ, 0x7610, R12 ;  /* 0x00007610ff0c7816 */ /* 0x001fc4000000000c */
[----:B------:R-:W-:Y:S02]  /*26920*/  ISETP.GT.AND P0, PT, R2, 0xfc, PT ;  /* 0x000000fc0200780c */ /* 0x000fe40003f04270 */
[----:B------:R-:W-:Y:S02]  /*26930*/  PRMT R13, RZ, 0x7610, R13 ;  /* 0x00007610ff0d7816 */ /* 0x000fe4000000000d */
[----:B------:R-:W-:Y:S01]  /*26940*/  PRMT R16, RZ, 0x7610, R16 ;  /* 0x00007610ff107816 */ /* 0x000fe20000000010 */
[----:B--2---:R-:W-:Y:S01]  /*26950*/  STL [R1+0x444c], R11 ;  /* 0x00444c0b01007387 */ /* 0x004fe20000100800 */
[----:B------:R4:W-:Y:S02]  /*26960*/  STL [R1+0x180], R15 ;  /* 0x0001800f01007387 */ /* 0x0009e40000100800 */
[----:B----4-:R-:W-:Y:S02]  /*26970*/  @P1 IMAD.MOV.U32 R15, RZ, RZ, R14 ;  /* 0x000000ffff0f1224 */ /* 0x010fe400078e000e */
[----:B------:R-:W-:-:S02]  /*26980*/  @P1 IMAD.MOV.U32 R14, RZ, RZ, R4 ;  /* 0x000000ffff0e1224 */ /* 0x000fc400078e0004 */
[----:B------:R-:W2:Y:S04]  /*26990*/  LDL R4, [R1+0x19a4] ;  /* 0x0019a40001047983 */ /* 0x000ea80000100800 */
[----:B------:R3:W4:Y:S02]  /*269a0*/  @P1 LDG.E.U16 R12, [R14.64] ;  /* 0x000000040e0c1981 */ /* 0x000724000c1e1500 */
[----:B---3--:R-:W-:Y:S02]  /*269b0*/  @P0 IMAD.MOV.U32 R14, RZ, RZ, R9 ;  /* 0x000000ffff0e0224 */ /* 0x008fe400078e0009 */
[----:B------:R-:W-:-:S05]  /*269c0*/  @P0 IMAD.MOV.U32 R15, RZ, RZ, R10 ;  /* 0x000000ffff0f0224 */ /* 0x000fca00078e000a */
[----:B------:R0:W3:Y:S02]  /*269d0*/  @P0 LDG.E.U16 R13, [R14.64] ;  /* 0x000000040e0d0981 */ /* 0x0000e4000c1e1500 */
[----:B0-----:R-:W-:Y:S02]  /*269e0*/  @P0 IMAD.MOV.U32 R14, RZ, RZ, R6 ;  /* 0x000000ffff0e0224 */ /* 0x001fe400078e0006 */
[----:B------:R-:W-:-:S05]  /*269f0*/  @P0 IMAD.MOV.U32 R15, RZ, RZ, R7 ;  /* 0x000000ffff0f0224 */ /* 0x000fca00078e0007 */
[----:B------:R0:W2:Y:S01]  /*26a00*/  @P0 LDG.E.U16 R16, [R14.64] ;  /* 0x000000040e100981 */ /* 0x0000a2000c1e1500 */
[----:B------:R-:W-:-:S13]  /*26a10*/  ISETP.GT.AND P1, PT, R2, 0xfd, PT ;  /* 0x000000fd0200780c */ /* 0x000fda0003f24270 */
[----:B0-----:R-:W-:Y:S01]  /*26a20*/  @P1 IMAD.MOV.U32 R14, RZ, RZ, R3 ;  /* 0x000000ffff0e1224 */ /* 0x001fe200078e0003 */
[----:B----4-:R0:W-:Y:S01]  /*26a30*/  STL [R1+0x4438], R12 ;  /* 0x0044380c01007387 */ /* 0x0101e20000100800 */
[----:B------:R-:W-:Y:S02]  /*26a40*/  STL [R1+0x18c], R23 ;  /* 0x00018c1701007387 */ /* 0x000fe40000100800 */
[----:B------:R1:W-:Y:S02]  /*26a50*/  STL [R1+0x184], R19 ;  /* 0x0001841301007387 */ /* 0x0003e40000100800 */
[----:B------:R-:W4:Y:S01]  /*26a60*/  LDL R17, [R1+0x19b4] ;  /* 0x0019b40001117983 */ /* 0x000f220000100800 */
[----:B0-----:R-:W4:Y:S04]  /*26a70*/  LDL R12, [R1+0x19c0] ;  /* 0x0019c000010c7983 */ /* 0x001f280000100800 */
[----:B-1----:R-:W4:Y:S04]  /*26a80*/  LDL R19, [R1+0x19ac] ;  /* 0x0019ac0001137983 */ /* 0x002f280000100800 */
[----:B---3--:R0:W-:Y:S01]  /*26a90*/  STL [R1+0x4428], R13 ;  /* 0x0044280d01007387 */ /* 0x0081e20000100800 */
[----:B------:R-:W3:Y:S02]  /*26aa0*/  LDL R10, [R1+0x19bc] ;  /* 0x0019bc00010a7983 */ /* 0x000ee40000100800 */
[----:B------:R-:W3:Y:S01]  /*26ab0*/  LDL R9, [R1+0x19c8] ;  /* 0x0019c80001097983 */ /* 0x000ee20000100800 */
[----:B0-----:R-:W3:Y:S04]  /*26ac0*/  LDL R13, [R1+0x1998] ;  /* 0x00199800010d7983 */ /* 0x001ee80000100800 */
[----:B--2---:R-:W-:Y:S01]  /*26ad0*/  STL [R1+0x442c], R16 ;  /* 0x00442c1001007387 */ /* 0x004fe20000100800 */
[----:B------:R-:W2:Y:S02]  /*26ae0*/  LDL R7, [R1+0x19c4] ;  /* 0x0019c40001077983 */ /* 0x000ea40000100800 */
[----:B------:R-:W2:Y:S02]  /*26af0*/  LDL R6, [R1+0x19d0] ;  /* 0x0019d00001067983 */ /* 0x000ea40000100800 */
[----:B------:R-:W-:Y:S01]  /*26b00*/  @P1 IMAD.MOV.U32 R15, RZ, RZ, R4 ;  /* 0x000000ffff0f1224 */ /* 0x000fe200078e0004 */
[----:B------:R-:W2:Y:S04]  /*26b10*/  LDL R3, [R1+0x1ba4] ;  /* 0x001ba40001037983 */ /* 0x000ea80000100800 */
[----:B------:R-:W2:Y:S01]  /*26b20*/  LDL R4, [R1+0x19cc] ;  /* 0x0019cc0001047983 */ /* 0x000ea20000100800 */
[----:B------:R-:W-:-:S02]  /*26b30*/  PRMT R18, RZ, 0x7610, R18 ;  /* 0x00007610ff127816 */ /* 0x000fc40000000012 */
[----:B------:R-:W-:-:S04]  /*26b40*/  PRMT R20, RZ, 0x7610, R20 ;  /* 0x00007610ff147816 */ /* 0x000fc80000000014 */
[----:B------:R4:W2:Y:S01]  /*26b50*/  @P1 LDG.E.U16 R18, [R14.64] ;  /* 0x000000040e121981 */ /* 0x0008a2000c1e1500 */
[----:B------:R-:W-:Y:S02]  /*26b60*/  ISETP.GT.AND P0, PT, R2, 0xfe, PT ;  /* 0x000000fe0200780c */ /* 0x000fe40003f04270 */
[----:B------:R-:W-:Y:S02]  /*26b70*/  PRMT R11, RZ, 0x7610, R11 ;  /* 0x00007610ff0b7816 */ /* 0x000fe4000000000b */
[----:B------:R-:W-:Y:S02]  /*26b80*/  PRMT R8, RZ, 0x7610, R8 ;  /* 0x00007610ff087816 */ /* 0x000fe40000000008 */
[----:B------:R-:W-:Y:S02]  /*26b90*/  PRMT R5, RZ, 0x7610, R5 ;  /* 0x00007610ff057816 */ /* 0x000fe40000000005 */
[----:B------:R-:W-:Y:S01]  /*26ba0*/  PRMT R0, RZ, 0x7610, R0 ;  /* 0x00007610ff007816 */ /* 0x000fe20000000000 */
[----:B----4-:R-:W-:-:S02]  /*26bb0*/  @P1 IMAD.MOV.U32 R14, RZ, RZ, R17 ;  /* 0x000000ffff0e1224 */ /* 0x010fc400078e0011 */
[----:B------:R-:W-:-:S05]  /*26bc0*/  @P1 IMAD.MOV.U32 R15, RZ, RZ, R19 ;  /* 0x000000ffff0f1224 */ /* 0x000fca00078e0013 */
[----:B------:R0:W4:Y:S01]  /*26bd0*/  @P1 LDG.E.U16 R20, [R14.64] ;  /* 0x000000040e141981 */ /* 0x000122000c1e1500 */
[----:B------:R-:W-:Y:S01]  /*26be0*/  ISETP.GT.AND P1, PT, R2, 0xff, PT ;  /* 0x000000ff0200780c */ /* 0x000fe20003f24270 */
[----:B0-----:R-:W-:Y:S02]  /*26bf0*/  @P0 IMAD.MOV.U32 R14, RZ, RZ, R12 ;  /* 0x000000ffff0e0224 */ /* 0x001fe400078e000c */
[----:B---3--:R-:W-:-:S05]  /*26c00*/  @P0 IMAD.MOV.U32 R15, RZ, RZ, R13 ;  /* 0x000000ffff0f0224 */ /* 0x008fca00078e000d */
[----:B------:R0:W3:Y:S02]  /*26c10*/  @P0 LDG.E.U16 R11, [R14.64] ;  /* 0x000000040e0b0981 */ /* 0x0000e4000c1e1500 */
[----:B0-----:R-:W-:Y:S02]  /*26c20*/  @P0 IMAD.MOV.U32 R14, RZ, RZ, R9 ;  /* 0x000000ffff0e0224 */ /* 0x001fe400078e0009 */
[----:B------:R-:W-:-:S05]  /*26c30*/  @P0 IMAD.MOV.U32 R15, RZ, RZ, R10 ;  /* 0x000000ffff0f0224 */ /* 0x000fca00078e000a */
[----:B------:R2:W3:Y:S02]  /*26c40*/  @P0 LDG.E.U16 R8, [R14.64] ;  /* 0x000000040e080981 */ /* 0x0004e4000c1e1500 */
[----:B--2---:R-:W-:Y:S02]  /*26c50*/  @P1 IMAD.MOV.U32 R14, RZ, RZ, R6 ;  /* 0x000000ffff0e1224 */ /* 0x004fe400078e0006 */
[----:B------:R-:W-:-:S05]  /*26c60*/  @P1 IMAD.MOV.U32 R15, RZ, RZ, R7 ;  /* 0x000000ffff0f1224 */ /* 0x000fca00078e0007 */
[----:B------:R0:W2:Y:S02]  /*26c70*/  @P1 LDG.E.U16 R5, [R14.64] ;  /* 0x000000040e051981 */ /* 0x0000a4000c1e1500 */
[----:B0-----:R-:W-:Y:S02]  /*26c80*/  @P1 IMAD.MOV.U32 R14, RZ, RZ, R3 ;  /* 0x000000ffff0e1224 */ /* 0x001fe400078e0003 */
[----:B------:R-:W-:-:S05]  /*26c90*/  @P1 IMAD.MOV.U32 R15, RZ, RZ, R4 ;  /* 0x000000ffff0f1224 */ /* 0x000fca00078e0004 */
[----:B------:R-:W2:Y:S04]  /*26ca0*/  @P1 LDG.E.U16 R0, [R14.64] ;  /* 0x000000040e001981 */ /* 0x000ea8000c1e1500 */
[----:B------:R-:W-:Y:S04]  /*26cb0*/  STL [R1+0x4400], R18 ;  /* 0x0044001201007387 */ /* 0x000fe80000100800 */
[----:B------:R-:W0:Y:S01]  /*26cc0*/  S2R R28, SR_TID.X ;  /* 0x00000000001c7919 */ /* 0x000e220000002100 */
[----:B------:R-:W-:Y:S01]  /*26cd0*/  BAR.SYNC.DEFER_BLOCKING 0x0 ;  /* 0x0000000000007b1d */ /* 0x000fe20000010000 */
[----:B0-----:R-:W-:-:S05]  /*26ce0*/  LOP3.LUT R29, R28, 0x7f, RZ, 0xc0, !PT ;  /* 0x0000007f1c1d7812 */ /* 0x001fca00078ec0ff */
[----:B----4-:R-:W-:Y:S01]  /*26cf0*/  STL [R1+0x4404], R20 ;  /* 0x0044041401007387 */ /* 0x010fe20000100800 */
[----:B------:R-:W-:Y:S02]  /*26d00*/  STL [R1+0x4310], R14 ;  /* 0x0043100e01007387 */ /* 0x000fe40000100800 */
[----:B------:R-:W-:Y:S02]  /*26d10*/  STL [R1+0x4314], R14 ;  /* 0x0043140e01007387 */ /* 0x000fe40000100800 */
[----:B------:R-:W-:Y:S01]  /*26d20*/  STL [R1+0x431c], R14 ;  /* 0x00431c0e01007387 */ /* 0x000fe20000100800 */
[----:B------:R-:W-:Y:S01]  /*26d30*/  STL [R1+0x4324], R14 ;  /* 0x0043240e01007387 */ /* 0x000fe20000100800 */
        /* <DEDUP_REMOVED lines=17> */
[----:B---3--:R-:W-:Y:S01]  /*26e50*/  STL [R1+0x160], R11 ;  /* 0x0001600b01007387 */ /* 0x008fe20000100800 */
[----:B------:R-:W-:Y:S04]  /*26e60*/  STL [R1+0x43a8], R14 ;  /* 0x0043a80e01007387 */ /* 0x000fe80000100800 */
[----:B------:R-:W-:Y:S01]  /*26e70*/  STL [R1+0x43b4], R14 ;  /* 0x0043b40e01007387 */ /* 0x000fe20000100800 */
[----:B------:R-:W-:Y:S02]  /*26e80*/  STL [R1+0x430c], R15 ;  /* 0x00430c0f01007387 */ /* 0x000fe40000100800 */
[----:B------:R-:W-:Y:S01]  /*26e90*/  STL [R1+0x4318], R15 ;  /* 0x0043180f01007387 */ /* 0x000fe20000100800 */
[----:B------:R-:W-:Y:S01]  /*26ea0*/  STL [R1+0x138], R8 ;  /* 0x0001380801007387 */ /* 0x000fe20000100800 */
[----:B------:R-:W-:Y:S02]  /*26eb0*/  STL [R1+0x4320], R15 ;  /* 0x0043200f01007387 */ /* 0x000fe40000100800 */
[----:B------:R-:W-:Y:S02]  /*26ec0*/  STL [R1+0x4328], R15 ;  /* 0x0043280f01007387 */ /* 0x000fe40000100800 */
[----:B------:R-:W-:Y:S01]  /*26ed0*/  STL [R1+0x4330], R15 ;  /* 0x0043300f01007387 */ /* 0x000fe20000100800 */
[----:B--2---:R-:W-:Y:S01]  /*26ee0*/  STL [R1+0x130], R5 ;  /* 0x0001300501007387 */ /* 0x004fe20000100800 */
[----:B------:R-:W-:Y:S02]  /*26ef0*/  STL [R1+0x4338], R15 ;  /* 0x0043380f01007387 */ /* 0x000fe40000100800 */
[----:B------:R-:W-:Y:S02]  /*26f00*/  STL [R1+0x4344], R15 ;  /* 0x0043440f01007387 */ /* 0x000fe40000100800 */
[----:B------:R-:W-:Y:S01]  /*26f10*/  STL [R1+0x434c], R15 ;  /* 0x00434c0f01007387 */ /* 0x000fe20000100800 */
[----:B------:R0:W-:Y:S04]  /*26f20*/  STL [R1+0x12c], R0 ;  /* 0x00012c0001007387 */ /* 0x0001e80000100800 */
[----:B0-----:R-:W0:Y:S01]  /*26f30*/  S2R R0, SR_TID.X ;  /* 0x0000000000007919 */ /* 0x001e220000002100 */
[----:B------:R-:W-:Y:S02]  /*26f40*/  STL [R1+0x435c], R15 ;  /* 0x00435c0f01007387 */ /* 0x000fe40000100800 */
[----:B------:R-:W-:Y:S02]  /*26f50*/  STL [R1+0x4364], R15 ;  /* 0x0043640f01007387 */ /* 0x000fe40000100800 */
[----:B------:R-:W-:Y:S01]  /*26f60*/  STL [R1+0x436c], R15 ;  /* 0x00436c0f01007387 */ /* 0x000fe20000100800 */
[----:B0-----:R0:W-:Y:S01]  /*26f70*/  STL [R1+0x449c], R0 ;  /* 0x00449c0001007387 */ /* 0x0011e20000100800 */
[----:B------:R-:W-:Y:S02]  /*26f80*/  STL [R1+0x4374], R15 ;  /* 0x0043740f01007387 */ /* 0x000fe40000100800 */
[----:B------:R-:W-:Y:S01]  /*26f90*/  STL [R1+0x437c], R15 ;  /* 0x00437c0f01007387 */ /* 0x000fe20000100800 */
[----:B------:R-:W-:Y:S01]  /*26fa0*/  LOP3.LUT R28, R0, 0x7f, RZ, 0xc0, !PT ;  /* 0x0000007f001c7812 */ /* 0x000fe200078ec0ff */
[----:B------:R-:W-:Y:S04]  /*26fb0*/  STL [R1+0x43b8], R15 ;  /* 0x0043b80f01007387 */ /* 0x000fe80000100800 */
[----:B0-----:R-:W2:Y:S01]  /*26fc0*/  LDL.LU R0, [R1+0x938] ;  /* 0x0009380001007983 */ /* 0x001ea20000300800 */
[----:B------:R-:W-:-:S02]  /*26fd0*/  LOP3.LUT R3, R29, 0x80, RZ, 0xfc, !PT ;  /* 0x000000801d037812 */ /* 0x000fc400078efcff */
[CC--:B------:R-:W-:Y:S02]  /*26fe0*/  ISETP.GE.AND P0, PT, R28.reuse, R2.reuse, PT ;  /* 0x000000021c00720c */ /* 0x0c0fe40003f06270 */
[----:B------:R-:W-:Y:S01]  /*26ff0*/  ISETP.GE.AND P1, PT, R3, R2, PT ;  /* 0x000000020300720c */ /* 0x000fe20003f26270 */
[----:B--2---:R0:W-:Y:S04]  /*27000*/  STL [R1+0x44c4], R0 ;  /* 0x0044c40001007387 */ /* 0x0041e80000100800 */
[----:B0-----:R-:W2:Y:S01]  /*27010*/  LDL.LU R0, [R1+0x980] ;  /* 0x0009800001007983 */ /* 0x001ea20000300800 */
[----:B------:R-:W3:Y:S02]  /*27020*/  LDL.LU R14, [R1+0x8f4] ;  /* 0x0008f400010e7983 */ /* 0x000ee40000300800 */
[----:B------:R-:W4:Y:S02]  /*27030*/  LDL.LU R20, [R1+0x8f0] ;  /* 0x0008f00001147983 */ /* 0x000f240000300800 */
[----:B------:R-:W3:Y:S01]  /*27040*/  LDL.LU R18, [R1+0x8ac] ;  /* 0x0008ac0001127983 */ /* 0x000ee20000300800 */
[----:B------:R-:W3:Y:S01]  /*27050*/  LDL.LU R16, [R1+0x8a8] ;  /* 0x0008a80001107983 */ /* 0x000ee20000300800 */
[----:B------:R-:W3:Y:S02]  /*27060*/  LDL.LU R13, [R1+0x864] ;  /* 0x00086400010d7983 */ /* 0x000ee40000300800 */
[----:B------:R-:W3:Y:S02]  /*27070*/  LDL.LU R12, [R1+0x860] ;  /* 0x00086000010c7983 */ /* 0x000ee40000300800 */
        /* <DEDUP_REMOVED lines=16> */
[----:B------:R-:W3:Y:S02]  /*27180*/  LDL.LU R3, [R1+0x600] ;  /* 0x0006000001037983 */ /* 0x000ee40000300800 */
[----:B------:R-:W-:Y:S01]  /*27190*/  IMAD.SHL.U32 R15, R28, 0x2, RZ ;  /* 0x000000021c0f7824 */ /* 0x000fe200078e00ff */
[----:B------:R-:W3:Y:S01]  /*271a0*/  LDL.LU R27, [R1+0x5fc] ;  /* 0x0005fc00011b7983 */ /* 0x000ee20000300800 */
[----:B------:R-:W3:Y:S02]  /*271b0*/  LDL.LU R29, [R1+0x5bc] ;  /* 0x0005bc00011d7983 */ /* 0x000ee40000300800 */
[----:B------:R-:W3:Y:S02]  /*271c0*/  LDL.LU R2, [R1+0x93c] ;  /* 0x00093c0001027983 */ /* 0x000ee40000300800 */
[----:B------:R0:W-:Y:S02]  /*271d0*/  STL [R1+0x4474], R28 ;  /* 0x0044741c01007387 */ /* 0x0001e40000100800 */
[----:B0-----:R-:W3:Y:S04]  /*271e0*/  LDL.LU R28, [R1+0x97c] ;  /* 0x00097c00011c7983 */ /* 0x001ee80000300800 */
[----:B--2---:R0:W-:Y:S04]  /*271f0*/  STS.U16 [R15], R0 ;  /* 0x000000000f007388 */ /* 0x0041e80000000400 */
[----:B0-----:R-:W2:Y:S04]  /*27200*/  LDL.LU R0, [R1+0x44c4] ;  /* 0x0044c40001007983 */ /* 0x001ea80000300800 */
[----:B---3--:R-:W-:Y:S01]  /*27210*/  STS.U16 [R15+0x100], R28 ;  /* 0x0001001c0f007388 */ /* 0x008fe20000000400 */
[----:B------:R-:W-:Y:S03]  /*27220*/  STS.U16 [R15+0x1000], R2 ;  /* 0x001000020f007388 */ /* 0x000fe60000000400 */
[----:B--2---:R-:W-:Y:S01]  /*27230*/  STS.U16 [R15+0x1100], R0 ;  /* 0x001100000f007388 */ /* 0x004fe20000000400 */
[----:B------:R-:W-:Y:S02]  /*27240*/  STS.U16 [R15+0x2000], R14 ;  /* 0x0020000e0f007388 */ /* 0x000fe40000000400 */
[----:B----4-:R-:W-:Y:S02]  /*27250*/  STS.U16 [R15+0x2100], R20 ;  /* 0x002100140f007388 */ /* 0x010fe40000000400 */
[----:B------:R-:W-:Y:S01]  /*27260*/  STS.U16 [R15+0x3000], R18 ;  /* 0x003000120f007388 */ /* 0x000fe20000000400 */
[----:B------:R-:W-:Y:S01]  /*27270*/  STS.U16 [R15+0x3100], R16 ;  /* 0x003100100f007388 */ /* 0x000fe20000000400 */
[----:B------:R-:W-:Y:S02]  /*27280*/  STS.U16 [R15+0x4000], R13 ;  /* 0x0040000d0f007388 */ /* 0x000fe40000000400 */
[----:B------:R-:W-:Y:S02]  /*27290*/  STS.U16 [R15+0x4100], R12 ;  /* 0x0041000c0f007388 */ /* 0x000fe40000000400 */
        /* <DEDUP_REMOVED lines=13> */
[----:B------:R0:W-:Y:S01]  /*27370*/  STS.U16 [R15+0xb100], R25 ;  /* 0x00b100190f007388 */ /* 0x0001e20000000400 */
[----:B------:R-:W-:Y:S02]  /*27380*/  STS.U16 [R15+0xc000], R26 ;  /* 0x00c0001a0f007388 */ /* 0x000fe40000000400 */
[----:B------:R1:W-:Y:S01]  /*27390*/  STS.U16 [R15+0xc100], R4 ;  /* 0x00c100040f007388 */ /* 0x0003e20000000400 */
[----:B0-----:R-:W2:Y:S01]  /*273a0*/  LDL.LU R25, [R1+0x5b8] ;  /* 0x0005b80001197983 */ /* 0x001ea20000300800 */
[----:B-1----:R-:W3:Y:S03]  /*273b0*/  LDL.LU R4, [R1+0x53c] ;  /* 0x00053c0001047983 */ /* 0x002ee60000300800 */
[----:B---3--:R0:W-:Y:S04]  /*273c0*/  STL [R1+0x44bc], R4 ;  /* 0x0044bc0401007387 */ /* 0x0081e80000100800 */
[----:B0-----:R-:W3:Y:S01]  /*273d0*/  LDL.LU R4, [R1+0x578] ;  /* 0x0005780001047983 */ /* 0x001ee20000300800 */
[----:B------:R-:W-:Y:S02]  /*273e0*/  STS.U16 [R15+0xd000], R3 ;  /* 0x00d000030f007388 */ /* 0x000fe40000000400 */
[----:B------:R-:W-:Y:S02]  /*273f0*/  STS.U16 [R15+0xd100], R27 ;  /* 0x00d1001b0f007388 */ /* 0x000fe40000000400 */
[----:B------:R-:W-:Y:S01]  /*27400*/  STS.U16 [R15+0xe000], R29 ;  /* 0x00e0001d0f007388 */ /* 0x000fe20000000400 */
[----:B---3--:R0:W-:Y:S04]  /*27410*/  STL [R1+0x44c0], R4 ;  /* 0x0044c00401007387 */ /* 0x0081e80000100800 */
[----:B0-----:R-:W3:Y:S01]  /*27420*/  LDL.LU R4, [R1+0x57c] ;  /* 0x00057c0001047983 */ /* 0x001ee20000300800 */
[----:B------:R-:W4:Y:S02]  /*27430*/  LDL.LU R3, [R1+0x538] ;  /* 0x0005380001037983 */ /* 0x000f240000300800 */
[----:B------:R-:W4:Y:S02]  /*27440*/  LDL.LU R27, [R1+0x4fc] ;  /* 0x0004fc00011b7983 */ /* 0x000f240000300800 */
[----:B------:R-:W4:Y:S01]  /*27450*/  LDL.LU R29, [R1+0x4f8] ;  /* 0x0004f800011d7983 */ /* 0x000f220000300800 */
[----:B------:R-:W4:Y:S01]  /*27460*/  LDL.LU R28, [R1+0x4bc] ;  /* 0x0004bc00011c7983 */ /* 0x000f220000300800 */
        /* <DEDUP_REMOVED lines=20> */
[----:B------:R-:W4:Y:S03]  /*275b0*/  LDL.LU R5, [R1+0x58] ;  /* 0x0000580001057983 */ /* 0x000f260000300800 */
[----:B--2---:R0:W-:Y:S01]  /*275c0*/  STS.U16 [R15+0xe100], R25 ;  /* 0x00e100190f007388 */ /* 0x0041e20000000400 */
[----:B------:R-:W3:Y:S03]  /*275d0*/  LDL.LU R24, [R1+0x2c] ;  /* 0x00002c0001187983 */ /* 0x000ee60000300800 */
[----:B0-----:R-:W3:Y:S04]  /*275e0*/  LDL.LU R25, [R1+0x28] ;  /* 0x0000280001197983 */ /* 0x001ee80000300800 */
[----:B---3--:R0:W-:Y:S04]  /*275f0*/  STS.U16 [R15+0xf000], R4 ;  /* 0x00f000040f007388 */ /* 0x0081e80000000400 */
[----:B0-----:R-:W3:Y:S04]  /*27600*/  LDL.LU R4, [R1+0x44c0] ;  /* 0x0044c00001047983 */ /* 0x001ee80000300800 */
[----:B---3--:R0:W-:Y:S04]  /*27610*/  STS.U16 [R15+0xf100], R4 ;  /* 0x00f100040f007388 */ /* 0x0081e80000000400 */
[----:B0-----:R-:W3:Y:S04]  /*27620*/  LDL.LU R4, [R1+0x44bc] ;  /* 0x0044bc0001047983 */ /* 0x001ee80000300800 */
[----:B---3--:R0:W-:Y:S01]  /*27630*/  STS.U16 [R15+0x10000], R4 ;  /* 0x010000040f007388 */ /* 0x0081e20000000400 */
[----:B----4-:R1:W-:Y:S02]  /*27640*/  STS.U16 [R15+0x10100], R3 ;  /* 0x010100030f007388 */ /* 0x0103e40000000400 */
[----:B------:R3:W-:Y:S02]  /*27650*/  STS.U16 [R15+0x11000], R27 ;  /* 0x0110001b0f007388 */ /* 0x0007e40000000400 */
[----:B------:R4:W-:Y:S01]  /*27660*/  STS.U16 [R15+0x11100], R29 ;  /* 0x0111001d0f007388 */ /* 0x0009e20000000400 */
[----:B0-----:R-:W2:Y:S01]  /*27670*/  LDL.LU R4, [R1+0x44b8] ;  /* 0x0044b80001047983 */ /* 0x001ea20000300800 */
[----:B-1----:R-:W2:Y:S02]  /*27680*/  LDL.LU R3, [R1+0x44b4] ;  /* 0x0044b40001037983 */ /* 0x002ea40000300800 */
[----:B---3--:R-:W3:Y:S02]  /*27690*/  LDL.LU R27, [R1+0x44b0] ;  /* 0x0044b000011b7983 */ /* 0x008ee40000300800 */
[----:B----4-:R-:W4:Y:S01]  /*276a0*/  LDL.LU R29, [R1+0x44ac] ;  /* 0x0044ac00011d7983 */ /* 0x010f220000300800 */
        /* <DEDUP_REMOVED lines=24> */
[----:B----4-:R-:W-:Y:S04]  /*27830*/  STS.U16 [R15+0x1e000], R29 ;  /* 0x01e0001d0f007388 */ /* 0x010fe80000000400 */
[----:B------:R-:W-:Y:S01]  /*27840*/  STL [R1+0x43bc], R29 ;  /* 0x0043bc1d01007387 */ /* 0x000fe20000100800 */
[----:B---3--:R-:W-:Y:S02]  /*27850*/  STS.U16 [R15+0x1e100], R27 ;  /* 0x01e1001b0f007388 */ /* 0x008fe40000000400 */
[----:B------:R-:W-:Y:S02]  /*27860*/  STL [R1+0x43c8], R27 ;  /* 0x0043c81b01007387 */ /* 0x000fe40000100800 */
[----:B--2---:R0:W-:Y:S02]  /*27870*/  STS.U16 [R15+0x1f000], R3 ;  /* 0x01f000030f007388 */ /* 0x0041e40000000400 */
[----:B0-----:R-:W2:Y:S04]  /*27880*/  LDL.LU R3, [R1+0x930] ;  /* 0x0009300001037983 */ /* 0x001ea80000300800 */
[----:B------:R-:W0:Y:S04]  /*27890*/  S2R R26, SR_TID.X ;  /* 0x00000000001a7919 */ /* 0x000e280000002100 */
[----:B------:R-:W-:Y:S04]  /*278a0*/  STS.U16 [R15+0x1f100], R4 ;  /* 0x01f100040f007388 */ /* 0x000fe80000000400 */
[----:B--2---:R1:W-:Y:S04]  /*278b0*/  STL [R1+0x44a8], R3 ;  /* 0x0044a80301007387 */ /* 0x0043e80000100800 */
[----:B-1----:R-:W2:Y:S01]  /*278c0*/  LDL.LU R3, [R1+0x978] ;  /* 0x0009780001037983 */ /* 0x002ea20000300800 */
        /* <DEDUP_REMOVED lines=12> */
[----:B------:R-:W3:Y:S01]  /*27990*/  LDL.LU R9, [R1+0x73c] ;  /* 0x00073c0001097983 */ /* 0x000ee20000300800 */
[----:B0-----:R-:W-:Y:S01]  /*279a0*/  LOP3.LUT R26, R26, 0x7f, RZ, 0xc0, !PT ;  /* 0x0000007f1a1a7812 */ /* 0x001fe200078ec0ff */
        /* <DEDUP_REMOVED lines=9> */
[----:B------:R-:W3:Y:S01]  /*27a40*/  LDL.LU R5, [R1+0x634] ;  /* 0x0006340001057983 */ /* 0x000ee20000300800 */
[----:B------:R-:W3:Y:S01]  /*27a50*/  LDL.LU R24, [R1+0x5f8] ;  /* 0x0005f80001187983 */ /* 0x000ee20000300800 */
[----:B------:R-:W-:Y:S01]  /*27a60*/  LOP3.LUT R2, R26, 0x10, RZ, 0x3c, !PT ;  /* 0x000000101a027812 */ /* 0x000fe200078e3cff */
[----:B------:R-:W3:Y:S02]  /*27a70*/  LDL.LU R25, [R1+0x5f4] ;  /* 0x0005f40001197983 */ /* 0x000ee40000300800 */
[----:B------:R-:W3:Y:S01]  /*27a80*/  LDL.LU R26, [R1+0x5b4] ;  /* 0x0005b400011a7983 */ /* 0x000ee20000300800 */
[----:B------:R0:W-:Y:S04]  /*27a90*/  STL [R1+0x4450], R15 ;  /* 0x0044500f01007387 */ /* 0x0001e80000100800 */
[----:B0-----:R-:W3:Y:S01]  /*27aa0*/  LDL.LU R15, [R1+0x934] ;  /* 0x00093400010f7983 */ /* 0x001ee20000300800 */
[----:B------:R0:W-:Y:S03]  /*27ab0*/  STL [R1+0x43cc], R4 ;  /* 0x0043cc0401007387 */ /* 0x0001e60000100800 */
[----:B0-----:R-:W3:Y:S04]  /*27ac0*/  LDL.LU R4, [R1+0x974] ;  /* 0x0009740001047983 */ /* 0x001ee80000300800 */
[----:B--2---:R0:W-:Y:S04]  /*27ad0*/  STS.U16 [R2+0x200], R3 ;  /* 0x0002000302007388 */ /* 0x0041e80000000400 */
        /* <DEDUP_REMOVED lines=26> */
[----:B------:R0:W-:Y:S02]  /*27c80*/  STS.U16 [R2+0xd200], R24 ;  /* 0x00d2001802007388 */ /* 0x0001e40000000400 */
[----:B0-----:R-:W2:Y:S01]  /*27c90*/  LDL.LU R24, [R1+0x5b0] ;  /* 0x0005b00001187983 */ /* 0x001ea20000300800 */
[----:B------:R-:W3:Y:S03]  /*27ca0*/  LDL.LU R0, [R1+0x534] ;  /* 0x0005340001007983 */ /* 0x000ee60000300800 */
[----:B---3--:R0:W-:Y:S04]  /*27cb0*/  STL [R1+0x44a0], R0 ;  /* 0x0044a00001007387 */ /* 0x0081e80000100800 */
[----:B0-----:R-:W3:Y:S04]  /*27cc0*/  LDL.LU R0, [R1+0x570] ;  /* 0x0005700001007983 */ /* 0x001ee80000300800 */
[----:B------:R-:W-:Y:S01]  /*27cd0*/  STS.U16 [R2+0xd300], R25 ;  /* 0x00d3001902007388 */ /* 0x000fe20000000400 */
[----:B------:R-:W-:Y:S03]  /*27ce0*/  STS.U16 [R2+0xe200], R26 ;  /* 0x00e2001a02007388 */ /* 0x000fe60000000400 */
        /* <DEDUP_REMOVED lines=27> */
[----:B------:R-:W4:Y:S01]  /*27ea0*/  LDL.LU R23, [R1+0x24] ;  /* 0x0000240001177983 */ /* 0x000f220000300800 */
[----:B--2---:R0:W-:Y:S04]  /*27eb0*/  STS.U16 [R2+0xe300], R24 ;  /* 0x00e3001802007388 */ /* 0x0041e80000000400 */
[----:B0-----:R-:W4:Y:S04]  /*27ec0*/  LDL.LU R24, [R1+0x20] ;  /* 0x0000200001187983 */ /* 0x001f280000300800 */
        /* <DEDUP_REMOVED lines=8> */
[----:B------:R4:W-:Y:S04]  /*27f50*/  STS.U16 [R2+0x12200], R26 ;  /* 0x0122001a02007388 */ /* 0x0009e80000000400 */
[----:B0-----:R-:W2:Y:S01]  /*27f60*/  LDL.LU R0, [R1+0x449c] ;  /* 0x00449c0001007983 */ /* 0x001ea20000300800 */
[----:B-1----:R-:W2:Y:S02]  /*27f70*/  LDL.LU R6, [R1+0x4498] ;  /* 0x0044980001067983 */ /* 0x002ea40000300800 */
[----:B---3--:R-:W3:Y:S02]  /*27f80*/  LDL.LU R5, [R1+0x4494] ;  /* 0x0044940001057983 */ /* 0x008ee40000300800 */
[----:B----4-:R-:W4:Y:S01]  /*27f90*/  LDL.LU R25, [R1+0x4490] ;  /* 0x0044900001197983 */ /* 0x010f220000300800 */
[----:B------:R-:W3:Y:S04]  /*27fa0*/  LDL.LU R26, [R1+0x448c] ;  /* 0x00448c00011a7983 */ /* 0x000ee80000300800 */
        /* <DEDUP_REMOVED lines=22> */
[----:B------:R-:W-:Y:S01]  /*28110*/  STS.U16 [R2+0x1d300], R24 ;  /* 0x01d3001802007388 */ /* 0x000fe20000000400 */
[----:B--2---:R-:W-:-:S05]  /*28120*/  LOP3.LUT R0, R0, 0x7f, RZ, 0xc0, !PT ;  /* 0x0000007f00007812 */ /* 0x004fca00078ec0ff */
[----:B------:R-:W-:Y:S01]  /*28130*/  IMAD.SHL.U32 R0, R0, 0x2, RZ ;  /* 0x0000000200007824 */ /* 0x000fe200078e00ff */
[----:B---3--:R-:W-:Y:S01]  /*28140*/  STS.U16 [R2+0x1e200], R26 ;  /* 0x01e2001a02007388 */ /* 0x008fe20000000400 */
[----:B----4-:R-:W-:Y:S02]  /*28150*/  STS.U16 [R2+0x1e300], R25 ;  /* 0x01e3001902007388 */ /* 0x010fe40000000400 */
[----:B------:R0:W-:Y:S01]  /*28160*/  STS.U16 [R2+0x1f200], R5 ;  /* 0x01f2000502007388 */ /* 0x0001e20000000400 */
[----:B------:R-:W-:Y:S01]  /*28170*/  STL [R1+0x43d0], R26 ;  /* 0x0043d01a01007387 */ /* 0x000fe20000100800 */
[----:B------:R1:W-:Y:S01]  /*28180*/  STL [R1+0x43d4], R25 ;  /* 0x0043d41901007387 */ /* 0x0003e20000100800 */
[----:B0-----:R-:W-:-:S05]  /*28190*/  LOP3.LUT R2, R0, 0x20, RZ, 0x3c, !PT ;  /* 0x0000002000027812 */ /* 0x001fca00078e3cff */
[----:B------:R0:W-:Y:S01]  /*281a0*/  STL [R1+0x4488], R2 ;  /* 0x0044880201007387 */ /* 0x0001e20000100800 */
[----:B-1----:R-:W2:Y:S01]  /*281b0*/  LDL.LU R25, [R1+0x928] ;  /* 0x0009280001197983 */ /* 0x002ea20000300800 */
[----:B0-----:R-:W-:-:S05]  /*281c0*/  LOP3.LUT R2, R0, 0x10, RZ, 0x3c, !PT ;  /* 0x0000001000027812 */ /* 0x001fca00078e3cff */
[----:B------:R-:W-:Y:S04]  /*281d0*/  STS.U16 [R2+0x1f300], R6 ;  /* 0x01f3000602007388 */ /* 0x000fe80000000400 */
[----:B--2---:R0:W-:Y:S04]  /*281e0*/  STL [R1+0x4484], R25 ;  /* 0x0044841901007387 */ /* 0x0041e80000100800 */
[----:B0-----:R-:W2:Y:S01]  /*281f0*/  LDL.LU R25, [R1+0x970] ;  /* 0x0009700001197983 */ /* 0x001ea20000300800 */
[----:B------:R-:W3:Y:S02]  /*28200*/  LDL.LU R26, [R1+0x8e4] ;  /* 0x0008e400011a7983 */ /* 0x000ee40000300800 */
[----:B------:R-:W4:Y:S02]  /*28210*/  LDL.LU R4, [R1+0x8e0] ;  /* 0x0008e00001047983 */ /* 0x000f240000300800 */
[----:B------:R-:W2:Y:S01]  /*28220*/  LDL.LU R15, [R1+0x89c] ;  /* 0x00089c00010f7983 */ /* 0x000ea20000300800 */
[----:B------:R-:W2:Y:S01]  /*28230*/  LDL.LU R3, [R1+0x898] ;  /* 0x0008980001037983 */ /* 0x000ea20000300800 */
[----:B------:R-:W2:Y:S02]  /*28240*/  LDL.LU R27, [R1+0x854] ;  /* 0x00085400011b7983 */ /* 0x000ea40000300800 */
[----:B------:R-:W2:Y:S02]  /*28250*/  LDL.LU R29, [R1+0x850] ;  /* 0x00085000011d7983 */ /* 0x000ea40000300800 */
        /* <DEDUP_REMOVED lines=19> */
[----:B------:R0:W-:Y:S02]  /*28390*/  STL [R1+0x43d8], R5 ;  /* 0x0043d80501007387 */ /* 0x0001e40000100800 */
[----:B0-----:R-:W2:Y:S01]  /*283a0*/  LDL.LU R5, [R1+0x92c] ;  /* 0x00092c0001057983 */ /* 0x001ea20000300800 */
[----:B------:R-:W2:Y:S02]  /*283b0*/  LDL.LU R2, [R1+0x4488] ;  /* 0x0044880001027983 */ /* 0x000ea40000300800 */
[----:B------:R0:W-:Y:S02]  /*283c0*/  STL [R1+0x43dc], R6 ;  /* 0x0043dc0601007387 */ /* 0x0001e40000100800 */
        /* <DEDUP_REMOVED lines=12> */
[----:B------:R0:W-:Y:S02]  /*28490*/  STS.U16 [R2+0x5400], R28 ;  /* 0x0054001c02007388 */ /* 0x0001e40000000400 */
[----:B0-----:R-:W2:Y:S04]  /*284a0*/  LDL.LU R28, [R1+0x52c] ;  /* 0x00052c00011c7983 */ /* 0x001ea80000300800 */
[----:B--2---:R0:W-:Y:S04]  /*284b0*/  STL [R1+0x4478], R28 ;  /* 0x0044781c01007387 */ /* 0x0041e80000100800 */
[----:B0-----:R-:W2:Y:S04]  /*284c0*/  LDL.LU R28, [R1+0x568] ;  /* 0x00056800011c7983 */ /* 0x001ea80000300800 */
[----:B--2---:R0:W-:Y:S04]  /*284d0*/  STL [R1+0x447c], R28 ;  /* 0x00447c1c01007387 */ /* 0x0041e80000100800 */
[----:B0-----:R-:W2:Y:S04]  /*284e0*/  LDL.LU R28, [R1+0x56c] ;  /* 0x00056c00011c7983 */ /* 0x001ea80000300800 */
        /* <DEDUP_REMOVED lines=16> */
[----:B------:R-:W-:Y:S04]  /*285f0*/  STS.U16 [R2+0xd500], R24 ;  /* 0x00d5001802007388 */ /* 0x000fe80000000400 */
        /* <DEDUP_REMOVED lines=26> */
[----:B------:R-:W3:Y:S03]  /*287a0*/  LDL.LU R21, [R1+0x48] ;  /* 0x0000480001157983 */ /* 0x000ee60000300800 */
[----:B------:R0:W-:Y:S01]  /*287b0*/  STS.U16 [R2+0xe400], R0 ;  /* 0x00e4000002007388 */ /* 0x0001e20000000400 */
[----:B------:R-:W3:Y:S03]  /*287c0*/  LDL.LU R22, [R1+0x1c] ;  /* 0x00001c0001167983 */ /* 0x000ee60000300800 */
[----:B0-----:R-:W3:Y:S04]  /*287d0*/  LDL.LU R0, [R1+0x18] ;  /* 0x0000180001007983 */ /* 0x001ee80000300800 */
[----:B--2---:R0:W-:Y:S04]  /*287e0*/  STS.U16 [R2+0xe500], R28 ;  /* 0x00e5001c02007388 */ /* 0x0041e80000000400 */
[----:B0-----:R-:W2:Y:S04]  /*287f0*/  LDL.LU R28, [R1+0x4480] ;  /* 0x00448000011c7983 */ /* 0x001ea80000300800 */
[----:B--2---:R0:W-:Y:S04]  /*28800*/  STS.U16 [R2+0xf400], R28 ;  /* 0x00f4001c02007388 */ /* 0x0041e80000000400 */
[----:B0-----:R-:W2:Y:S04]  /*28810*/  LDL.LU R28, [R1+0x447c] ;  /* 0x00447c00011c7983 */ /* 0x001ea80000300800 */
[----:B--2---:R0:W-:Y:S04]  /*28820*/  STS.U16 [R2+0xf500], R28 ;  /* 0x00f5001c02007388 */ /* 0x0041e80000000400 */
[----:B0-----:R-:W2:Y:S04]  /*28830*/  LDL.LU R28, [R1+0x4478] ;  /* 0x00447800011c7983 */ /* 0x001ea80000300800 */
[----:B--2---:R0:W-:Y:S01]  /*28840*/  STS.U16 [R2+0x10400], R28 ;  /* 0x0104001c02007388 */ /* 0x0041e20000000400 */
[----:B---3--:R1:W-:Y:S02]  /*28850*/  STS.U16 [R2+0x10500], R9 ;  /* 0x0105000902007388 */ /* 0x0083e40000000400 */
[----:B----4-:R2:W-:Y:S02]  /*28860*/  STS.U16 [R2+0x11400], R8 ;  /* 0x0114000802007388 */ /* 0x0105e40000000400 */
[----:B------:R3:W-:Y:S01]  /*28870*/  STS.U16 [R2+0x11500], R23 ;  /* 0x0115001702007388 */ /* 0x0007e20000000400 */
[----:B------:R3:W-:Y:S01]  /*28880*/  STS.U16 [R2+0x12400], R24 ;  /* 0x0124001802007388 */ /* 0x0007e20000000400 */
[----:B------:R3:W-:Y:S03]  /*28890*/  STS.U16 [R2+0x12500], R6 ;  /* 0x0125000602007388 */ /* 0x0007e60000000400 */
[----:B0-----:R-:W4:Y:S01]  /*288a0*/  LDL.LU R28, [R1+0x4474] ;  /* 0x00447400011c7983 */ /* 0x001f220000300800 */
[----:B-1----:R-:W4:Y:S02]  /*288b0*/  LDL.LU R9, [R1+0x4470] ;  /* 0x0044700001097983 */ /* 0x002f240000300800 */
[----:B--2---:R-:W2:Y:S02]  /*288c0*/  LDL.LU R8, [R1+0x446c] ;  /* 0x00446c0001087983 */ /* 0x004ea40000300800 */
[----:B---3--:R-:W2:Y:S01]  /*288d0*/  LDL.LU R23, [R1+0x4468] ;  /* 0x0044680001177983 */ /* 0x008ea20000300800 */
[----:B------:R-:W2:Y:S01]  /*288e0*/  LDL.LU R24, [R1+0x4464] ;  /* 0x0044640001187983 */ /* 0x000ea20000300800 */
[----:B------:R-:W2:Y:S03]  /*288f0*/  LDL.LU R6, [R1+0x918] ;  /* 0x0009180001067983 */ /* 0x000ea60000300800 */
[----:B------:R0:W-:Y:S01]  /*28900*/  STS.U16 [R2+0x13400], R5 ;  /* 0x0134000502007388 */ /* 0x0001e20000000400 */
[----:B------:R1:W-:Y:S02]  /*28910*/  STS.U16 [R2+0x13500], R25 ;  /* 0x0135001902007388 */ /* 0x0003e40000000400 */
[----:B------:R0:W-:Y:S02]  /*28920*/  STS.U16 [R2+0x14400], R26 ;  /* 0x0144001a02007388 */ /* 0x0001e40000000400 */
[----:B------:R0:W-:Y:S01]  /*28930*/  STS.U16 [R2+0x14500], R4 ;  /* 0x0145000402007388 */ /* 0x0001e20000000400 */
[----:B------:R0:W-:Y:S01]  /*28940*/  STS.U16 [R2+0x15400], R15 ;  /* 0x0154000f02007388 */ /* 0x0001e20000000400 */
[----:B------:R0:W-:Y:S02]  /*28950*/  STS.U16 [R2+0x15500], R3 ;  /* 0x0155000302007388 */ /* 0x0001e40000000400 */
[----:B------:R0:W-:Y:S02]  /*28960*/  STS.U16 [R2+0x16400], R27 ;  /* 0x0164001b02007388 */ /* 0x0001e40000000400 */
[----:B------:R0:W-:Y:S01]  /*28970*/  STS.U16 [R2+0x16500], R29 ;  /* 0x0165001d02007388 */ /* 0x0001e20000000400 */
        /* <DEDUP_REMOVED lines=13> */
[----:B------:R0:W-:Y:S03]  /*28a50*/  STS.U16 [R2+0x1d500], R0 ;  /* 0x01d5000002007388 */ /* 0x0001e60000000400 */
[----:B--2---:R2:W-:Y:S01]  /*28a60*/  STL [R1+0x4460], R6 ;  /* 0x0044600601007387 */ /* 0x0045e20000100800 */
[----:B0-----:R-:W3:Y:S02]  /*28a70*/  LDL.LU R5, [R1+0x8d8] ;  /* 0x0008d80001057983 */ /* 0x001ee40000300800 */
[----:B-1----:R-:W3:Y:S02]  /*28a80*/  LDL.LU R25, [R1+0x8d0] ;  /* 0x0008d00001197983 */ /* 0x002ee40000300800 */
        /* <DEDUP_REMOVED lines=12> */
[----:B----4-:R-:W-:Y:S01]  /*28b50*/  IMAD.SHL.U32 R12, R28, 0x2, RZ ;  /* 0x000000021c0c7824 */ /* 0x010fe200078e00ff */
[----:B------:R-:W4:Y:S01]  /*28b60*/  LDL.LU R11, [R1+0x6e4] ;  /* 0x0006e400010b7983 */ /* 0x000f220000300800 */
[----:B------:R-:W3:Y:S02]  /*28b70*/  LDL.LU R10, [R1+0x6dc] ;  /* 0x0006dc00010a7983 */ /* 0x000ee40000300800 */
[----:B------:R-:W3:Y:S02]  /*28b80*/  LDL.LU R7, [R1+0x6a4] ;  /* 0x0006a40001077983 */ /* 0x000ee40000300800 */
[----:B------:R-:W3:Y:S01]  /*28b90*/  LDL.LU R17, [R1+0x69c] ;  /* 0x00069c0001117983 */ /* 0x000ee20000300800 */
[----:B------:R-:W3:Y:S01]  /*28ba0*/  LDL.LU R19, [R1+0x664] ;  /* 0x0006640001137983 */ /* 0x000ee20000300800 */
[C---:B--2---:R-:W-:Y:S01]  /*28bb0*/  LOP3.LUT R6, R12.reuse, 0x20, RZ, 0x3c, !PT ;  /* 0x000000200c067812 */ /* 0x044fe200078e3cff */
[----:B------:R-:W2:Y:S02]  /*28bc0*/  LDL.LU R21, [R1+0x65c] ;  /* 0x00065c0001157983 */ /* 0x000ea40000300800 */
[----:B------:R-:W2:Y:S01]  /*28bd0*/  LDL.LU R22, [R1+0x624] ;  /* 0x0006240001167983 */ /* 0x000ea20000300800 */
[----:B------:R-:W2:Y:S01]  /*28be0*/  LDL.LU R0, [R1+0x61c] ;  /* 0x00061c0001007983 */ /* 0x000ea20000300800 */
[----:B------:R-:W2:Y:S03]  /*28bf0*/  LDL.LU R28, [R1+0x5e4] ;  /* 0x0005e400011c7983 */ /* 0x000ea60000300800 */
[----:B------:R-:W-:Y:S01]  /*28c00*/  STS.U16 [R6+0x1e400], R24 ;  /* 0x01e4001806007388 */ /* 0x000fe20000000400 */
[----:B------:R0:W-:Y:S02]  /*28c10*/  STL [R1+0x43e0], R24 ;  /* 0x0043e01801007387 */ /* 0x0001e40000100800 */
[----:B------:R-:W-:Y:S02]  /*28c20*/  STS.U16 [R6+0x1e500], R23 ;  /* 0x01e5001706007388 */ /* 0x000fe40000000400 */
[----:B------:R-:W-:Y:S01]  /*28c30*/  STS.U16 [R6+0x1f400], R8 ;  /* 0x01f4000806007388 */ /* 0x000fe20000000400 */
[----:B------:R-:W-:Y:S04]  /*28c40*/  STS.U16 [R6+0x1f500], R9 ;  /* 0x01f5000906007388 */ /* 0x000fe80000000400 */
[----:B0-----:R-:W2:Y:S01]  /*28c50*/  LDL.LU R24, [R1+0x920] ;  /* 0x0009200001187983 */ /* 0x001ea20000300800 */
[----:B------:R0:W-:Y:S03]  /*28c60*/  STL [R1+0x43e4], R23 ;  /* 0x0043e41701007387 */ /* 0x0001e60000100800 */
[----:B0-----:R-:W2:Y:S01]  /*28c70*/  LDL.LU R23, [R1+0x960] ;  /* 0x0009600001177983 */ /* 0x001ea20000300800 */
[----:B------:R0:W-:Y:S03]  /*28c80*/  STL [R1+0x43e8], R8 ;  /* 0x0043e80801007387 */ /* 0x0001e60000100800 */
[----:B0-----:R-:W2:Y:S01]  /*28c90*/  LDL.LU R8, [R1+0x968] ;  /* 0x0009680001087983 */ /* 0x001ea20000300800 */
[----:B------:R-:W3:Y:S01]  /*28ca0*/  LDL.LU R6, [R1+0x4460] ;  /* 0x0044600001067983 */ /* 0x000ee20000300800 */
[----:B------:R-:W-:Y:S01]  /*28cb0*/  LOP3.LUT R12, R12, 0x30, RZ, 0x3c, !PT ;  /* 0x000000300c0c7812 */ /* 0x000fe200078e3cff */
[----:B------:R-:W-:Y:S04]  /*28cc0*/  STL [R1+0x43ec], R9 ;  /* 0x0043ec0901007387 */ /* 0x000fe80000100800 */
[----:B--2---:R-:W-:Y:S01]  /*28cd0*/  STS.U16 [R12+0x600], R8 ;  /* 0x000600080c007388 */ /* 0x004fe20000000400 */
[----:B------:R-:W-:Y:S02]  /*28ce0*/  STS.U16 [R12+0x700], R23 ;  /* 0x000700170c007388 */ /* 0x000fe40000000400 */
[----:B------:R-:W-:Y:S02]  /*28cf0*/  STS.U16 [R12+0x1600], R24 ;  /* 0x001600180c007388 */ /* 0x000fe40000000400 */
[----:B---3--:R-:W-:Y:S01]  /*28d00*/  STS.U16 [R12+0x1700], R6 ;  /* 0x001700060c007388 */ /* 0x008fe20000000400 */
[----:B------:R-:W-:Y:S01]  /*28d10*/  STS.U16 [R12+0x2600], R5 ;  /* 0x002600050c007388 */ /* 0x000fe20000000400 */
[----:B------:R-:W-:Y:S02]  /*28d20*/  STS.U16 [R12+0x2700], R25 ;  /* 0x002700190c007388 */ /* 0x000fe40000000400 */
[----:B------:R-:W-:Y:S02]  /*28d30*/  STS.U16 [R12+0x3600], R26 ;  /* 0x0036001a0c007388 */ /* 0x000fe40000000400 */
[----:B------:R-:W-:Y:S01]  /*28d40*/  STS.U16 [R12+0x3700], R4 ;  /* 0x003700040c007388 */ /* 0x000fe20000000400 */
[----:B------:R0:W-:Y:S04]  /*28d50*/  STS.U16 [R12+0x4600], R15 ;  /* 0x0046000f0c007388 */ /* 0x0001e80000000400 */
[----:B0-----:R-:W2:Y:S04]  /*28d60*/  LDL.LU R15, [R1+0x560] ;  /* 0x00056000010f7983 */ /* 0x001ea80000300800 */
[----:B--2---:R0:W-:Y:S04]  /*28d70*/  STL [R1+0x4454], R15 ;  /* 0x0044540f01007387 */ /* 0x0041e80000100800 */
[----:B0-----:R-:W2:Y:S04]  /*28d80*/  LDL.LU R15, [R1+0x598] ;  /* 0x00059800010f7983 */ /* 0x001ea80000300800 */
[----:B--2---:R0:W-:Y:S04]  /*28d90*/  STL [R1+0x4458], R15 ;  /* 0x0044580f01007387 */ /* 0x0041e80000100800 */
[----:B0-----:R-:W2:Y:S01]  /*28da0*/  LDL.LU R15, [R1+0x5a0] ;  /* 0x0005a000010f7983 */ /* 0x001ea20000300800 */
        /* <DEDUP_REMOVED lines=62> */
[----:B---3--:R-:W3:Y:S01]  /*29190*/  LDL.LU R22, [R1+0x4444] ;  /* 0x0044440001167983 */ /* 0x008ee20000300800 */
        /* <DEDUP_REMOVED lines=14> */
[----:B0-----:R-:W4:Y:S04]  /*29280*/  LDL.LU R9, [R1+0x908] ;  /* 0x0009080001097983 */ /* 0x001f280000300800 */
[----:B------:R-:W-:Y:S01]  /*29290*/  STS.U16 [R12+0x18600], R2 ;  /* 0x018600020c007388 */ /* 0x000fe20000000400 */
[----:B-1----:R-:W4:Y:S02]  /*292a0*/  LDL.LU R8, [R1+0x8c8] ;  /* 0x0008c80001087983 */ /* 0x002f240000300800 */
[----:B------:R-:W-:Y:S02]  /*292b0*/  STS.U16 [R12+0x18700], R14 ;  /* 0x0187000e0c007388 */ /* 0x000fe40000000400 */
[----:B------:R-:W4:Y:S01]  /*292c0*/  LDL.LU R23, [R1+0x8c0] ;  /* 0x0008c00001177983 */ /* 0x000f220000300800 */
[----:B------:R0:W-:Y:S04]  /*292d0*/  STS.U16 [R12+0x19600], R20 ;  /* 0x019600140c007388 */ /* 0x0001e80000000400 */
[----:B------:R-:W4:Y:S01]  /*292e0*/  LDL.LU R24, [R1+0x880] ;  /* 0x0008800001187983 */ /* 0x000f220000300800 */
[----:B------:R-:W-:Y:S02]  /*292f0*/  STS.U16 [R12+0x19700], R18 ;  /* 0x019700120c007388 */ /* 0x000fe40000000400 */
[----:B------:R-:W4:Y:S02]  /*29300*/  LDL.LU R6, [R1+0x878] ;  /* 0x0008780001067983 */ /* 0x000f240000300800 */
[----:B------:R-:W-:Y:S01]  /*29310*/  STS.U16 [R12+0x1a600], R16 ;  /* 0x01a600100c007388 */ /* 0x000fe20000000400 */
[----:B------:R-:W4:Y:S04]  /*29320*/  LDL.LU R5, [R1+0x838] ;  /* 0x0008380001057983 */ /* 0x000f280000300800 */
[----:B------:R-:W-:Y:S01]  /*29330*/  STS.U16 [R12+0x1a700], R13 ;  /* 0x01a7000d0c007388 */ /* 0x000fe20000000400 */
[----:B------:R-:W4:Y:S02]  /*29340*/  LDL.LU R25, [R1+0x830] ;  /* 0x0008300001197983 */ /* 0x000f240000300800 */
[----:B------:R-:W-:Y:S02]  /*29350*/  STS.U16 [R12+0x1b600], R10 ;  /* 0x01b6000a0c007388 */ /* 0x000fe40000000400 */
[----:B------:R-:W4:Y:S01]  /*29360*/  LDL.LU R26, [R1+0x7f0] ;  /* 0x0007f000011a7983 */ /* 0x000f220000300800 */
[----:B------:R1:W-:Y:S04]  /*29370*/  STS.U16 [R12+0x1b700], R7 ;  /* 0x01b700070c007388 */ /* 0x0003e80000000400 */
[----:B0-----:R-:W4:Y:S04]  /*29380*/  LDL.LU R20, [R1+0x7e8] ;  /* 0x0007e80001147983 */ /* 0x001f280000300800 */
[----:B-1----:R-:W4:Y:S01]  /*29390*/  LDL.LU R7, [R1+0x7a8] ;  /* 0x0007a80001077983 */ /* 0x002f220000300800 */
        /* <DEDUP_REMOVED lines=9> */
[----:B------:R0:W-:Y:S01]  /*29430*/  STS.U16 [R12+0x1c600], R17 ;  /* 0x01c600110c007388 */ /* 0x0001e20000000400 */
[----:B------:R-:W4:Y:S02]  /*29440*/  LDL.LU R10, [R1+0x654] ;  /* 0x00065400010a7983 */ /* 0x000f240000300800 */
[----:B------:R1:W-:Y:S01]  /*29450*/  STS.U16 [R12+0x1c700], R19 ;  /* 0x01c700130c007388 */ /* 0x0003e20000000400 */
[----:B0-----:R-:W4:Y:S01]  /*29460*/  LDL.LU R17, [R1+0x64c] ;  /* 0x00064c0001117983 */ /* 0x001f220000300800 */
[----:B-1----:R-:W4:Y:S03]  /*29470*/  LDL.LU R19, [R1+0x614] ;  /* 0x0006140001137983 */ /* 0x002f260000300800 */
[----:B--2---:R0:W-:Y:S01]  /*29480*/  STS.U16 [R12+0x1d600], R28 ;  /* 0x01d6001c0c007388 */ /* 0x0041e20000000400 */
[----:B------:R1:W-:Y:S02]  /*29490*/  STS.U16 [R12+0x1d700], R0 ;  /* 0x01d700000c007388 */ /* 0x0003e40000000400 */
[----:B---3--:R-:W-:Y:S02]  /*294a0*/  STS.U16 [R12+0x1e600], R22 ;  /* 0x01e600160c007388 */ /* 0x008fe40000000400 */
[----:B------:R-:W-:Y:S01]  /*294b0*/  STS.U16 [R12+0x1e700], R21 ;  /* 0x01e700150c007388 */ /* 0x000fe20000000400 */
[----:B----4-:R-:W-:Y:S04]  /*294c0*/  STS.U16 [R12+0x1f600], R11 ;  /* 0x01f6000b0c007388 */ /* 0x010fe80000000400 */
[----:B0-----:R-:W2:Y:S01]  /*294d0*/  LDL.LU R28, [R1+0x60c] ;  /* 0x00060c00011c7983 */ /* 0x001ea20000300800 */
[----:B------:R0:W-:Y:S01]  /*294e0*/  STL [R1+0x43f0], R22 ;  /* 0x0043f01601007387 */ /* 0x0001e20000100800 */
[----:B-1----:R-:W-:-:S02]  /*294f0*/  LOP3.LUT R0, R15, 0x40, RZ, 0x3c, !PT ;  /* 0x000000400f007812 */ /* 0x002fc400078e3cff */
[----:B0-----:R-:W3:Y:S01]  /*29500*/  LDL.LU R22, [R1+0x910] ;  /* 0x0009100001167983 */ /* 0x001ee20000300800 */
[----:B------:R0:W-:Y:S03]  /*29510*/  STL [R1+0x4430], R15 ;  /* 0x0044300f01007387 */ /* 0x0001e60000100800 */
[----:B0-----:R-:W4:Y:S01]  /*29520*/  LDL.LU R15, [R1+0x950] ;  /* 0x00095000010f7983 */ /* 0x001f220000300800 */
[----:B------:R0:W-:Y:S03]  /*29530*/  STL [R1+0x43f4], R21 ;  /* 0x0043f41501007387 */ /* 0x0001e60000100800 */
[----:B0-----:R-:W2:Y:S01]  /*29540*/  LDL.LU R21, [R1+0x958] ;  /* 0x0009580001157983 */ /* 0x001ea20000300800 */
[----:B------:R-:W2:Y:S02]  /*29550*/  LDL.LU R12, [R1+0x4438] ;  /* 0x00443800010c7983 */ /* 0x000ea40000300800 */
[----:B------:R0:W-:Y:S02]  /*29560*/  STL [R1+0x4408], R11 ;  /* 0x0044080b01007387 */ /* 0x0001e40000100800 */
[----:B0-----:R-:W0:Y:S02]  /*29570*/  S2R R11, SR_TID.X ;  /* 0x00000000000b7919 */ /* 0x001e240000002100 */
[----:B0-----:R-:W-:-:S05]  /*29580*/  LOP3.LUT R11, R11, 0x7f, RZ, 0xc0, !PT ;  /* 0x0000007f0b0b7812 */ /* 0x001fca00078ec0ff */
[----:B------:R-:W-:-:S05]  /*29590*/  IMAD.SHL.U32 R11, R11, 0x2, RZ ;  /* 0x000000020b0b7824 */ /* 0x000fca00078e00ff */
[----:B------:R-:W-:-:S05]  /*295a0*/  LOP3.LUT R11, R11, 0x30, RZ, 0x3c, !PT ;  /* 0x000000300b0b7812 */ /* 0x000fca00078e3cff */
[----:B--2---:R-:W-:Y:S01]  /*295b0*/  STS.U16 [R11+0x1f700], R12 ;  /* 0x01f7000c0b007388 */ /* 0x004fe20000000400 */
[----:B------:R-:W-:Y:S02]  /*295c0*/  STS.U16 [R0+0x800], R21 ;  /* 0x0008001500007388 */ /* 0x000fe40000000400 */
[----:B----4-:R-:W-:Y:S02]  /*295d0*/  STS.U16 [R0+0x900], R15 ;  /* 0x0009000f00007388 */ /* 0x010fe40000000400 */
[----:B---3--:R-:W-:Y:S01]  /*295e0*/  STS.U16 [R0+0x1800], R22 ;  /* 0x0018001600007388 */ /* 0x008fe20000000400 */
        /* <DEDUP_REMOVED lines=8> */
[----:B------:R-:W-:Y:S04]  /*29670*/  STL [R1+0x440c], R12 ;  /* 0x00440c0c01007387 */ /* 0x000fe80000100800 */
[----:B------:R0:W-:Y:S01]  /*29680*/  STS.U16 [R0+0x5900], R20 ;  /* 0x0059001400007388 */ /* 0x0001e20000000400 */
[----:B------:R1:W-:Y:S03]  /*29690*/  STS.U16 [R0+0x6800], R7 ;  /* 0x0068000700007388 */ /* 0x0003e60000000400 */
[----:B0-----:R-:W2:Y:S01]  /*296a0*/  LDL.LU R20, [R1+0x5d0] ;  /* 0x0005d00001147983 */ /* 0x001ea20000300800 */
[----:B-1----:R-:W3:Y:S02]  /*296b0*/  LDL.LU R7, [R1+0x5c8] ;  /* 0x0005c80001077983 */ /* 0x002ee40000300800 */
[----:B------:R-:W4:Y:S02]  /*296c0*/  LDL.LU R15, [R1+0x588] ;  /* 0x00058800010f7983 */ /* 0x000f240000300800 */
        /* <DEDUP_REMOVED lines=13> */
[----:B----4-:R0:W-:Y:S04]  /*297a0*/  STL [R1+0x4434], R15 ;  /* 0x0044340f01007387 */ /* 0x0101e80000100800 */
[----:B0-----:R-:W4:Y:S01]  /*297b0*/  LDL.LU R15, [R1+0x590] ;  /* 0x00059000010f7983 */ /* 0x001f220000300800 */
        /* <DEDUP_REMOVED lines=23> */
[----:B------:R-:W4:Y:S04]  /*29930*/  LDL.LU R2, [R1+0x98] ;  /* 0x0000980001027983 */ /* 0x000f280000300800 */
[----:B--2---:R0:W-:Y:S01]  /*29940*/  STS.U16 [R0+0xd800], R20 ;  /* 0x00d8001400007388 */ /* 0x0041e20000000400 */
[----:B------:R-:W2:Y:S02]  /*29950*/  LDL.LU R14, [R1+0x6c] ;  /* 0x00006c00010e7983 */ /* 0x000ea40000300800 */
[----:B---3--:R1:W-:Y:S01]  /*29960*/  STS.U16 [R0+0xd900], R7 ;  /* 0x00d9000700007388 */ /* 0x0083e20000000400 */
[----:B0-----:R-:W2:Y:S01]  /*29970*/  LDL.LU R20, [R1+0x68] ;  /* 0x0000680001147983 */ /* 0x001ea20000300800 */
[----:B-1----:R-:W2:Y:S03]  /*29980*/  LDL.LU R7, [R1+0x3c] ;  /* 0x00003c0001077983 */ /* 0x002ea60000300800 */
[----:B----4-:R0:W-:Y:S04]  /*29990*/  STS.U16 [R0+0xe800], R15 ;  /* 0x00e8000f00007388 */ /* 0x0101e80000000400 */
[----:B0-----:R-:W4:Y:S04]  /*299a0*/  LDL.LU R15, [R1+0x4434] ;  /* 0x00443400010f7983 */ /* 0x001f280000300800 */
[----:B----4-:R0:W-:Y:S01]  /*299b0*/  STS.U16 [R0+0xe900], R15 ;  /* 0x00e9000f00007388 */ /* 0x0101e20000000400 */
[----:B------:R1:W-:Y:S02]  /*299c0*/  STS.U16 [R0+0xf800], R16 ;  /* 0x00f8001000007388 */ /* 0x0003e40000000400 */
[----:B------:R4:W-:Y:S02]  /*299d0*/  STS.U16 [R0+0xf900], R13 ;  /* 0x00f9000d00007388 */ /* 0x0009e40000000400 */
[----:B------:R2:W-:Y:S01]  /*299e0*/  STS.U16 [R0+0x10800], R17 ;  /* 0x0108001100007388 */ /* 0x0005e20000000400 */
[----:B------:R2:W-:Y:S01]  /*299f0*/  STS.U16 [R0+0x10900], R19 ;  /* 0x0109001300007388 */ /* 0x0005e20000000400 */
[----:B------:R2:W-:Y:S03]  /*29a00*/  STS.U16 [R0+0x11800], R28 ;  /* 0x0118001c00007388 */ /* 0x0005e60000000400 */
[----:B0-----:R-:W3:Y:S01]  /*29a10*/  LDL.LU R15, [R1+0x4430] ;  /* 0x00443000010f7983 */ /* 0x001ee20000300800 */
[----:B-1----:R-:W3:Y:S02]  /*29a20*/  LDL.LU R16, [R1+0x442c] ;  /* 0x00442c0001107983 */ /* 0x002ee40000300800 */
[----:B----4-:R-:W4:Y:S02]  /*29a30*/  LDL.LU R13, [R1+0x4428] ;  /* 0x00442800010d7983 */ /* 0x010f240000300800 */
[----:B--2---:R-:W2:Y:S01]  /*29a40*/  LDL.LU R17, [R1+0x4424] ;  /* 0x0044240001117983 */ /* 0x004ea20000300800 */
[----:B------:R-:W2:Y:S01]  /*29a50*/  LDL.LU R19, [R1+0x4420] ;  /* 0x0044200001137983 */ /* 0x000ea20000300800 */
[----:B------:R-:W2:Y:S03]  /*29a60*/  LDL.LU R28, [R1+0x441c] ;  /* 0x00441c00011c7983 */ /* 0x000ea60000300800 */
[----:B------:R-:W-:Y:S01]  /*29a70*/  STS.U16 [R0+0x11900], R12 ;  /* 0x0119000c00007388 */ /* 0x000fe20000000400 */
[----:B------:R-:W-:Y:S02]  /*29a80*/  STS.U16 [R0+0x12800], R11 ;  /* 0x0128000b00007388 */ /* 0x000fe40000000400 */
[----:B------:R-:W-:Y:S02]  /*29a90*/  STS.U16 [R0+0x12900], R21 ;  /* 0x0129001500007388 */ /* 0x000fe40000000400 */
[----:B------:R-:W-:Y:S01]  /*29aa0*/  STS.U16 [R0+0x13800], R22 ;  /* 0x0138001600007388 */ /* 0x000fe20000000400 */
[----:B------:R-:W-:Y:S01]  /*29ab0*/  STS.U16 [R0+0x13900], R9 ;  /* 0x0139000900007388 */ /* 0x000fe20000000400 */
[----:B------:R-:W-:Y:S02]  /*29ac0*/  STS.U16 [R0+0x14800], R8 ;  /* 0x0148000800007388 */ /* 0x000fe40000000400 */
[----:B------:R0:W-:Y:S02]  /*29ad0*/  STS.U16 [R0+0x14900], R18 ;  /* 0x0149001200007388 */ /* 0x0001e40000000400 */
[----:B------:R1:W-:Y:S01]  /*29ae0*/  STS.U16 [R0+0x15800], R10 ;  /* 0x0158000a00007388 */ /* 0x0003e20000000400 */
[----:B------:R1:W-:Y:S01]  /*29af0*/  STS.U16 [R0+0x15900], R23 ;  /* 0x0159001700007388 */ /* 0x0003e20000000400 */
[----:B------:R1:W-:Y:S02]  /*29b00*/  STS.U16 [R0+0x16800], R24 ;  /* 0x0168001800007388 */ /* 0x0003e40000000400 */
[----:B------:R1:W-:Y:S01]  /*29b10*/  STS.U16 [R0+0x16900], R6 ;  /* 0x0169000600007388 */ /* 0x0003e20000000400 */
[----:B0-----:R-:W4:Y:S01]  /*29b20*/  LDL.LU R18, [R1+0xc] ;  /* 0x00000c0001127983 */ /* 0x001f220000300800 */
[----:B-1----:R-:W4:Y:S02]  /*29b30*/  LDL.LU R10, [R1+0x8] ;  /* 0x00000800010a7983 */ /* 0x002f240000300800 */
[----:B------:R0:W-:Y:S01]  /*29b40*/  STS.U16 [R0+0x17800], R5 ;  /* 0x0178000500007388 */ /* 0x0001e20000000400 */
[----:B------:R-:W4:Y:S04]  /*29b50*/  LDL.LU R22, [R1+0x94c] ;  /* 0x00094c0001167983 */ /* 0x000f280000300800 */
[----:B------:R-:W-:Y:S04]  /*29b60*/  STS.U16 [R0+0x17900], R25 ;  /* 0x0179001900007388 */ /* 0x000fe80000000400 */
[----:B------:R-:W4:Y:S01]  /*29b70*/  LDL.LU R9, [R1+0x948] ;  /* 0x0009480001097983 */ /* 0x000f220000300800 */
[----:B------:R1:W-:Y:S02]  /*29b80*/  STS.U16 [R0+0x18800], R26 ;  /* 0x0188001a00007388 */ /* 0x0003e40000000400 */
[----:B------:R-:W4:Y:S02]  /*29b90*/  LDL.LU R8, [R1+0x904] ;  /* 0x0009040001087983 */ /* 0x000f240000300800 */
[----:B------:R1:W-:Y:S01]  /*29ba0*/  STS.U16 [R0+0x18900], R4 ;  /* 0x0189000400007388 */ /* 0x0003e20000000400 */
[----:B------:R-:W4:Y:S04]  /*29bb0*/  LDL.LU R23, [R1+0x900] ;  /* 0x0009000001177983 */ /* 0x000f280000300800 */
[----:B------:R1:W-:Y:S01]  /*29bc0*/  STS.U16 [R0+0x19800], R3 ;  /* 0x0198000300007388 */ /* 0x0003e20000000400 */
[----:B------:R-:W4:Y:S02]  /*29bd0*/  LDL.LU R24, [R1+0x8bc] ;  /* 0x0008bc0001187983 */ /* 0x000f240000300800 */
[----:B------:R1:W-:Y:S02]  /*29be0*/  STS.U16 [R0+0x19900], R27 ;  /* 0x0199001b00007388 */ /* 0x0003e40000000400 */
[----:B------:R-:W4:Y:S01]  /*29bf0*/  LDL.LU R6, [R1+0x8b8] ;  /* 0x0008b80001067983 */ /* 0x000f220000300800 */
[----:B------:R-:W-:Y:S04]  /*29c00*/  STS.U16 [R0+0x1a800], R29 ;  /* 0x01a8001d00007388 */ /* 0x000fe80000000400 */
[----:B0-----:R-:W4:Y:S01]  /*29c10*/  LDL.LU R5, [R1+0x874] ;  /* 0x0008740001057983 */ /* 0x001f220000300800 */
[----:B------:R-:W-:Y:S02]  /*29c20*/  STS.U16 [R0+0x1a900], R2 ;  /* 0x01a9000200007388 */ /* 0x000fe40000000400 */
[----:B-1----:R-:W4:Y:S02]  /*29c30*/  LDL.LU R26, [R1+0x870] ;  /* 0x00087000011a7983 */ /* 0x002f240000300800 */
[----:B------:R-:W-:Y:S01]  /*29c40*/  STS.U16 [R0+0x1b800], R14 ;  /* 0x01b8000e00007388 */ /* 0x000fe20000000400 */
[----:B------:R-:W4:Y:S04]  /*29c50*/  LDL.LU R4, [R1+0x82c] ;  /* 0x00082c0001047983 */ /* 0x000f280000300800 */
[----:B------:R-:W-:Y:S01]  /*29c60*/  STS.U16 [R0+0x1b900], R20 ;  /* 0x01b9001400007388 */ /* 0x000fe20000000400 */
[----:B------:R-:W4:Y:S02]  /*29c70*/  LDL.LU R3, [R1+0x828] ;  /* 0x0008280001037983 */ /* 0x000f240000300800 */
[----:B------:R0:W-:Y:S02]  /*29c80*/  STS.U16 [R0+0x1c800], R7 ;  /* 0x01c8000700007388 */ /* 0x0001e40000000400 */
[----:B------:R-:W4:Y:S01]  /*29c90*/  LDL.LU R27, [R1+0x7e4] ;  /* 0x0007e400011b7983 */ /* 0x000f220000300800 */
[----:B0-----:R-:W4:Y:S01]  /*29ca0*/  LDL.LU R7, [R1+0x7e0] ;  /* 0x0007e00001077983 */ /* 0x001f220000300800 */
[----:B------:R-:W4:Y:S03]  /*29cb0*/  LDL.LU R2, [R1+0x79c] ;  /* 0x00079c0001027983 */ /* 0x000f260000300800 */
[----:B--2---:R0:W-:Y:S01]  /*29cc0*/  STS.U16 [R0+0x1c900], R28 ;  /* 0x01c9001c00007388 */ /* 0x0041e20000000400 */
[----:B---3--:R-:W-:-:S03]  /*29cd0*/  LOP3.LUT R21, R15, 0x50, RZ, 0x3c, !PT ;  /* 0x000000500f157812 */ /* 0x008fc600078e3cff */
[----:B0-----:R-:W2:Y:S01]  /*29ce0*/  LDL.LU R28, [R1+0x798] ;  /* 0x00079800011c7983 */ /* 0x001ea20000300800 */
[----:B------:R-:W3:Y:S02]  /*29cf0*/  LDL.LU R25, [R1+0x754] ;  /* 0x0007540001197983 */ /* 0x000ee40000300800 */
[----:B------:R-:W3:Y:S02]  /*29d00*/  LDL.LU R29, [R1+0x750] ;  /* 0x00075000011d7983 */ /* 0x000ee40000300800 */
[----:B------:R-:W3:Y:S01]  /*29d10*/  LDL.LU R14, [R1+0x70c] ;  /* 0x00070c00010e7983 */ /* 0x000ee20000300800 */
[----:B------:R-:W3:Y:S04]  /*29d20*/  LDL.LU R20, [R1+0x708] ;  /* 0x0007080001147983 */ /* 0x000ee80000300800 */
[----:B----4-:R0:W-:Y:S01]  /*29d30*/  STS.U16 [R0+0x1d800], R18 ;  /* 0x01d8001200007388 */ /* 0x0101e20000000400 */
[----:B------:R1:W-:Y:S02]  /*29d40*/  STS.U16 [R0+0x1d900], R10 ;  /* 0x01d9000a00007388 */ /* 0x0003e40000000400 */
[----:B------:R-:W-:Y:S02]  /*29d50*/  STS.U16 [R0+0x1e800], R19 ;  /* 0x01e8001300007388 */ /* 0x000fe40000000400 */
[----:B------:R-:W-:Y:S01]  /*29d60*/  STS.U16 [R0+0x1e900], R17 ;  /* 0x01e9001100007388 */ /* 0x000fe20000000400 */
[----:B------:R-:W-:Y:S01]  /*29d70*/  STS.U16 [R0+0x1f800], R13 ;  /* 0x01f8000d00007388 */ /* 0x000fe20000000400 */
[----:B------:R-:W-:Y:S02]  /*29d80*/  STS.U16 [R0+0x1f900], R16 ;  /* 0x01f9001000007388 */ /* 0x000fe40000000400 */
[----:B------:R-:W-:Y:S02]  /*29d90*/  STS.U16 [R21+0xa00], R22 ;  /* 0x000a001615007388 */ /* 0x000fe40000000400 */
[----:B------:R-:W-:Y:S01]  /*29da0*/  STS.U16 [R21+0xb00], R9 ;  /* 0x000b000915007388 */ /* 0x000fe20000000400 */
[----:B------:R-:W-:Y:S01]  /*29db0*/  STS.U16 [R21+0x1a00], R8 ;  /* 0x001a000815007388 */ /* 0x000fe20000000400 */
[----:B------:R-:W-:Y:S03]  /*29dc0*/  STS.U16 [R21+0x1b00], R23 ;  /* 0x001b001715007388 */ /* 0x000fe60000000400 */
[----:B0-----:R-:W4:Y:S04]  /*29dd0*/  LDL.LU R18, [R1+0x6c8] ;  /* 0x0006c80001127983 */ /* 0x001f280000300800 */
[----:B------:R-:W-:Y:S01]  /*29de0*/  STS.U16 [R21+0x2a00], R24 ;  /* 0x002a001815007388 */ /* 0x000fe20000000400 */
[----:B------:R-:W-:Y:S02]  /*29df0*/  STS.U16 [R21+0x2b00], R6 ;  /* 0x002b000615007388 */ /* 0x000fe40000000400 */
[----:B-1----:R-:W4:Y:S01]  /*29e00*/  LDL.LU R10, [R1+0x6c4] ;  /* 0x0006c400010a7983 */ /* 0x002f220000300800 */
[----:B------:R-:W-:Y:S01]  /*29e10*/  STS.U16 [R21+0x3a00], R5 ;  /* 0x003a000515007388 */ /* 0x000fe20000000400 */
[----:B------:R-:W-:Y:S02]  /*29e20*/  STS.U16 [R21+0x3b00], R26 ;  /* 0x003b001a15007388 */ /* 0x000fe40000000400 */
[----:B------:R-:W-:Y:S01]  /*29e30*/  STL [R1+0x4410], R19 ;  /* 0x0044101301007387 */ /* 0x000fe20000100800 */
[----:B------:R-:W-:Y:S01]  /*29e40*/  STS.U16 [R21+0x4a00], R4 ;  /* 0x004a000415007388 */ /* 0x000fe20000000400 */
[----:B------:R-:W-:Y:S02]  /*29e50*/  STS.U16 [R21+0x4b00], R3 ;  /* 0x004b000315007388 */ /* 0x000fe40000000400 */
[----:B------:R-:W-:Y:S02]  /*29e60*/  STL [R1+0x4418], R17 ;  /* 0x0044181101007387 */ /* 0x000fe40000100800 */
[----:B------:R-:W-:Y:S01]  /*29e70*/  STL [R1+0x42c0], R0 ;  /* 0x0042c00001007387 */ /* 0x000fe20000100800 */
[----:B------:R-:W-:Y:S04]  /*29e80*/  STS.U16 [R21+0x5a00], R27 ;  /* 0x005a001b15007388 */ /* 0x000fe80000000400 */
[----:B------:R0:W-:Y:S04]  /*29e90*/  STS.U16 [R21+0x5b00], R7 ;  /* 0x005b000715007388 */ /* 0x0001e80000000400 */
[----:B0-----:R-:W4:Y:S01]  /*29ea0*/  LDL.LU R7, [R1+0x688] ;  /* 0x0006880001077983 */ /* 0x001f220000300800 */
[----:B------:R-:W-:Y:S02]  /*29eb0*/  STS.U16 [R21+0x6a00], R2 ;  /* 0x006a000215007388 */ /* 0x000fe40000000400 */
[----:B------:R-:W4:Y:S01]  /*29ec0*/  LDL.LU R17, [R1+0x684] ;  /* 0x0006840001117983 */ /* 0x000f220000300800 */
[----:B--2---:R0:W-:Y:S01]  /*29ed0*/  STS.U16 [R21+0x6b00], R28 ;  /* 0x006b001c15007388 */ /* 0x0041e20000000400 */
[----:B---3--:R-:W-:Y:S03]  /*29ee0*/  STS.U16 [R21+0x7a00], R25 ;  /* 0x007a001915007388 */ /* 0x008fe60000000400 */
[----:B------:R1:W-:Y:S04]  /*29ef0*/  STS.U16 [R21+0x7b00], R29 ;  /* 0x007b001d15007388 */ /* 0x0003e80000000400 */
[----:B0-----:R-:W2:Y:S01]  /*29f00*/  LDL.LU R28, [R1+0x648] ;  /* 0x00064800011c7983 */ /* 0x001ea20000300800 */
[----:B------:R-:W3:Y:S02]  /*29f10*/  LDL.LU R26, [R1+0x644] ;  /* 0x00064400011a7983 */ /* 0x000ee40000300800 */
[----:B------:R-:W3:Y:S02]  /*29f20*/  LDL.LU R4, [R1+0x608] ;  /* 0x0006080001047983 */ /* 0x000ee40000300800 */
[----:B------:R-:W3:Y:S01]  /*29f30*/  LDL.LU R3, [R1+0x604] ;  /* 0x0006040001037983 */ /* 0x000ee20000300800 */
[----:B------:R-:W3:Y:S01]  /*29f40*/  LDL.LU R27, [R1+0x5c4] ;  /* 0x0005c400011b7983 */ /* 0x000ee20000300800 */
[----:B------:R-:W3:Y:S02]  /*29f50*/  LDL.LU R2, [R1+0x5c0] ;  /* 0x0005c00001027983 */ /* 0x000ee40000300800 */
[----:B------:R-:W3:Y:S02]  /*29f60*/  LDL.LU R19, [R1+0x584] ;  /* 0x0005840001137983 */ /* 0x000ee40000300800 */
[----:B------:R-:W3:Y:S01]  /*29f70*/  LDL.LU R12, [R1+0x580] ;  /* 0x00058000010c7983 */ /* 0x000ee20000300800 */
[----:B-1----:R-:W3:Y:S01]  /*29f80*/  LDL.LU R29, [R1+0x544] ;  /* 0x00054400011d7983 */ /* 0x002ee20000300800 */
[----:B------:R-:W3:Y:S02]  /*29f90*/  LDL.LU R11, [R1+0x540] ;  /* 0x00054000010b7983 */ /* 0x000ee40000300800 */
[----:B------:R-:W3:Y:S02]  /*29fa0*/  LDL.LU R22, [R1+0x504] ;  /* 0x0005040001167983 */ /* 0x000ee40000300800 */
[----:B------:R-:W3:Y:S01]  /*29fb0*/  LDL.LU R9, [R1+0x500] ;  /* 0x0005000001097983 */ /* 0x000ee20000300800 */
[----:B------:R-:W3:Y:S01]  /*29fc0*/  LDL.LU R8, [R1+0x4c4] ;  /* 0x0004c40001087983 */ /* 0x000ee20000300800 */
[----:B------:R-:W3:Y:S02]  /*29fd0*/  LDL.LU R23, [R1+0x4c0] ;  /* 0x0004c00001177983 */ /* 0x000ee40000300800 */
[----:B------:R-:W3:Y:S02]  /*29fe0*/  LDL.LU R24, [R1+0x284] ;  /* 0x0002840001187983 */ /* 0x000ee40000300800 */
[----:B------:R-:W3:Y:S01]  /*29ff0*/  LDL.LU R6, [R1+0x280] ;  /* 0x0002800001067983 */ /* 0x000ee20000300800 */
[----:B------:R-:W3:Y:S04]  /*2a000*/  LDL.LU R5, [R1+0x244] ;  /* 0x0002440001057983 */ /* 0x000ee80000300800 */
[----:B------:R0:W-:Y:S01]  /*2a010*/  STS.U16 [R21+0x8a00], R14 ;  /* 0x008a000e15007388 */ /* 0x0001e20000000400 */
[----:B------:R-:W3:Y:S02]  /*2a020*/  LDL.LU R25, [R1+0x240] ;  /* 0x0002400001197983 */ /* 0x000ee40000300800 */
[----:B------:R1:W-:Y:S01]  /*2a030*/  STS.U16 [R21+0x8b00], R20 ;  /* 0x008b001415007388 */ /* 0x0003e20000000400 */
[----:B----4-:R4:W-:Y:S04]  /*2a040*/  STS.U16 [R21+0x9a00], R18 ;  /* 0x009a001215007388 */ /* 0x0109e80000000400 */
[----:B------:R4:W-:Y:S04]  /*2a050*/  STS.U16 [R21+0x9b00], R10 ;  /* 0x009b000a15007388 */ /* 0x0009e80000000400 */
[----:B0-----:R-:W3:Y:S01]  /*2a060*/  LDL.LU R14, [R1+0x204] ;  /* 0x00020400010e7983 */ /* 0x001ee20000300800 */
[----:B-1----:R-:W3:Y:S03]  /*2a070*/  LDL.LU R20, [R1+0x200] ;  /* 0x0002000001147983 */ /* 0x002ee60000300800 */
[----:B----4-:R-:W3:Y:S04]  /*2a080*/  LDL.LU R18, [R1+0x1d4] ;  /* 0x0001d40001127983 */ /* 0x010ee80000300800 */
[----:B------:R-:W3:Y:S04]  /*2a090*/  LDL.LU R10, [R1+0x1cc] ;  /* 0x0001cc00010a7983 */ /* 0x000ee80000300800 */
[----:B------:R0:W-:Y:S04]  /*2a0a0*/  STS.U16 [R21+0xaa00], R7 ;  /* 0x00aa000715007388 */ /* 0x0001e80000000400 */
[----:B0-----:R-:W3:Y:S01]  /*2a0b0*/  LDL.LU R7, [R1+0x194] ;  /* 0x0001940001077983 */ /* 0x001ee20000300800 */
[----:B------:R0:W-:Y:S03]  /*2a0c0*/  STS.U16 [R21+0xab00], R17 ;  /* 0x00ab001115007388 */ /* 0x0001e60000000400 */
[----:B0-----:R-:W3:Y:S04]  /*2a0d0*/  LDL.LU R17, [R1+0x4418] ;  /* 0x0044180001117983 */ /* 0x001ee80000300800 */
[----:B--2---:R0:W-:Y:S01]  /*2a0e0*/  STS.U16 [R21+0xba00], R28 ;  /* 0x00ba001c15007388 */ /* 0x0041e20000000400 */
[----:B---3--:R1:W-:Y:S03]  /*2a0f0*/  STS.U16 [R21+0xbb00], R26 ;  /* 0x00bb001a15007388 */ /* 0x0083e60000000400 */
[----:B------:R2:W-:Y:S01]  /*2a100*/  STS.U16 [R21+0xca00], R4 ;  /* 0x00ca000415007388 */ /* 0x0005e20000000400 */
[----:B------:R3:W-:Y:S03]  /*2a110*/  STS.U16 [R21+0xcb00], R3 ;  /* 0x00cb000315007388 */ /* 0x0007e60000000400 */
[----:B------:R3:W-:Y:S01]  /*2a120*/  STS.U16 [R21+0xda00], R27 ;  /* 0x00da001b15007388 */ /* 0x0007e20000000400 */
[----:B------:R3:W-:Y:S03]  /*2a130*/  STS.U16 [R21+0xdb00], R2 ;  /* 0x00db000215007388 */ /* 0x0007e60000000400 */
[----:B0-----:R-:W4:Y:S04]  /*2a140*/  LDL.LU R28, [R1+0x4414] ;  /* 0x00441400011c7983 */ /* 0x001f280000300800 */
[----:B-1----:R-:W4:Y:S01]  /*2a150*/  LDL.LU R26, [R1+0x190] ;  /* 0x00019000011a7983 */ /* 0x002f220000300800 */
[----:B--2---:R-:W2:Y:S02]  /*2a160*/  LDL.LU R4, [R1+0x124] ;  /* 0x0001240001047983 */ /* 0x004ea40000300800 */
[----:B---3--:R-:W3:Y:S01]  /*2a170*/  LDL.LU R3, [R1+0x120] ;  /* 0x0001200001037983 */ /* 0x008ee20000300800 */
[----:B------:R-:W3:Y:S01]  /*2a180*/  LDL.LU R27, [R1+0xf4] ;  /* 0x0000f400011b7983 */ /* 0x000ee20000300800 */
[----:B------:R-:W3:Y:S03]  /*2a190*/  LDL.LU R2, [R1+0xf0] ;  /* 0x0000f00001027983 */ /* 0x000ee60000300800 */
[----:B------:R-:W-:Y:S01]  /*2a1a0*/  STS.U16 [R21+0xea00], R19 ;  /* 0x00ea001315007388 */ /* 0x000fe20000000400 */
[----:B------:R-:W-:Y:S02]  /*2a1b0*/  STS.U16 [R21+0xeb00], R12 ;  /* 0x00eb000c15007388 */ /* 0x000fe40000000400 */
[----:B------:R0:W-:Y:S02]  /*2a1c0*/  STS.U16 [R21+0xfa00], R29 ;  /* 0x00fa001d15007388 */ /* 0x0001e40000000400 */
        /* <DEDUP_REMOVED lines=9> */
[----:B0-----:R-:W3:Y:S04]  /*2a260*/  LDL.LU R29, [R1+0xc4] ;  /* 0x0000c400011d7983 */ /* 0x001ee80000300800 */
[----:B------:R0:W-:Y:S01]  /*2a270*/  STS.U16 [R21+0x14a00], R14 ;  /* 0x014a000e15007388 */ /* 0x0001e20000000400 */
[----:B------:R1:W-:Y:S02]  /*2a280*/  STS.U16 [R21+0x14b00], R20 ;  /* 0x014b001415007388 */ /* 0x0003e40000000400 */
[----:B------:R1:W-:Y:S02]  /*2a290*/  STS.U16 [R21+0x15a00], R18 ;  /* 0x015a001215007388 */ /* 0x0003e40000000400 */
[----:B------:R1:W-:Y:S01]  /*2a2a0*/  STS.U16 [R21+0x15b00], R10 ;  /* 0x015b000a15007388 */ /* 0x0003e20000000400 */
[----:B0-----:R-:W3:Y:S01]  /*2a2b0*/  LDL.LU R14, [R1+0x94] ;  /* 0x00009400010e7983 */ /* 0x001ee20000300800 */
[----:B------:R-:W3:Y:S02]  /*2a2c0*/  LDL.LU R19, [R1+0x90] ;  /* 0x0000900001137983 */ /* 0x000ee40000300800 */
[----:B------:R-:W3:Y:S02]  /*2a2d0*/  LDL.LU R12, [R1+0x64] ;  /* 0x00006400010c7983 */ /* 0x000ee40000300800 */
[----:B------:R-:W3:Y:S01]  /*2a2e0*/  LDL.LU R11, [R1+0x60] ;  /* 0x00006000010b7983 */ /* 0x000ee20000300800 */
[----:B-1----:R-:W3:Y:S01]  /*2a2f0*/  LDL.LU R20, [R1+0x34] ;  /* 0x0000340001147983 */ /* 0x002ee20000300800 */
[----:B------:R-:W3:Y:S02]  /*2a300*/  LDL.LU R18, [R1+0x30] ;  /* 0x0000300001127983 */ /* 0x000ee40000300800 */
[----:B------:R-:W3:Y:S01]  /*2a310*/  LDL.LU R10, [R1+0x4] ;  /* 0x00000400010a7983 */ /* 0x000ee20000300800 */
[----:B------:R0:W-:Y:S04]  /*2a320*/  STS.U16 [R21+0x16a00], R7 ;  /* 0x016a000715007388 */ /* 0x0001e80000000400 */
[----:B0-----:R-:W3:Y:S01]  /*2a330*/  LDL.LU R7, [R1] ;  /* 0x0000000001077983 */ /* 0x001ee20000300800 */
[----:B------:R-:W3:Y:S03]  /*2a340*/  LDL.LU R22, [R1+0x944] ;  /* 0x0009440001167983 */ /* 0x000ee60000300800 */
[----:B----4-:R-:W-:Y:S01]  /*2a350*/  STS.U16 [R21+0x16b00], R26 ;  /* 0x016b001a15007388 */ /* 0x010fe20000000400 */
[----:B--2---:R-:W-:Y:S02]  /*2a360*/  STS.U16 [R21+0x17a00], R4 ;  /* 0x017a000415007388 */ /* 0x004fe40000000400 */
[----:B---3--:R0:W-:Y:S01]  /*2a370*/  STS.U16 [R21+0x17b00], R3 ;  /* 0x017b000315007388 */ /* 0x0081e20000000400 */
[----:B------:R-:W-:Y:S04]  /*2a380*/  STS.U16 [R21+0x18a00], R27 ;  /* 0x018a001b15007388 */ /* 0x000fe80000000400 */
[----:B------:R1:W-:Y:S04]  /*2a390*/  STS.U16 [R21+0x18b00], R2 ;  /* 0x018b000215007388 */ /* 0x0003e80000000400 */
[----:B0-----:R-:W2:Y:S01]  /*2a3a0*/  LDL.LU R3, [R1+0x940] ;  /* 0x0009400001037983 */ /* 0x001ea20000300800 */
[----:B-1----:R-:W3:Y:S02]  /*2a3b0*/  LDL.LU R2, [R1+0x8fc] ;  /* 0x0008fc0001027983 */ /* 0x002ee40000300800 */
[----:B------:R-:W4:Y:S02]  /*2a3c0*/  LDL.LU R9, [R1+0x8f8] ;  /* 0x0008f80001097983 */ /* 0x000f240000300800 */
[----:B------:R-:W2:Y:S01]  /*2a3d0*/  LDL.LU R8, [R1+0x8b4] ;  /* 0x0008b40001087983 */ /* 0x000ea20000300800 */
[----:B------:R-:W2:Y:S01]  /*2a3e0*/  LDL.LU R23, [R1+0x8b0] ;  /* 0x0008b00001177983 */ /* 0x000ea20000300800 */
[----:B------:R-:W2:Y:S02]  /*2a3f0*/  LDL.LU R24, [R1+0x86c] ;  /* 0x00086c0001187983 */ /* 0x000ea40000300800 */
[----:B------:R-:W2:Y:S02]  /*2a400*/  LDL.LU R6, [R1+0x868] ;  /* 0x0008680001067983 */ /* 0x000ea40000300800 */
[----:B------:R-:W2:Y:S01]  /*2a410*/  LDL.LU R5, [R1+0x824] ;  /* 0x0008240001057983 */ /* 0x000ea20000300800 */
[----:B------:R-:W2:Y:S01]  /*2a420*/  LDL.LU R25, [R1+0x820] ;  /* 0x0008200001197983 */ /* 0x000ea20000300800 */
[----:B------:R-:W2:Y:S03]  /*2a430*/  LDL.LU R26, [R1+0x7dc] ;  /* 0x0007dc00011a7983 */ /* 0x000ea60000300800 */
[----:B------:R-:W-:Y:S01]  /*2a440*/  STS.U16 [R21+0x19a00], R29 ;  /* 0x019a001d15007388 */ /* 0x000fe20000000400 */
[----:B------:R-:W2:Y:S02]  /*2a450*/  LDL.LU R4, [R1+0x7d8] ;  /* 0x0007d80001047983 */ /* 0x000ea40000300800 */
[----:B------:R0:W-:Y:S02]  /*2a460*/  STS.U16 [R21+0x19b00], R28 ;  /* 0x019b001c15007388 */ /* 0x0001e40000000400 */
[----:B------:R-:W2:Y:S01]  /*2a470*/  LDL.LU R27, [R1+0x794] ;  /* 0x00079400011b7983 */ /* 0x000ea20000300800 */
[----:B------:R1:W-:Y:S01]  /*2a480*/  STS.U16 [R21+0x1aa00], R14 ;  /* 0x01aa000e15007388 */ /* 0x0003e20000000400 */
[----:B------:R1:W-:Y:S02]  /*2a490*/  STS.U16 [R21+0x1ab00], R19 ;  /* 0x01ab001315007388 */ /* 0x0003e40000000400 */
[----:B------:R1:W-:Y:S01]  /*2a4a0*/  STS.U16 [R21+0x1ba00], R12 ;  /* 0x01ba000c15007388 */ /* 0x0003e20000000400 */
[----:B0-----:R-:W2:Y:S01]  /*2a4b0*/  LDL.LU R28, [R1+0x790] ;  /* 0x00079000011c7983 */ /* 0x001ea20000300800 */
[----:B------:R-:W2:Y:S02]  /*2a4c0*/  LDL.LU R29, [R1+0x748] ;  /* 0x00074800011d7983 */ /* 0x000ea40000300800 */
[----:B------:R0:W-:Y:S01]  /*2a4d0*/  STS.U16 [R21+0x1bb00], R11 ;  /* 0x01bb000b15007388 */ /* 0x0001e20000000400 */
[----:B-1----:R-:W2:Y:S01]  /*2a4e0*/  LDL.LU R14, [R1+0x704] ;  /* 0x00070400010e7983 */ /* 0x002ea20000300800 */
[----:B------:R-:W2:Y:S02]  /*2a4f0*/  LDL.LU R19, [R1+0x4410] ;  /* 0x0044100001137983 */ /* 0x000ea40000300800 */
[----:B------:R-:W2:Y:S02]  /*2a500*/  LDL.LU R12, [R1+0x440c] ;  /* 0x00440c00010c7983 */ /* 0x000ea40000300800 */
[----:B------:R1:W-:Y:S01]  /*2a510*/  STS.U16 [R21+0x1ca00], R20 ;  /* 0x01ca001415007388 */ /* 0x0003e20000000400 */
[----:B------:R1:W-:Y:S01]  /*2a520*/  STS.U16 [R21+0x1cb00], R18 ;  /* 0x01cb001215007388 */ /* 0x0003e20000000400 */
[----:B------:R1:W-:Y:S03]  /*2a530*/  STS.U16 [R21+0x1da00], R10 ;  /* 0x01da000a15007388 */ /* 0x0003e60000000400 */
[----:B0-----:R-:W2:Y:S04]  /*2a540*/  LDL.LU R11, [R1+0x4408] ;  /* 0x00440800010b7983 */ /* 0x001ea80000300800 */
[----:B------:R0:W-:Y:S04]  /*2a550*/  STS.U16 [R21+0x1db00], R7 ;  /* 0x01db000715007388 */ /* 0x0001e80000000400 */
[----:B-1----:R-:W2:Y:S01]  /*2a560*/  LDL.LU R20, [R1+0x4404] ;  /* 0x0044040001147983 */ /* 0x002ea20000300800 */
[----:B------:R-:W2:Y:S02]  /*2a570*/  LDL.LU R18, [R1+0x4400] ;  /* 0x0044000001127983 */ /* 0x000ea40000300800 */
[----:B------:R-:W2:Y:S01]  /*2a580*/  LDL.LU R10, [R1+0x43fc] ;  /* 0x0043fc00010a7983 */ /* 0x000ea20000300800 */
[----:B0-----:R-:W2:Y:S01]  /*2a590*/  LDL.LU R7, [R1+0x43f8] ;  /* 0x0043f80001077983 */ /* 0x001ea20000300800 */
[----:B------:R-:W-:-:S03]  /*2a5a0*/  LOP3.LUT R15, R15, 0x60, RZ, 0x3c, !PT ;  /* 0x000000600f0f7812 */ /* 0x000fc600078e3cff */
[----:B--2---:R-:W-:Y:S01]  /*2a5b0*/  STS.U16 [R21+0x1ea00], R7 ;  /* 0x01ea000715007388 */ /* 0x004fe20000000400 */
[----:B------:R-:W-:Y:S02]  /*2a5c0*/  STS.U16 [R21+0x1eb00], R10 ;  /* 0x01eb000a15007388 */ /* 0x000fe40000000400 */
[----:B------:R-:W-:Y:S02]  /*2a5d0*/  STS.U16 [R21+0x1fa00], R18 ;  /* 0x01fa001215007388 */ /* 0x000fe40000000400 */
[----:B------:R0:W-:Y:S01]  /*2a5e0*/  STS.U16 [R21+0x1fb00], R20 ;  /* 0x01fb001415007388 */ /* 0x0001e20000000400 */
[----:B------:R1:W-:Y:S01]  /*2a5f0*/  STS.U16 [R15+0xc00], R22 ;  /* 0x000c00160f007388 */ /* 0x0003e20000000400 */
[----:B------:R2:W-:Y:S02]  /*2a600*/  STS.U16 [R15+0xd00], R3 ;  /* 0x000d00030f007388 */ /* 0x0005e40000000400 */
[----:B---3--:R3:W-:Y:S02]  /*2a610*/  STS.U16 [R15+0x1c00], R2 ;  /* 0x001c00020f007388 */ /* 0x0087e40000000400 */
[----:B----4-:R3:W-:Y:S01]  /*2a620*/  STS.U16 [R15+0x1d00], R9 ;  /* 0x001d00090f007388 */ /* 0x0107e20000000400 */
[----:B------:R3:W-:Y:S01]  /*2a630*/  STS.U16 [R15+0x2c00], R8 ;  /* 0x002c00080f007388 */ /* 0x0007e20000000400 */
[----:B------:R3:W-:Y:S03]  /*2a640*/  STS.U16 [R15+0x2d00], R23 ;  /* 0x002d00170f007388 */ /* 0x0007e60000000400 */
[----:B0-----:R-:W4:Y:S01]  /*2a650*/  LDL.LU R21, [R1+0x43f4] ;  /* 0x0043f40001157983 */ /* 0x001f220000300800 */
[----:B-1----:R-:W4:Y:S02]  /*2a660*/  LDL.LU R22, [R1+0x43f0] ;  /* 0x0043f00001167983 */ /* 0x002f240000300800 */
[----:B--2---:R-:W2:Y:S02]  /*2a670*/  LDL R3, [R1+0x1b9c] ;  /* 0x001b9c0001037983 */ /* 0x004ea40000100800 */
[----:B---3--:R-:W2:Y:S01]  /*2a680*/  LDL R2, [R1+0x1ba0] ;  /* 0x001ba00001027983 */ /* 0x008ea20000100800 */
[----:B------:R-:W3:Y:S01]  /*2a690*/  LDL.LU R9, [R1+0x43ec] ;  /* 0x0043ec0001097983 */ /* 0x000ee20000300800 */
[----:B------:R-:W2:Y:S02]  /*2a6a0*/  LDL.LU R8, [R1+0x43e8] ;  /* 0x0043e80001087983 */ /* 0x000ea40000300800 */
[----:B------:R-:W2:Y:S01]  /*2a6b0*/  LDL.LU R23, [R1+0x43e4] ;  /* 0x0043e40001177983 */ /* 0x000ea20000300800 */
[----:B------:R0:W-:Y:S01]  /*2a6c0*/  STS.U16 [R15+0x3c00], R24 ;  /* 0x003c00180f007388 */ /* 0x0001e20000000400 */
[----:B------:R1:W-:Y:S02]  /*2a6d0*/  STS.U16 [R15+0x3d00], R6 ;  /* 0x003d00060f007388 */ /* 0x0003e40000000400 */
[----:B------:R1:W-:Y:S02]  /*2a6e0*/  STS.U16 [R15+0x4c00], R5 ;  /* 0x004c00050f007388 */ /* 0x0003e40000000400 */
[----:B------:R1:W-:Y:S01]  /*2a6f0*/  STS.U16 [R15+0x4d00], R25 ;  /* 0x004d00190f007388 */ /* 0x0003e20000000400 */
[----:B------:R1:W-:Y:S01]  /*2a700*/  STS.U16 [R15+0x5c00], R26 ;  /* 0x005c001a0f007388 */ /* 0x0003e20000000400 */
[----:B------:R1:W-:Y:S03]  /*2a710*/  STS.U16 [R15+0x5d00], R4 ;  /* 0x005d00040f007388 */ /* 0x0003e60000000400 */
[----:B0-----:R-:W2:Y:S01]  /*2a720*/  LDL.LU R24, [R1+0x43e0] ;  /* 0x0043e00001187983 */ /* 0x001ea20000300800 */
[----:B-1----:R-:W2:Y:S03]  /*2a730*/  LDL.LU R6, [R1+0x43dc] ;  /* 0x0043dc0001067983 */ /* 0x002ea60000300800 */
[----:B------:R-:W2:Y:S01]  /*2a740*/  LDL.LU R5, [R1+0x43d8] ;  /* 0x0043d80001057983 */ /* 0x000ea20000300800 */
[----:B------:R-:W2:Y:S03]  /*2a750*/  LDL.LU R25, [R1+0x43d4] ;  /* 0x0043d40001197983 */ /* 0x000ea60000300800 */
[----:B------:R-:W2:Y:S01]  /*2a760*/  LDL.LU R26, [R1+0x43d0] ;  /* 0x0043d000011a7983 */ /* 0x000ea20000300800 */
[----:B------:R-:W2:Y:S03]  /*2a770*/  LDL.LU R4, [R1+0x43cc] ;  /* 0x0043cc0001047983 */ /* 0x000ea60000300800 */
[----:B------:R0:W-:Y:S01]  /*2a780*/  STS.U16 [R15+0x6c00], R27 ;  /* 0x006c001b0f007388 */ /* 0x0001e20000000400 */
[----:B------:R1:W-:Y:S03]  /*2a790*/  STS.U16 [R15+0x6d00], R28 ;  /* 0x006d001c0f007388 */ /* 0x0003e60000000400 */
[----:B0-----:R-:W2:Y:S01]  /*2a7a0*/  LDL.LU R27, [R1+0x43c8] ;  /* 0x0043c800011b7983 */ /* 0x001ea20000300800 */
[----:B-1----:R-:W2:Y:S03]  /*2a7b0*/  LDL.LU R28, [R1+0x43c4] ;  /* 0x0043c400011c7983 */ /* 0x002ea60000300800 */
[----:B--2---:R0:W-:Y:S04]  /*2a7c0*/  STS.U16 [R15+0x7c00], R28 ;  /* 0x007c001c0f007388 */ /* 0x0041e80000000400 */
[----:B0-----:R-:W2:Y:S02]  /*2a7d0*/  LDL.LU R28, [R1+0x43c0] ;  /* 0x0043c000011c7983 */ /* 0x001ea40000300800 */
[----:B--2---:R-:W-:-:S06]  /*2a7e0*/  PRMT R28, RZ, 0x7610, R28 ;  /* 0x00007610ff1c7816 */ /* 0x004fcc000000001c */
[----:B------:R-:W2:Y:S04]  /*2a7f0*/  @!P0 LDG.E.U16 R28, [R2.64] ;  /* 0x00000004021c8981 */ /* 0x000ea8000c1e1500 */
[----:B------:R0:W-:Y:S01]  /*2a800*/  STS.U16 [R15+0x7d00], R29 ;  /* 0x007d001d0f007388 */ /* 0x0001e20000000400 */
[----:B------:R1:W-:Y:S03]  /*2a810*/  STS.U16 [R15+0x8c00], R14 ;  /* 0x008c000e0f007388 */ /* 0x0003e60000000400 */
[----:B0-----:R-:W3:Y:S01]  /*2a820*/  LDL.LU R29, [R1+0x43bc] ;  /* 0x0043bc00011d7983 */ /* 0x001ee20000300800 */
[----:B-1----:R-:W3:Y:S02]  /*2a830*/  LDL.LU R15, [R1+0x43b8] ;  /* 0x0043b800010f7983 */ /* 0x002ee40000300800 */
[----:B------:R-:W3:Y:S01]  /*2a840*/  LDL.LU R14, [R1+0x43b4] ;  /* 0x0043b400010e7983 */ /* 0x000ee20000300800 */
[----:B--2---:R0:W-:Y:S04]  /*2a850*/  STL [R1+0x100], R28 ;  /* 0x0001001c01007387 */ /* 0x0041e80000100800 */
[----:B0-----:R-:W2:Y:S01]  /*2a860*/  LDL.LU R28, [R1+0x43b0] ;  /* 0x0043b000011c7983 */ /* 0x001ea20000300800 */
[----:B------:R-:W2:Y:S02]  /*2a870*/  LDL R2, [R1+0x1b94] ;  /* 0x001b940001027983 */ /* 0x000ea40000100800 */
[----:B------:R-:W2:Y:S01]  /*2a880*/  LDL R3, [R1+0x1b98] ;  /* 0x001b980001037983 */ /* 0x000ea20000100800 */
[----:B------:R-:W-:-:S02]  /*2a890*/  PRMT R5, RZ, 0x7610, R5 ;  /* 0x00007610ff057816 */ /* 0x000fc40000000005 */
[----:B--2---:R-:W-:-:S04]  /*2a8a0*/  @!P1 LOP3.LUT R3, R3, R2, RZ, 0x3c, !PT ;  /* 0x0000000203039212 */ /* 0x004fc800078e3cff */
[----:B------:R-:W-:-:S04]  /*2a8b0*/  @!P1 LOP3.LUT R2, R3, R2, RZ, 0x3c, !PT ;  /* 0x0000000203029212 */ /* 0x000fc800078e3cff */
[----:B------:R-:W-:-:S05]  /*2a8c0*/  @!P1 LOP3.LUT R3, R3, R2, RZ, 0x3c, !PT ;  /* 0x0000000203039212 */ /* 0x000fca00078e3cff */
[----:B------:R0:W2:Y:S04]  /*2a8d0*/  @!P1 LDG.E.U16 R5, [R2.64] ;  /* 0x0000000402059981 */ /* 0x0000a8000c1e1500 */
[----:B0-----:R-:W2:Y:S04]  /*2a8e0*/  LDL R2, [R1+0x1b1c] ;  /* 0x001b1c0001027983 */ /* 0x001ea80000100800 */
[----:B------:R-:W2:Y:S01]  /*2a8f0*/  LDL R3, [R1+0x1b20] ;  /* 0x001b200001037983 */ /* 0x000ea20000100800 */
[----:B------:R-:W-:Y:S02]  /*2a900*/  PRMT R28, RZ, 0x7610, R28 ;  /* 0x00007610ff1c7816 */ /* 0x000fe4000000001c */
[----:B--2---:R-:W-:-:S04]  /*2a910*/  @!P0 LOP3.LUT R3, R3, R2, RZ, 0x3c, !PT ;  /* 0x0000000203038212 */ /* 0x004fc800078e3cff */
[----:B------:R-:W-:-:S04]  /*2a920*/  @!P0 LOP3.LUT R2, R3, R2, RZ, 0x3c, !PT ;  /* 0x0000000203028212 */ /* 0x000fc800078e3cff */
[----:B------:R-:W-:-:S05]  /*2a930*/  @!P0 LOP3.LUT R3, R3, R2, RZ, 0x3c, !PT ;  /* 0x0000000203038212 */ /* 0x000fca00078e3cff */
[----:B------:R-:W2:Y:S04]  /*2a940*/  @!P0 LDG.E.U16 R28, [R2.64] ;  /* 0x00000004021c8981 */ /* 0x000ea8000c1e1500 */
[----:B------:R0:W-:Y:S04]  /*2a950*/  STL [R1+0xfc], R5 ;  /* 0x0000fc0501007387 */ /* 0x0001e80000100800 */
[----:B0-----:R-:W3:Y:S04]  /*2a960*/  LDL R5, [R1+0x1a18] ;  /* 0x001a180001057983 */ /* 0x001ee80000100800 */
[----:B--2---:R0:W-:Y:S04]  /*2a970*/  STL [R1+0xf8], R28 ;  /* 0x0000f81c01007387 */ /* 0x0041e80000100800 */
[----:B0-----:R-:W2:Y:S01]  /*2a980*/  LDL.LU R28, [R1+0x43ac] ;  /* 0x0043ac00011c7983 */ /* 0x001ea20000300800 */
[----:B------:R-:W2:Y:S02]  /*2a990*/  LDL R2, [R1+0x1b14] ;  /* 0x001b140001027983 */ /* 0x000ea40000100800 */
[----:B------:R-:W2:Y:S01]  /*2a9a0*/  LDL R3, [R1+0x1b18] ;  /* 0x001b180001037983 */ /* 0x000ea20000100800 */
[----:B---3--:R-:W-:-:S02]  /*2a9b0*/  PRMT R14, RZ, 0x7610, R14 ;  /* 0x00007610ff0e7816 */ /* 0x008fc4000000000e */
[----:B--2---:R-:W-:-:S04]  /*2a9c0*/  @!P1 LOP3.LUT R3, R3, R2, RZ, 0x3c, !PT ;  /* 0x0000000203039212 */ /* 0x004fc800078e3cff */
[----:B------:R-:W-:-:S04]  /*2a9d0*/  @!P1 LOP3.LUT R2, R3, R2, RZ, 0x3c, !PT ;  /* 0x0000000203029212 */ /* 0x000fc800078e3cff */
[----:B------:R-:W-:-:S05]  /*2a9e0*/  @!P1 LOP3.LUT R3, R3, R2, RZ, 0x3c, !PT ;  /* 0x0000000203039212 */ /* 0x000fca00078e3cff */
[----:B------:R-:W2:Y:S04]  /*2a9f0*/  @!P1 LDG.E.U16 R14, [R2.64] ;  /* 0x00000004020e9981 */ /* 0x000ea8000c1e1500 */
[----:B--2---:R0:W-:Y:S04]  /*2aa00*/  STL [R1+0xf4], R14 ;  /* 0x0000f40e01007387 */ /* 0x0041e80000100800 */
[----:B0-----:R-:W2:Y:S01]  /*2aa10*/  LDL.LU R14, [R1+0x43a8] ;  /* 0x0043a800010e7983 */ /* 0x001ea20000300800 */
[----:B------:R-:W3:Y:S02]  /*2aa20*/  LDL R2, [R1+0x1a9c] ;  /* 0x001a9c0001027983 */ /* 0x000ee40000100800 */
[----:B------:R-:W3:Y:S01]  /*2aa30*/  LDL R3, [R1+0x1aa0] ;  /* 0x001aa00001037983 */ /* 0x000ee20000100800 */
[----:B------:R-:W-:-:S02]  /*2aa40*/  PRMT R28, RZ, 0x7610, R28 ;  /* 0x00007610ff1c7816 */ /* 0x000fc4000000001c */
[----:B---3--:R-:W-:-:S04]  /*2aa50*/  @!P0 LOP3.LUT R3, R3, R2, RZ, 0x3c, !PT ;  /* 0x0000000203038212 */ /* 0x008fc800078e3cff */
[----:B------:R-:W-:-:S04]  /*2aa60*/  @!P0 LOP3.LUT R2, R3, R2, RZ, 0x3c, !PT ;  /* 0x0000000203028212 */ /* 0x000fc800078e3cff */
[----:B------:R-:W-:-:S05]  /*2aa70*/  @!P0 LOP3.LUT R3, R3, R2, RZ, 0x3c, !PT ;  /* 0x0000000203038212 */ /* 0x000fca00078e3cff */
[----:B------:R-:W3:Y:S04]  /*2aa80*/  @!P0 LDG.E.U16 R28, [R2.64] ;  /* 0x00000004021c8981 */ /* 0x000ee8000c1e1500 */
[----:B---3--:R0:W-:Y:S04]  /*2aa90*/  STL [R1+0xf0], R28 ;  /* 0x0000f01c01007387 */ /* 0x0081e80000100800 */
[----:B0-----:R-:W3:Y:S01]  /*2aaa0*/  LDL.LU R28, [R1+0x43a4] ;  /* 0x0043a400011c7983 */ /* 0x001ee20000300800 */
[----:B------:R-:W3:Y:S02]  /*2aab0*/  LDL R2, [R1+0x1a94] ;  /* 0x001a940001027983 */ /* 0x000ee40000100800 */
[----:B------:R-:W3:Y:S01]  /*2aac0*/  LDL R3, [R1+0x1a98] ;  /* 0x001a980001037983 */ /* 0x000ee20000100800 */
[----:B--2---:R-:W-:-:S02]  /*2aad0*/  PRMT R14, RZ, 0x7610, R14 ;  /* 0x00007610ff0e7816 */ /* 0x004fc4000000000e */
[----:B---3--:R-:W-:-:S04]  /*2aae0*/  @!P1 LOP3.LUT R3, R3, R2, RZ, 0x3c, !PT ;  /* 0x0000000203039212 */ /* 0x008fc800078e3cff */
        /* <DEDUP_REMOVED lines=11> */
[----:B------:R-:W3:Y:S01]  /*2aba0*/  @!P0 LDG.E.U16 R28, [R2.64] ;  /* 0x00000004021c8981 */ /* 0x000ee2000c1e1500 */
[----:B------:R-:W-:-:S03]  /*2abb0*/  PRMT R4, RZ, 0x7610, R4 ;  /* 0x00007610ff047816 */ /* 0x000fc60000000004 */
[----:B---3--:R0:W-:Y:S04]  /*2abc0*/  STL [R1+0xe8], R28 ;  /* 0x0000e81c01007387 */ /* 0x0081e80000100800 */
[----:B0-----:R-:W3:Y:S01]  /*2abd0*/  LDL.LU R28, [R1+0x439c] ;  /* 0x00439c00011c7983 */ /* 0x001ee20000300800 */
[----:B------:R-:W3:Y:S02]  /*2abe0*/  LDL R3, [R1+0x1a14] ;  /* 0x001a140001037983 */ /* 0x000ee40000100800 */
[----:B------:R-:W-:Y:S01]  /*2abf0*/  @!P1 IMAD.MOV.U32 R2, RZ, RZ, R5 ;  /* 0x000000ffff029224 */ /* 0x000fe200078e0005 */
[----:B--2---:R-:W-:Y:S01]  /*2ac00*/  PRMT R14, RZ, 0x7610, R14 ;  /* 0x00007610ff0e7816 */ /* 0x004fe2000000000e */
[----:B------:R-:W2:Y:S04]  /*2ac10*/  LDL R5, [R1+0x1cc8] ;  /* 0x001cc80001057983 */ /* 0x000ea80000100800 */
[----:B---3--:R0:W3:Y:S04]  /*2ac20*/  @!P1 LDG.E.U16 R4, [R2.64] ;  /* 0x0000000402049981 */ /* 0x0080e8000c1e1500 */
[----:B0-----:R-:W2:Y:S04]  /*2ac30*/  LDL R2, [R1+0x1bb8] ;  /* 0x001bb80001027983 */ /* 0x001ea80000100800 */
[----:B------:R-:W2:Y:S02]  /*2ac40*/  LDL R3, [R1+0x1bd4] ;  /* 0x001bd40001037983 */ /* 0x000ea40000100800 */
[----:B--2---:R-:W-:-:S04]  /*2ac50*/  @!P0 LOP3.LUT R3, R3, R2, RZ, 0x3c, !PT ;  /* 0x0000000203038212 */ /* 0x004fc800078e3cff */
[----:B------:R-:W-:-:S04]  /*2ac60*/  @!P0 LOP3.LUT R2, R3, R2, RZ, 0x3c, !PT ;  /* 0x0000000203028212 */ /* 0x000fc800078e3cff */
[----:B------:R-:W-:-:S05]  /*2ac70*/  @!P0 LOP3.LUT R3, R3, R2, RZ, 0x3c, !PT ;  /* 0x0000000203038212 */ /* 0x000fca00078e3cff */
[----:B------:R-:W2:Y:S04]  /*2ac80*/  @!P0 LDG.E.U16 R14, [R2.64] ;  /* 0x00000004020e8981 */ /* 0x000ea8000c1e1500 */
[----:B---3--:R0:W-:Y:S04]  /*2ac90*/  STL [R1+0xe4], R4 ;  /* 0x0000e40401007387 */ /* 0x0081e80000100800 */
[----:B0-----:R-:W3:Y:S04]  /*2aca0*/  LDL R4, [R1+0x1cd4] ;  /* 0x001cd40001047983 */ /* 0x001ee80000100800 */
        /* <DEDUP_REMOVED lines=8> */
[----:B------:R-:W2:Y:S04]  /*2ad30*/  @!P1 LDG.E.U16 R28, [R2.64] ;  /* 0x00000004021c9981 */ /* 0x000ea8000c1e1500 */
        /* <DEDUP_REMOVED lines=24> */
[C---:B------:R-:W-:Y:S02]  /*2aec0*/  @!P0 LOP3.LUT R2, R3.reuse, R2, RZ, 0x3c, !PT ;  /* 0x0000000203028212 */ /* 0x040fe400078e3cff */
[----:B------:R-:W-:Y:S02]  /*2aed0*/  PRMT R28, RZ, 0x7610, R28 ;  /* 0x00007610ff1c7816 */ /* 0x000fe4000000001c */
[----:B------:R-:W-:-:S04]  /*2aee0*/  @!P0 LOP3.LUT R3, R3, R2, RZ, 0x3c, !PT ;  /* 0x0000000203038212 */ /* 0x000fc800078e3cff */
[----:B---3--:R-:W2:Y:S04]  /*2aef0*/  @!P1 LDG.E.U16 R28, [R4.64] ;  /* 0x00000004041c9981 */ /* 0x008ea8000c1e1500 */
[----:B------:R-:W3:Y:S04]  /*2af00*/  @!P0 LDG.E.U16 R14, [R2.64] ;  /* 0x00000004020e8981 */ /* 0x000ee8000c1e1500 */
[----:B---3--:R0:W-:Y:S04]  /*2af10*/  STL [R1+0x6c], R14 ;  /* 0x00006c0e01007387 */ /* 0x0081e80000100800 */
[----:B0-----:R-:W3:Y:S01]  /*2af20*/  LDL.LU R14, [R1+0x4388] ;  /* 0x00438800010e7983 */ /* 0x001ee20000300800 */
[----:B--2---:R0:W-:Y:S03]  /*2af30*/  STL [R1+0x68], R28 ;  /* 0x0000681c01007387 */ /* 0x0041e60000100800 */
        /* <DEDUP_REMOVED lines=13> */
[----:B------:R-:W-:Y:S01]  /*2b010*/  @!P1 LOP3.LUT R5, R5, R4, RZ, 0x3c, !PT ;  /* 0x0000000405059212 */ /* 0x000fe200078e3cff */
[----:B------:R-:W-:Y:S04]  /*2b020*/  STL [R1+0x42fc], R2 ;  /* 0x0042fc0201007387 */ /* 0x000fe80000100800 */
[----:B------:R0:W2:Y:S04]  /*2b030*/  @!P1 LDG.E.U16 R3, [R4.64] ;  /* 0x0000000404039981 */ /* 0x0000a8000c1e1500 */
[----:B0-----:R-:W2:Y:S04]  /*2b040*/  LDL R4, [R1+0x1b8c] ;  /* 0x001b8c0001047983 */ /* 0x001ea80000100800 */
[----:B------:R-:W2:Y:S01]  /*2b050*/  LDL R5, [R1+0x1b90] ;  /* 0x001b900001057983 */ /* 0x000ea20000100800 */
[----:B------:R-:W-:-:S02]  /*2b060*/  PRMT R28, RZ, 0x7610, R28 ;  /* 0x00007610ff1c7816 */ /* 0x000fc4000000001c */
        /* <DEDUP_REMOVED lines=11> */
[----:B------:R0:W-:Y:S04]  /*2b120*/  STL [R1+0xd4], R28 ;  /* 0x0000d41c01007387 */ /* 0x0001e80000100800 */
[----:B------:R1:W2:Y:S01]  /*2b130*/  @!P1 LDG.E.U16 R7, [R4.64] ;  /* 0x0000000404079981 */ /* 0x0002a2000c1e1500 */
[----:B---3--:R-:W-:-:S03]  /*2b140*/  PRMT R14, RZ, 0x7610, R14 ;  /* 0x00007610ff0e7816 */ /* 0x008fc6000000000e */
[----:B0-----:R-:W3:Y:S04]  /*2b150*/  LDL R28, [R1+0x1a10] ;  /* 0x001a1000011c7983 */ /* 0x001ee80000100800 */
[----:B-1----:R-:W2:Y:S04]  /*2b160*/  LDL R4, [R1+0x1b0c] ;  /* 0x001b0c0001047983 */ /* 0x002ea80000100800 */
[----:B------:R-:W2:Y:S02]  /*2b170*/  LDL R5, [R1+0x1b10] ;  /* 0x001b100001057983 */ /* 0x000ea40000100800 */
        /* <DEDUP_REMOVED lines=32> */
[----:B------:R-:W2:Y:S01]  /*2b380*/  @!P1 LDG.E.U16 R15, [R4.64] ;  /* 0x00000004040f9981 */ /* 0x000ea2000c1e1500 */
[----:B------:R-:W-:-:S03]  /*2b390*/  PRMT R14, RZ, 0x7610, R14 ;  /* 0x00007610ff0e7816 */ /* 0x000fc6000000000e */
[----:B--2---:R0:W-:Y:S04]  /*2b3a0*/  STL [R1+0xc0], R15 ;  /* 0x0000c00f01007387 */ /* 0x0041e80000100800 */
[----:B0-----:R-:W2:Y:S01]  /*2b3b0*/  LDL.LU R15, [R1+0x4374] ;  /* 0x00437400010f7983 */ /* 0x001ea20000300800 */
[----:B------:R-:W2:Y:S02]  /*2b3c0*/  LDL R5, [R1+0x1a0c] ;  /* 0x001a0c0001057983 */ /* 0x000ea40000100800 */
[----:B---3--:R-:W-:Y:S02]  /*2b3d0*/  @!P0 IMAD.MOV.U32 R4, RZ, RZ, R28 ;  /* 0x000000ffff048224 */ /* 0x008fe400078e001c */
[----:B------:R-:W3:Y:S04]  /*2b3e0*/  LDL R28, [R1+0x1c64] ;  /* 0x001c6400011c7983 */ /* 0x000ee80000100800 */
[----:B--2---:R-:W2:Y:S01]  /*2b3f0*/  @!P0 LDG.E.U16 R14, [R4.64] ;  /* 0x00000004040e8981 */ /* 0x004ea2000c1e1500 */
[----:B------:R-:W-:-:S03]  /*2b400*/  PRMT R6, RZ, 0x7610, R6 ;  /* 0x00007610ff067816 */ /* 0x000fc60000000006 */
[----:B--2---:R0:W-:Y:S04]  /*2b410*/  STL [R1+0xbc], R14 ;  /* 0x0000bc0e01007387 */ /* 0x0041e80000100800 */
[----:B0-----:R-:W2:Y:S01]  /*2b420*/  LDL.LU R14, [R1+0x4370] ;  /* 0x00437000010e7983 */ /* 0x001ea20000300800 */
[----:B------:R-:W2:Y:S02]  /*2b430*/  LDL R5, [R1+0x1a04] ;  /* 0x001a040001057983 */ /* 0x000ea40000100800 */
[----:B------:R-:W-:Y:S01]  /*2b440*/  @!P1 IMAD.MOV.U32 R4, RZ, RZ, R7 ;  /* 0x000000ffff049224 */ /* 0x000fe200078e0007 */
[----:B------:R-:W-:Y:S01]  /*2b450*/  PRMT R15, RZ, 0x7610, R15 ;  /* 0x00007610ff0f7816 */ /* 0x000fe2000000000f */
[----:B------:R-:W3:Y:S04]  /*2b460*/  LDL R7, [R1+0x1cd8] ;  /* 0x001cd80001077983 */ /* 0x000ee80000100800 */
[----:B--2---:R0:W2:Y:S04]  /*2b470*/  @!P1 LDG.E.U16 R6, [R4.64] ;  /* 0x0000000404069981 */ /* 0x0040a8000c1e1500 */
[----:B0-----:R-:W2:Y:S04]  /*2b480*/  LDL R4, [R1+0x1bc8] ;  /* 0x001bc80001047983 */ /* 0x001ea80000100800 */
        /* <DEDUP_REMOVED lines=30> */
[----:B------:R-:W3:Y:S04]  /*2b670*/  LDL.LU R28, [R1+0x1b78] ;  /* 0x001b7800011c7983 */ /* 0x000ee80000300800 */
[----:B--2---:R-:W2:Y:S04]  /*2b680*/  @!P1 LDG.E.U16 R14, [R4.64] ;  /* 0x00000004040e9981 */ /* 0x004ea8000c1e1500 */
        /* <DEDUP_REMOVED lines=9> */
[----:B------:R-:W2:Y:S04]  /*2b720*/  @!P1 LDG.E.U16 R14, [R6.64] ;  /* 0x00000004060e9981 */ /* 0x000ea8000c1e1500 */
[----:B------:R-:W2:Y:S04]  /*2b730*/  @!P0 LDG.E.U16 R15, [R4.64] ;  /* 0x00000004040f8981 */ /* 0x000ea8000c1e1500 */
[----:B--2---:R0:W-:Y:S04]  /*2b740*/  STL [R1+0x64], R15 ;  /* 0x0000640f01007387 */ /* 0x0041e80000100800 */
[----:B0-----:R-:W2:Y:S01]  /*2b750*/  LDL.LU R15, [R1+0x435c] ;  /* 0x00435c00010f7983 */ /* 0x001ea20000300800 */
[----:B------:R0:W-:Y:S03]  /*2b760*/  STL [R1+0x30], R14 ;  /* 0x0000300e01007387 */ /* 0x0001e60000100800 */
        /* <DEDUP_REMOVED lines=21> */
[----:B------:R-:W-:-:S05]  /*2b8c0*/  @!P0 LOP3.LUT R7, R7, R6, RZ, 0x3c, !PT ;  /* 0x0000000607078212 */ /* 0x000fca00078e3cff */
[----:B------:R-:W2:Y:S04]  /*2b8d0*/  @!P0 LDG.E.U16 R14, [R6.64] ;  /* 0x00000004060e8981 */ /* 0x000ea8000c1e1500 */
[----:B------:R-:W-:Y:S01]  /*2b8e0*/  STL [R1+0x4304], R5 ;  /* 0x0043040501007387 */ /* 0x000fe20000100800 */
[----:B------:R-:W-:-:S03]  /*2b8f0*/  PRMT R9, RZ, 0x7610, R9 ;  /* 0x00007610ff097816 */ /* 0x000fc60000000009 */
[----:B--2---:R0:W-:Y:S04]  /*2b900*/  STL [R1+0xa0], R14 ;  /* 0x0000a00e01007387 */ /* 0x0041e80000100800 */
[----:B0-----:R-:W2:Y:S01]  /*2b910*/  LDL.LU R14, [R1+0x4354] ;  /* 0x00435400010e7983 */ /* 0x001ea20000300800 */
[----:B------:R-:W2:Y:S02]  /*2b920*/  LDL R7, [R1+0x1b74] ;  /* 0x001b740001077983 */ /* 0x000ea40000100800 */
[----:B---3--:R-:W-:Y:S02]  /*2b930*/  @!P1 IMAD.MOV.U32 R6, RZ, RZ, R28 ;  /* 0x000000ffff069224 */ /* 0x008fe400078e001c */
[----:B------:R-:W-:Y:S03]  /*2b940*/  STL [R1+0x1fac], R28 ;  /* 0x001fac1c01007387 */ /* 0x000fe60000100800 */
[----:B--2---:R0:W2:Y:S04]  /*2b950*/  @!P1 LDG.E.U16 R9, [R6.64] ;  /* 0x0000000406099981 */ /* 0x0040a8000c1e1500 */
[----:B0-----:R-:W3:Y:S04]  /*2b960*/  LDL R6, [R1+0x1afc] ;  /* 0x001afc0001067983 */ /* 0x001ee80000100800 */
[----:B------:R-:W3:Y:S01]  /*2b970*/  LDL R7, [R1+0x1b00] ;  /* 0x001b000001077983 */ /* 0x000ee20000100800 */
[----:B------:R-:W-:-:S02]  /*2b980*/  PRMT R14, RZ, 0x7610, R14 ;  /* 0x00007610ff0e7816 */ /* 0x000fc4000000000e */
[----:B---3--:R-:W-:-:S04]  /*2b990*/  @!P0 LOP3.LUT R7, R7, R6, RZ, 0x3c, !PT ;  /* 0x0000000607078212 */ /* 0x008fc800078e3cff */
[----:B------:R-:W-:-:S04]  /*2b9a0*/  @!P0 LOP3.LUT R6, R7, R6, RZ, 0x3c, !PT ;  /* 0x0000000607068212 */ /* 0x000fc800078e3cff */
[----:B------:R-:W-:-:S05]  /*2b9b0*/  @!P0 LOP3.LUT R7, R7, R6, RZ, 0x3c, !PT ;  /* 0x0000000607078212 */ /* 0x000fca00078e3cff */
[----:B------:R-:W3:Y:S04]  /*2b9c0*/  @!P0 LDG.E.U16 R14, [R6.64] ;  /* 0x00000004060e8981 */ /* 0x000ee8000c1e1500 */
[----:B--2---:R0:W-:Y:S04]  /*2b9d0*/  STL [R1+0x9c], R9 ;  /* 0x00009c0901007387 */ /* 0x0041e80000100800 */
[----:B0-----:R-:W2:Y:S04]  /*2b9e0*/  LDL R9, [R1+0x19f8] ;  /* 0x0019f80001097983 */ /* 0x001ea80000100800 */
[----:B---3--:R0:W-:Y:S04]  /*2b9f0*/  STL [R1+0x98], R14 ;  /* 0x0000980e01007387 */ /* 0x0081e80000100800 */
[----:B0-----:R-:W3:Y:S01]  /*2ba00*/  LDL.LU R14, [R1+0x4350] ;  /* 0x00435000010e7983 */ /* 0x001ee20000300800 */
        /* <DEDUP_REMOVED lines=33> */
[----:B------:R-:W2:Y:S01]  /*2bc20*/  @!P0 LDG.E.U16 R14, [R6.64] ;  /* 0x00000004060e8981 */ /* 0x000ea2000c1e1500 */
[----:B------:R-:W-:-:S03]  /*2bc30*/  PRMT R8, RZ, 0x7610, R8 ;  /* 0x00007610ff087816 */ /* 0x000fc60000000008 */
[----:B--2---:R0:W-:Y:S04]  /*2bc40*/  STL [R1+0x88], R14 ;  /* 0x0000880e01007387 */ /* 0x0041e80000100800 */
[----:B0-----:R-:W2:Y:S01]  /*2bc50*/  LDL.LU R14, [R1+0x4340] ;  /* 0x00434000010e7983 */ /* 0x001ea20000300800 */
[----:B------:R-:W3:Y:S02]  /*2bc60*/  LDL R7, [R1+0x19f4] ;  /* 0x0019f40001077983 */ /* 0x000ee40000100800 */
[----:B------:R-:W-:Y:S02]  /*2bc70*/  @!P1 IMAD.MOV.U32 R6, RZ, RZ, R9 ;  /* 0x000000ffff069224 */ /* 0x000fe400078e0009 */
[----:B------:R-:W2:Y:S04]  /*2bc80*/  LDL R9, [R1+0x1ce8] ;  /* 0x001ce80001097983 */ /* 0x000ea80000100800 */
[----:B---3--:R0:W3:Y:S04]  /*2bc90*/  @!P1 LDG.E.U16 R8, [R6.64] ;  /* 0x0000000406089981 */ /* 0x0080e8000c1e1500 */
[----:B0-----:R-:W3:Y:S04]  /*2bca0*/  LDL R6, [R1+0x1bd8] ;  /* 0x001bd80001067983 */ /* 0x001ee80000100800 */
[----:B------:R-:W3:Y:S01]  /*2bcb0*/  LDL R7, [R1+0x1bf4] ;  /* 0x001bf40001077983 */ /* 0x000ee20000100800 */
[----:B--2---:R-:W-:-:S02]  /*2bcc0*/  PRMT R14, RZ, 0x7610, R14 ;  /* 0x00007610ff0e7816 */ /* 0x004fc4000000000e */
[----:B---3--:R-:W-:-:S04]  /*2bcd0*/  @!P0 LOP3.LUT R7, R7, R6, RZ, 0x3c, !PT ;  /* 0x0000000607078212 */ /* 0x008fc800078e3cff */
        /* <DEDUP_REMOVED lines=41> */
[----:B------:R-:W-:-:S06]  /*2bf70*/  PRMT R27, RZ, 0x7610, R27 ;  /* 0x00007610ff1b7816 */ /* 0x000fcc000000001b */
[----:B---3--:R0:W3:Y:S04]  /*2bf80*/  @!P1 LDG.E.U16 R27, [R8.64] ;  /* 0x00000004081b9981 */ /* 0x0080e8000c1e1500 */
[----:B--2---:R1:W-:Y:S04]  /*2bf90*/  STL [R1+0x2c], R14 ;  /* 0x00002c0e01007387 */ /* 0x0043e80000100800 */
[----:B-1----:R-:W2:Y:S01]  /*2bfa0*/  LDL.LU R14, [R1+0x432c] ;  /* 0x00432c00010e7983 */ /* 0x002ea20000300800 */
[----:B0-----:R-:W2:Y:S02]  /*2bfb0*/  LDL R8, [R1+0x1d60] ;  /* 0x001d600001087983 */ /* 0x001ea40000100800 */
[----:B------:R-:W2:Y:S01]  /*2bfc0*/  LDL R9, [R1+0x1d6c] ;  /* 0x001d6c0001097983 */ /* 0x000ea20000100800 */
[----:B------:R-:W-:Y:S01]  /*2bfd0*/  PRMT R6, RZ, 0x7610, R6 ;  /* 0x00007610ff067816 */ /* 0x000fe20000000006 */
[----:B---3--:R-:W-:Y:S01]  /*2bfe0*/  STL [R1+0x4308], R27 ;  /* 0x0043081b01007387 */ /* 0x008fe20000100800 */
[----:B--2---:R-:W-:-:S04]  /*2bff0*/  @!P0 LOP3.LUT R9, R9, R8, RZ, 0x3c, !PT ;  /* 0x0000000809098212 */ /* 0x004fc800078e3cff */
[----:B------:R-:W-:-:S04]  /*2c000*/  @!P0 LOP3.LUT R8, R9, R8, RZ, 0x3c, !PT ;  /* 0x0000000809088212 */ /* 0x000fc800078e3cff */
[----:B------:R-:W-:-:S05]  /*2c010*/  @!P0 LOP3.LUT R9, R9, R8, RZ, 0x3c, !PT ;  /* 0x0000000809098212 */ /* 0x000fca00078e3cff */
[----:B------:R0:W2:Y:S04]  /*2c020*/  @!P0 LDG.E.U16 R6, [R8.64] ;  /* 0x0000000408068981 */ /* 0x0000a8000c1e1500 */
[----:B0-----:R-:W3:Y:S04]  /*2c030*/  LDL R8, [R1+0x1d68] ;  /* 0x001d680001087983 */ /* 0x001ee80000100800 */
[----:B------:R-:W3:Y:S01]  /*2c040*/  LDL R9, [R1+0x1d74] ;  /* 0x001d740001097983 */ /* 0x000ee20000100800 */
[----:B------:R-:W-:Y:S02]  /*2c050*/  PRMT R7, RZ, 0x7610, R7 ;  /* 0x00007610ff077816 */ /* 0x000fe40000000007 */
[----:B---3--:R-:W-:-:S04]  /*2c060*/  @!P1 LOP3.LUT R9, R9, R8, RZ, 0x3c, !PT ;  /* 0x0000000809099212 */ /* 0x008fc800078e3cff */
[----:B------:R-:W-:-:S04]  /*2c070*/  @!P1 LOP3.LUT R8, R9, R8, RZ, 0x3c, !PT ;  /* 0x0000000809089212 */ /* 0x000fc800078e3cff */
[----:B------:R-:W-:-:S05]  /*2c080*/  @!P1 LOP3.LUT R9, R9, R8, RZ, 0x3c, !PT ;  /* 0x0000000809099212 */ /* 0x000fca00078e3cff */
[----:B------:R0:W3:Y:S04]  /*2c090*/  @!P1 LDG.E.U16 R7, [R8.64] ;  /* 0x0000000408079981 */ /* 0x0000e8000c1e1500 */
[----:B0-----:R-:W2:Y:S04]  /*2c0a0*/  LDL R8, [R1+0x1b6c] ;  /* 0x001b6c0001087983 */ /* 0x001ea80000100800 */
[----:B------:R-:W2:Y:S01]  /*2c0b0*/  LDL R9, [R1+0x1b70] ;  /* 0x001b700001097983 */ /* 0x000ea20000100800 */
[----:B------:R-:W-:Y:S02]  /*2c0c0*/  PRMT R15, RZ, 0x7610, R15 ;  /* 0x00007610ff0f7816 */ /* 0x000fe4000000000f */
        /* <DEDUP_REMOVED lines=67> */
[----:B0-----:R-:W4:Y:S01]  /*2c500*/  LDL R9, [R1+0x1be8] ;  /* 0x001be80001097983 */ /* 0x001f220000100800 */
[----:B------:R-:W-:Y:S01]  /*2c510*/  PRMT R10, RZ, 0x7610, R10 ;  /* 0x00007610ff0a7816 */ /* 0x000fe2000000000a */
[----:B---3--:R-:W-:Y:S02]  /*2c520*/  @!P0 IMAD.MOV.U32 R8, RZ, RZ, R11 ;  /* 0x000000ffff088224 */ /* 0x008fe400078e000b */
[----:B--2---:R0:W-:Y:S01]  /*2c530*/  STL [R1+0x44], R28 ;  /* 0x0000441c01007387 */ /* 0x0041e20000100800 */
[----:B------:R-:W-:Y:S01]  /*2c540*/  PRMT R27, RZ, 0x7610, R27 ;  /* 0x00007610ff1b7816 */ /* 0x000fe2000000001b */
[----:B------:R-:W2:Y:S02]  /*2c550*/  LDL R11, [R1+0x1cf8] ;  /* 0x001cf800010b7983 */ /* 0x000ea40000100800 */
[----:B----4-:R1:W3:Y:S04]  /*2c560*/  @!P0 LDG.E.U16 R10, [R8.64] ;  /* 0x00000004080a8981 */ /* 0x0102e8000c1e1500 */
[----:B0-----:R-:W4:Y:S04]  /*2c570*/  LDL R28, [R1+0x1cfc] ;  /* 0x001cfc00011c7983 */ /* 0x001f280000100800 */
[----:B-1----:R-:W2:Y:S04]  /*2c580*/  LDL R8, [R1+0x1bf8] ;  /* 0x001bf80001087983 */ /* 0x002ea80000100800 */
[----:B------:R-:W2:Y:S02]  /*2c590*/  LDL R9, [R1+0x1c04] ;  /* 0x001c040001097983 */ /* 0x000ea40000100800 */
[----:B--2---:R-:W-:-:S04]  /*2c5a0*/  @!P1 LOP3.LUT R9, R9, R8, RZ, 0x3c, !PT ;  /* 0x0000000809099212 */ /* 0x004fc800078e3cff */
[----:B------:R-:W-:-:S04]  /*2c5b0*/  @!P1 LOP3.LUT R8, R9, R8, RZ, 0x3c, !PT ;  /* 0x0000000809089212 */ /* 0x000fc800078e3cff */
[----:B------:R-:W-:Y:S01]  /*2c5c0*/  @!P1 LOP3.LUT R9, R9, R8, RZ, 0x3c, !PT ;  /* 0x0000000809099212 */ /* 0x000fe200078e3cff */
[----:B---3--:R0:W-:Y:S04]  /*2c5d0*/  STL [R1+0x40], R10 ;  /* 0x0000400a01007387 */ /* 0x0081e80000100800 */
[----:B------:R1:W2:Y:S01]  /*2c5e0*/  @!P1 LDG.E.U16 R27, [R8.64] ;  /* 0x00000004081b9981 */ /* 0x0002a2000c1e1500 */
[----:B------:R-:W-:-:S03]  /*2c5f0*/  PRMT R14, RZ, 0x7610, R14 ;  /* 0x00007610ff0e7816 */ /* 0x000fc6000000000e */
        /* <DEDUP_REMOVED lines=22> */
[----:B----4-:R-:W-:Y:S01]  /*2c760*/  @!P0 IMAD.MOV.U32 R8, RZ, RZ, R28 ;  /* 0x000000ffff088224 */ /* 0x010fe200078e001c */
[----:B------:R-:W-:-:S06]  /*2c770*/  PRMT R25, RZ, 0x7610, R25 ;  /* 0x00007610ff197816 */ /* 0x000fcc0000000019 */
[----:B---3--:R0:W3:Y:S04]  /*2c780*/  @!P1 LDG.E.U16 R25, [R10.64] ;  /* 0x000000040a199981 */ /* 0x0080e8000c1e1500 */
[----:B--2---:R-:W2:Y:S01]  /*2c790*/  @!P0 LDG.E.U16 R26, [R8.64] ;  /* 0x00000004081a8981 */ /* 0x004ea2000c1e1500 */
[----:B0-----:R-:W-:-:S03]  /*2c7a0*/  @!P0 IMAD.MOV.U32 R10, RZ, RZ, R27 ;  /* 0x000000ffff0a8224 */ /* 0x001fc600078e001b */
[----:B--2---:R0:W-:Y:S01]  /*2c7b0*/  STL [R1+0x42c4], R26 ;  /* 0x0042c41a01007387 */ /* 0x0041e20000100800 */
[----:B------:R-:W2:Y:S01]  /*2c7c0*/  LDL R11, [R1+0x1d70] ;  /* 0x001d7000010b7983 */ /* 0x000ea20000100800 */
[----:B------:R-:W-:Y:S01]  /*2c7d0*/  PRMT R8, RZ, 0x7610, R8 ;  /* 0x00007610ff087816 */ /* 0x000fe20000000008 */
[----:B------:R-:W4:Y:S01]  /*2c7e0*/  LDL R28, [R1+0x1b58] ;  /* 0x001b5800011c7983 */ /* 0x000f220000100800 */
[----:B0-----:R-:W4:Y:S01]  /*2c7f0*/  LDL R26, [R1+0x1d84] ;  /* 0x001d8400011a7983 */ /* 0x001f220000100800 */
[----:B---3--:R0:W-:Y:S01]  /*2c800*/  STL [R1+0x42c8], R25 ;  /* 0x0042c81901007387 */ /* 0x0081e20000100800 */
[----:B------:R-:W-:Y:S01]  /*2c810*/  PRMT R9, RZ, 0x7610, R9 ;  /* 0x00007610ff097816 */ /* 0x000fe20000000009 */
[----:B------:R-:W3:Y:S01]  /*2c820*/  LDL R27, [R1+0x1ae0] ;  /* 0x001ae000011b7983 */ /* 0x000ee20000100800 */
[----:B--2---:R1:W2:Y:S04]  /*2c830*/  @!P0 LDG.E.U16 R8, [R10.64] ;  /* 0x000000040a088981 */ /* 0x0042a8000c1e1500 */
[----:B-1----:R-:W3:Y:S01]  /*2c840*/  LDL R11, [R1+0x1d78] ;  /* 0x001d7800010b7983 */ /* 0x002ee20000100800 */
[----:B----4-:R-:W-:-:S03]  /*2c850*/  @!P1 IMAD.MOV.U32 R10, RZ, RZ, R26 ;  /* 0x000000ffff0a9224 */ /* 0x010fc600078e001a */
[----:B--2---:R-:W-:Y:S01]  /*2c860*/  STL [R1+0x42cc], R8 ;  /* 0x0042cc0801007387 */ /* 0x004fe20000100800 */
[----:B0-----:R-:W-:Y:S01]  /*2c870*/  PRMT R25, RZ, 0x7610, R25 ;  /* 0x00007610ff197816 */ /* 0x001fe20000000019 */
[----:B------:R-:W2:Y:S02]  /*2c880*/  LDL R26, [R1+0x1ad8] ;  /* 0x001ad800011a7983 */ /* 0x000ea40000100800 */
[----:B---3--:R0:W3:Y:S04]  /*2c890*/  @!P1 LDG.E.U16 R9, [R10.64] ;  /* 0x000000040a099981 */ /* 0x0080e8000c1e1500 */
[----:B0-----:R-:W4:Y:S04]  /*2c8a0*/  LDL R10, [R1+0x1b5c] ;  /* 0x001b5c00010a7983 */ /* 0x001f280000100800 */
[----:B------:R-:W4:Y:S02]  /*2c8b0*/  LDL R11, [R1+0x1b60] ;  /* 0x001b6000010b7983 */ /* 0x000f240000100800 */
[----:B----4-:R-:W-:-:S04]  /*2c8c0*/  @!P0 LOP3.LUT R11, R11, R10, RZ, 0x3c, !PT ;  /* 0x0000000a0b0b8212 */ /* 0x010fc800078e3cff */
[----:B------:R-:W-:-:S04]  /*2c8d0*/  @!P0 LOP3.LUT R10, R11, R10, RZ, 0x3c, !PT ;  /* 0x0000000a0b0a8212 */ /* 0x000fc800078e3cff */
[----:B------:R-:W-:Y:S01]  /*2c8e0*/  @!P0 LOP3.LUT R11, R11, R10, RZ, 0x3c, !PT ;  /* 0x0000000a0b0b8212 */ /* 0x000fe200078e3cff */
[----:B---3--:R-:W-:Y:S04]  /*2c8f0*/  STL [R1+0x42d0], R9 ;  /* 0x0042d00901007387 */ /* 0x008fe80000100800 */
[----:B------:R0:W3:Y:S04]  /*2c900*/  @!P0 LDG.E.U16 R25, [R10.64] ;  /* 0x000000040a198981 */ /* 0x0000e8000c1e1500 */
[----:B0-----:R-:W4:Y:S01]  /*2c910*/  LDL R11, [R1+0x1b54] ;  /* 0x001b5400010b7983 */ /* 0x001f220000100800 */
[----:B------:R-:W-:Y:S01]  /*2c920*/  PRMT R15, RZ, 0x7610, R15 ;  /* 0x00007610ff0f7816 */ /* 0x000fe2000000000f */
[----:B------:R-:W-:-:S02]  /*2c930*/  @!P1 IMAD.MOV.U32 R10, RZ, RZ, R28 ;  /* 0x000000ffff0a9224 */ /* 0x000fc400078e001c */
[----:B---3--:R0:W-:Y:S01]  /*2c940*/  STL [R1+0x28], R25 ;  /* 0x0000281901007387 */ /* 0x0081e20000100800 */
[----:B------:R-:W-:Y:S01]  /*2c950*/  PRMT R14, RZ, 0x7610, R14 ;  /* 0x00007610ff0e7816 */ /* 0x000fe2000000000e */
[----:B------:R-:W3:Y:S02]  /*2c960*/  LDL R28, [R1+0x1a54] ;  /* 0x001a5400011c7983 */ /* 0x000ee40000100800 */
[----:B----4-:R1:W4:Y:S04]  /*2c970*/  @!P1 LDG.E.U16 R15, [R10.64] ;  /* 0x000000040a0f9981 */ /* 0x010328000c1e1500 */
[----:B0-----:R-:W2:Y:S04]  /*2c980*/  LDL R25, [R1+0x1a60] ;  /* 0x001a600001197983 */ /* 0x001ea80000100800 */
[----:B-1----:R-:W2:Y:S01]  /*2c990*/  LDL R11, [R1+0x1adc] ;  /* 0x001adc00010b7983 */ /* 0x002ea20000100800 */
[----:B------:R-:W-:-:S03]  /*2c9a0*/  @!P0 IMAD.MOV.U32 R10, RZ, RZ, R27 ;  /* 0x000000ffff0a8224 */ /* 0x000fc600078e001b */
[----:B----4-:R0:W-:Y:S01]  /*2c9b0*/  STL [R1+0x24], R15 ;  /* 0x0000240f01007387 */ /* 0x0101e20000100800 */
[----:B------:R-:W-:Y:S01]  /*2c9c0*/  PRMT R9, RZ, 0x7610, R9 ;  /* 0x00007610ff097816 */ /* 0x000fe20000000009 */
[----:B------:R-:W4:Y:S02]  /*2c9d0*/  LDL R27, [R1+0x19dc] ;  /* 0x0019dc00011b7983 */ /* 0x000f240000100800 */
[----:B--2---:R1:W2:Y:S04]  /*2c9e0*/  @!P0 LDG.E.U16 R14, [R10.64] ;  /* 0x000000040a0e8981 */ /* 0x0042a8000c1e1500 */
[----:B0-----:R-:W3:Y:S04]  /*2c9f0*/  LDL R15, [R1+0x1a58] ;  /* 0x001a5800010f7983 */ /* 0x001ee80000100800 */
[----:B-1----:R-:W3:Y:S01]  /*2ca00*/  LDL R11, [R1+0x1ad4] ;  /* 0x001ad400010b7983 */ /* 0x002ee20000100800 */
[----:B------:R-:W-:-:S03]  /*2ca10*/  @!P1 IMAD.MOV.U32 R10, RZ, RZ, R26 ;  /* 0x000000ffff0a9224 */ /* 0x000fc600078e001a */
[----:B--2---:R0:W-:Y:S01]  /*2ca20*/  STL [R1+0x20], R14 ;  /* 0x0000200e01007387 */ /* 0x0041e20000100800 */
[----:B------:R-:W-:Y:S02]  /*2ca30*/  PRMT R13, RZ, 0x7610, R13 ;  /* 0x00007610ff0d7816 */ /* 0x000fe4000000000d */
[----:B------:R-:W-:Y:S02]  /*2ca40*/  PRMT R8, RZ, 0x7610, R8 ;  /* 0x00007610ff087816 */ /* 0x000fe40000000008 */
[----:B------:R-:W-:Y:S01]  /*2ca50*/  PRMT R2, RZ, 0x7610, R2 ;  /* 0x00007610ff027816 */ /* 0x000fe20000000002 */
[----:B------:R-:W2:Y:S04]  /*2ca60*/  LDL R26, [R1+0x19d4] ;  /* 0x0019d400011a7983 */ /* 0x000ea80000100800 */
[----:B---3--:R1:W3:Y:S04]  /*2ca70*/  @!P1 LDG.E.U16 R9, [R10.64] ;  /* 0x000000040a099981 */ /* 0x0082e8000c1e1500 */
[----:B0-----:R-:W2:Y:S04]  /*2ca80*/  LDL R14, [R1+0x19e0] ;  /* 0x0019e000010e7983 */ /* 0x001ea80000100800 */
[----:B-1----:R-:W2:Y:S01]  /*2ca90*/  LDL R11, [R1+0x1a5c] ;  /* 0x001a5c00010b7983 */ /* 0x002ea20000100800 */
[----:B------:R-:W-:-:S05]  /*2caa0*/  @!P0 IMAD.MOV.U32 R10, RZ, RZ, R25 ;  /* 0x000000ffff0a8224 */ /* 0x000fca00078e0019 */
[----:B--2---:R0:W2:Y:S02]  /*2cab0*/  @!P0 LDG.E.U16 R13, [R10.64] ;  /* 0x000000040a0d8981 */ /* 0x0040a4000c1e1500 */
[----:B0-----:R-:W-:Y:S02]  /*2cac0*/  @!P1 IMAD.MOV.U32 R10, RZ, RZ, R15 ;  /* 0x000000ffff0a9224 */ /* 0x001fe400078e000f */
[----:B------:R-:W-:-:S05]  /*2cad0*/  @!P1 IMAD.MOV.U32 R11, RZ, RZ, R28 ;  /* 0x000000ffff0b9224 */ /* 0x000fca00078e001c */
[----:B------:R0:W2:Y:S02]  /*2cae0*/  @!P1 LDG.E.U16 R8, [R10.64] ;  /* 0x000000040a089981 */ /* 0x0000a4000c1e1500 */
[----:B0-----:R-:W-:Y:S02]  /*2caf0*/  @!P0 IMAD.MOV.U32 R10, RZ, RZ, R14 ;  /* 0x000000ffff0a8224 */ /* 0x001fe400078e000e */
[----:B----4-:R-:W-:-:S05]  /*2cb00*/  @!P0 IMAD.MOV.U32 R11, RZ, RZ, R27 ;  /* 0x000000ffff0b8224 */ /* 0x010fca00078e001b */
[----:B------:R-:W4:Y:S04]  /*2cb10*/  @!P0 LDG.E.U16 R2, [R10.64] ;  /* 0x000000040a028981 */ /* 0x000f28000c1e1500 */
[----:B---3--:R0:W-:Y:S01]  /*2cb20*/  STL [R1+0x1c], R9 ;  /* 0x00001c0901007387 */ /* 0x0081e20000100800 */
[----:B------:R-:W3:Y:S03]  /*2cb30*/  LDL R25, [R1+0x1c00] ;  /* 0x001c000001197983 */ /* 0x000ee60000100800 */
[----:B0-----:R-:W3:Y:S04]  /*2cb40*/  LDL R9, [R1+0x19d8] ;  /* 0x0019d80001097983 */ /* 0x001ee80000100800 */
[----:B--2---:R0:W-:Y:S01]  /*2cb50*/  STL [R1+0x18], R13 ;  /* 0x0000180d01007387 */ /* 0x0041e20000100800 */
[----:B------:R-:W2:Y:S03]  /*2cb60*/  LDL R15, [R1+0x1c08] ;  /* 0x001c0800010f7983 */ /* 0x000ea60000100800 */
[----:B0-----:R-:W2:Y:S04]  /*2cb70*/  LDL R13, [R1+0x1c0c] ;  /* 0x001c0c00010d7983 */ /* 0x001ea80000100800 */
[----:B------:R0:W-:Y:S01]  /*2cb80*/  STL [R1+0x14], R8 ;  /* 0x0000140801007387 */ /* 0x0001e20000100800 */
[----:B------:R-:W2:Y:S03]  /*2cb90*/  LDL R14, [R1+0x1c80] ;  /* 0x001c8000010e7983 */ /* 0x000ea60000100800 */
[----:B0-----:R-:W2:Y:S04]  /*2cba0*/  LDL R8, [R1+0x1c14] ;  /* 0x001c140001087983 */ /* 0x001ea80000100800 */
[----:B----4-:R0:W-:Y:S01]  /*2cbb0*/  STL [R1+0x10], R2 ;  /* 0x0000100201007387 */ /* 0x0101e20000100800 */
[----:B------:R-:W-:-:S03]  /*2cbc0*/  PRMT R0, RZ, 0x7610, R0 ;  /* 0x00007610ff007816 */ /* 0x000fc60000000000 */
[----:B0-----:R-:W4:Y:S01]  /*2cbd0*/  LDL R2, [R1+0x1c8c] ;  /* 0x001c8c0001027983 */ /* 0x001f220000100800 */
[----:B---3--:R-:W-:Y:S02]  /*2cbe0*/  @!P1 IMAD.MOV.U32 R10, RZ, RZ, R9 ;  /* 0x000000ffff0a9224 */ /* 0x008fe400078e0009 */
[----:B------:R-:W-:Y:S01]  /*2cbf0*/  @!P1 IMAD.MOV.U32 R11, RZ, RZ, R26 ;  /* 0x000000ffff0b9224 */ /* 0x000fe200078e001a */
[----:B------:R-:W-:Y:S02]  /*2cc00*/  PRMT R12, RZ, 0x7610, R12 ;  /* 0x00007610ff0c7816 */ /* 0x000fe4000000000c */
[----:B------:R-:W-:Y:S02]  /*2cc10*/  PRMT R4, RZ, 0x7610, R4 ;  /* 0x00007610ff047816 */ /* 0x000fe40000000004 */
[----:B------:R-:W-:Y:S01]  /*2cc20*/  PRMT R3, RZ, 0x7610, R3 ;  /* 0x00007610ff037816 */ /* 0x000fe20000000003 */
[----:B------:R-:W3:Y:S04]  /*2cc30*/  LDL R9, [R1+0x1c88] ;  /* 0x001c880001097983 */ /* 0x000ee80000100800 */
[----:B------:R0:W3:Y:S02]  /*2cc40*/  @!P1 LDG.E.U16 R0, [R10.64] ;  /* 0x000000040a009981 */ /* 0x0000e4000c1e1500 */
[----:B0-----:R-:W-:-:S02]  /*2cc50*/  @!P0 IMAD.MOV.U32 R11, RZ, RZ, R25 ;  /* 0x000000ffff0b8224 */ /* 0x001fc400078e0019 */
[----:B--2---:R-:W-:-:S05]  /*2cc60*/  @!P0 IMAD.MOV.U32 R10, RZ, RZ, R13 ;  /* 0x000000ffff0a8224 */ /* 0x004fca00078e000d */
[----:B------:R0:W2:Y:S02]  /*2cc70*/  @!P0 LDG.E.U16 R12, [R10.64] ;  /* 0x000000040a0c8981 */ /* 0x0000a4000c1e1500 */
        /* <DEDUP_REMOVED lines=15> */
[----:B----4-:R0:W-:Y:S01]  /*2cd70*/  STL [R1], R3 ;  /* 0x0000000301007387 */ /* 0x0101e20000100800 */
[----:B------:R-:W-:-:S03]  /*2cd80*/  PRMT R29, RZ, 0x7610, R29 ;  /* 0x00007610ff1d7816 */ /* 0x000fc6000000001d */
[----:B0-----:R-:W4:Y:S01]  /*2cd90*/  LDL R3, [R1+0x1d80] ;  /* 0x001d800001037983 */ /* 0x001f220000100800 */
[----:B------:R-:W-:Y:S01]  /*2cda0*/  PRMT R24, RZ, 0x7610, R24 ;  /* 0x00007610ff187816 */ /* 0x000fe20000000018 */
[----:B---3--:R-:W-:Y:S02]  /*2cdb0*/  @!P1 IMAD.MOV.U32 R10, RZ, RZ, R0 ;  /* 0x000000ffff0a9224 */ /* 0x008fe400078e0000 */
[----:B------:R-:W-:Y:S01]  /*2cdc0*/  @!P1 IMAD.MOV.U32 R11, RZ, RZ, R9 ;  /* 0x000000ffff0b9224 */ /* 0x000fe200078e0009 */
[----:B------:R-:W3:Y:S04]  /*2cdd0*/  LDL R0, [R1+0x1d94] ;  /* 0x001d940001007983 */ /* 0x000ee80000100800 */
[----:B------:R-:W3:Y:S04]  /*2cde0*/  LDL R9, [R1+0x1d88] ;  /* 0x001d880001097983 */ /* 0x000ee80000100800 */
[----:B------:R0:W3:Y:S04]  /*2cdf0*/  @!P1 LDG.E.U16 R29, [R10.64] ;  /* 0x000000040a1d9981 */ /* 0x0000e8000c1e1500 */
[----:B--2---:R1:W2:Y:S01]  /*2ce00*/  @!P0 LDG.E.U16 R24, [R12.64] ;  /* 0x000000040c188981 */ /* 0x0042a2000c1e1500 */
[----:B0-----:R-:W-:-:S02]  /*2ce10*/  PRMT R10, RZ, 0x7610, R10 ;  /* 0x00007610ff0a7816 */ /* 0x001fc4000000000a */
[----:B------:R-:W-:Y:S01]  /*2ce20*/  PRMT R11, RZ, 0x7610, R11 ;  /* 0x00007610ff0b7816 */ /* 0x000fe2000000000b */
[----:B-1----:R-:W-:Y:S02]  /*2ce30*/  @!P1 IMAD.MOV.U32 R13, RZ, RZ, R8 ;  /* 0x000000ffff0d9224 */ /* 0x002fe400078e0008 */
[----:B------:R-:W-:Y:S02]  /*2ce40*/  @!P1 IMAD.MOV.U32 R12, RZ, RZ, R4 ;  /* 0x000000ffff0c9224 */ /* 0x000fe400078e0004 */
[----:B------:R-:W-:-:S03]  /*2ce50*/  @!P0 IMAD.MOV.U32 R14, RZ, RZ, R2 ;  /* 0x000000ffff0e8224 */ /* 0x000fc600078e0002 */
[----:B------:R0:W2:Y:S01]  /*2ce60*/  @!P1 LDG.E.U16 R10, [R12.64] ;  /* 0x000000040c0a9981 */ /* 0x0000a2000c1e1500 */
[----:B----4-:R-:W-:-:S05]  /*2ce70*/  @!P0 IMAD.MOV.U32 R15, RZ, RZ, R3 ;  /* 0x000000ffff0f8224 */ /* 0x010fca00078e0003 */
[----:B------:R1:W4:Y:S01]  /*2ce80*/  @!P0 LDG.E.U16 R11, [R14.64] ;  /* 0x000000040e0b8981 */ /* 0x000322000c1e1500 */
[----:B0-----:R-:W-:-:S03]  /*2ce90*/  PRMT R12, RZ, 0x7610, R12 ;  /* 0x00007610ff0c7816 */ /* 0x001fc6000000000c */
[----:B---3--:R-:W-:Y:S01]  /*2cea0*/  STL [R1+0x42a0], R29 ;  /* 0x0042a01d01007387 */ /* 0x008fe20000100800 */
[----:B-1----:R-:W-:Y:S02]  /*2ceb0*/  @!P1 IMAD.MOV.U32 R14, RZ, RZ, R0 ;  /* 0x000000ffff0e9224 */ /* 0x002fe400078e0000 */
[----:B------:R-:W-:-:S05]  /*2cec0*/  @!P1 IMAD.MOV.U32 R15, RZ, RZ, R9 ;  /* 0x000000ffff0f9224 */ /* 0x000fca00078e0009 */
[----:B------:R-:W3:Y:S04]  /*2ced0*/  @!P1 LDG.E.U16 R12, [R14.64] ;  /* 0x000000040e0c9981 */ /* 0x000ee8000c1e1500 */
[----:B--2---:R-:W-:Y:S01]  /*2cee0*/  STL [R1+0x42a4], R24 ;  /* 0x0042a41801007387 */ /* 0x004fe20000100800 */
[----:B------:R-:W2:Y:S02]  /*2cef0*/  LDL R8, [R1+0x1b4c] ;  /* 0x001b4c0001087983 */ /* 0x000ea40000100800 */
[----:B------:R-:W2:Y:S01]  /*2cf00*/  LDL R4, [R1+0x1b50] ;  /* 0x001b500001047983 */ /* 0x000ea20000100800 */
[----:B------:R0:W-:Y:S01]  /*2cf10*/  STL [R1+0x42a8], R10 ;  /* 0x0042a80a01007387 */ /* 0x0001e20000100800 */
[----:B------:R-:W2:Y:S02]  /*2cf20*/  LDL R3, [R1+0x1b44] ;  /* 0x001b440001037983 */ /* 0x000ea40000100800 */
[----:B------:R-:W2:Y:S01]  /*2cf30*/  LDL R2, [R1+0x1b48] ;  /* 0x001b480001027983 */ /* 0x000ea20000100800 */
[----:B----4-:R1:W-:Y:S04]  /*2cf40*/  STL [R1+0x42ac], R11 ;  /* 0x0042ac0b01007387 */ /* 0x0103e80000100800 */
[----:B0-----:R-:W4:Y:S01]  /*2cf50*/  LDL R10, [R1+0x1ad0] ;  /* 0x001ad000010a7983 */ /* 0x001f220000100800 */
[----:B------:R-:W4:Y:S02]  /*2cf60*/  LDL R9, [R1+0x1ac4] ;  /* 0x001ac40001097983 */ /* 0x000f240000100800 */
[----:B------:R-:W4:Y:S01]  /*2cf70*/  LDL R0, [R1+0x1ac8] ;  /* 0x001ac80001007983 */ /* 0x000f220000100800 */
[----:B-1----:R-:W4:Y:S04]  /*2cf80*/  LDL R11, [R1+0x1acc] ;  /* 0x001acc00010b7983 */ /* 0x002f280000100800 */
[----:B---3--:R0:W-:Y:S01]  /*2cf90*/  STL [R1+0x42b0], R12 ;  /* 0x0042b00c01007387 */ /* 0x0081e20000100800 */
[----:B--2---:R-:W-:-:S02]  /*2cfa0*/  @!P0 IMAD.MOV.U32 R15, RZ, RZ, R8 ;  /* 0x000000ffff0f8224 */ /* 0x004fc400078e0008 */
[----:B------:R-:W-:Y:S01]  /*2cfb0*/  @!P0 IMAD.MOV.U32 R14, RZ, RZ, R4 ;  /* 0x000000ffff0e8224 */ /* 0x000fe200078e0004 */
[----:B------:R-:W2:Y:S04]  /*2cfc0*/  LDL R8, [R1+0x1a4c] ;  /* 0x001a4c0001087983 */ /* 0x000ea80000100800 */
[----:B------:R-:W3:Y:S01]  /*2cfd0*/  LDL R4, [R1+0x1a50] ;  /* 0x001a500001047983 */ /* 0x000ee20000100800 */
[----:B------:R-:W-:Y:S02]  /*2cfe0*/  PRMT R23, RZ, 0x7610, R23 ;  /* 0x00007610ff177816 */ /* 0x000fe40000000017 */
[----:B------:R-:W-:-:S04]  /*2cff0*/  PRMT R19, RZ, 0x7610, R19 ;  /* 0x00007610ff137816 */ /* 0x000fc80000000013 */
[----:B------:R1:W3:Y:S01]  /*2d000*/  @!P0 LDG.E.U16 R23, [R14.64] ;  /* 0x000000040e178981 */ /* 0x0002e2000c1e1500 */
[----:B------:R-:W-:Y:S01]  /*2d010*/  PRMT R17, RZ, 0x7610, R17 ;  /* 0x00007610ff117816 */ /* 0x000fe20000000011 */
[----:B-1----:R-:W-:Y:S02]  /*2d020*/  @!P1 IMAD.MOV.U32 R15, RZ, RZ, R3 ;  /* 0x000000ffff0f9224 */ /* 0x002fe400078e0003 */
[----:B------:R-:W-:-:S05]  /*2d030*/  @!P1 IMAD.MOV.U32 R14, RZ, RZ, R2 ;  /* 0x000000ffff0e9224 */ /* 0x000fca00078e0002 */
[----:B------:R4:W3:Y:S01]  /*2d040*/  @!P1 LDG.E.U16 R19, [R14.64] ;  /* 0x000000040e139981 */ /* 0x0008e2000c1e1500 */
[----:B------:R-:W-:Y:S01]  /*2d050*/  PRMT R13, RZ, 0x7610, R13 ;  /* 0x00007610ff0d7816 */ /* 0x000fe2000000000d */
[----:B----4-:R-:W-:Y:S02]  /*2d060*/  @!P0 IMAD.MOV.U32 R14, RZ, RZ, R10 ;  /* 0x000000ffff0e8224 */ /* 0x010fe400078e000a */
[----:B------:R-:W-:-:S05]  /*2d070*/  @!P0 IMAD.MOV.U32 R15, RZ, RZ, R11 ;  /* 0x000000ffff0f8224 */ /* 0x000fca00078e000b */
[----:B------:R1:W4:Y:S01]  /*2d080*/  @!P0 LDG.E.U16 R17, [R14.64] ;  /* 0x000000040e118981 */ /* 0x000322000c1e1500 */
[----:B------:R-:W-:Y:S01]  /*2d090*/  PRMT R16, RZ, 0x7610, R16 ;  /* 0x00007610ff107816 */ /* 0x000fe20000000010 */
[----:B-1----:R-:W-:Y:S02]  /*2d0a0*/  @!P1 IMAD.MOV.U32 R14, RZ, RZ, R0 ;  /* 0x000000ffff0e9224 */ /* 0x002fe400078e0000 */
[----:B------:R-:W-:-:S05]  /*2d0b0*/  @!P1 IMAD.MOV.U32 R15, RZ, RZ, R9 ;  /* 0x000000ffff0f9224 */ /* 0x000fca00078e0009 */
[----:B------:R2:W4:Y:S02]  /*2d0c0*/  @!P1 LDG.E.U16 R13, [R14.64] ;  /* 0x000000040e0d9981 */ /* 0x000524000c1e1500 */
[----:B--2---:R-:W-:Y:S02]  /*2d0d0*/  @!P0 IMAD.MOV.U32 R15, RZ, RZ, R8 ;  /* 0x000000ffff0f8224 */ /* 0x004fe400078e0008 */
[----:B---3--:R-:W-:-:S05]  /*2d0e0*/  @!P0 IMAD.MOV.U32 R14, RZ, RZ, R4 ;  /* 0x000000ffff0e8224 */ /* 0x008fca00078e0004 */
[----:B------:R-:W2:Y:S04]  /*2d0f0*/  @!P0 LDG.E.U16 R16, [R14.64] ;  /* 0x000000040e108981 */ /* 0x000ea8000c1e1500 */
[----:B------:R-:W-:Y:S01]  /*2d100*/  STL [R1+0x42b4], R23 ;  /* 0x0042b41701007387 */ /* 0x000fe20000100800 */
[----:B------:R-:W3:Y:S02]  /*2d110*/  LDL R3, [R1+0x1a44] ;  /* 0x001a440001037983 */ /* 0x000ee40000100800 */
[----:B------:R-:W3:Y:S01]  /*2d120*/  LDL R2, [R1+0x1a48] ;  /* 0x001a480001027983 */ /* 0x000ee20000100800 */
[----:B------:R-:W-:Y:S04]  /*2d130*/  STL [R1+0x42b8], R19 ;  /* 0x0042b81301007387 */ /* 0x000fe80000100800 */
[----:B----4-:R-:W-:Y:S01]  /*2d140*/  STL [R1+0x42bc], R17 ;  /* 0x0042bc1101007387 */ /* 0x010fe20000100800 */
[----:B------:R-:W4:Y:S03]  /*2d150*/  LDL R0, [R1+0x19b8] ;  /* 0x0019b80001007983 */ /* 0x000f260000100800 */
[----:B------:R1:W-:Y:S01]  /*2d160*/  STL [R1+0x42d4], R13 ;  /* 0x0042d40d01007387 */ /* 0x0003e20000100800 */
[----:B------:R-:W4:Y:S02]  /*2d170*/  LDL R4, [R1+0x9e0] ;  /* 0x0009e00001047983 */ /* 0x000f240000100800 */
[----:B0-----:R-:W4:Y:S01]  /*2d180*/  LDL R12, [R1+0x9dc] ;  /* 0x0009dc00010c7983 */ /* 0x001f220000100800 */
[----:B--2---:R0:W-:Y:S01]  /*2d190*/  STL [R1+0x42d8], R16 ;  /* 0x0042d81001007387 */ /* 0x0041e20000100800 */
[----:B-1----:R-:W2:Y:S02]  /*2d1a0*/  LDL R13, [R1+0x9d8] ;  /* 0x0009d800010d7983 */ /* 0x002ea40000100800 */
[----:B------:R-:W2:Y:S02]  /*2d1b0*/  LDL R11, [R1+0x1c10] ;  /* 0x001c1000010b7983 */ /* 0x000ea40000100800 */
[----:B------:R-:W2:Y:S01]  /*2d1c0*/  LDL R10, [R1+0x1c1c] ;  /* 0x001c1c00010a7983 */ /* 0x000ea20000100800 */
[----:B------:R-:W2:Y:S04]  /*2d1d0*/  LDL R9, [R1+0x1db0] ;  /* 0x001db00001097983 */ /* 0x000ea80000100800 */
[----:B------:R-:W2:Y:S01]  /*2d1e0*/  LDL R8, [R1+0x1dbc] ;  /* 0x001dbc0001087983 */ /* 0x000ea20000100800 */
[----:B------:R-:W-:Y:S01]  /*2d1f0*/  PRMT R18, RZ, 0x7610, R18 ;  /* 0x00007610ff127816 */ /* 0x000fe20000000012 */
[----:B---3--:R-:W-:-:S02]  /*2d200*/  @!P1 IMAD.MOV.U32 R14, RZ, RZ, R2 ;  /* 0x000000ffff0e9224 */ /* 0x008fc400078e0002 */
[----:B------:R-:W-:Y:S01]  /*2d210*/  @!P1 IMAD.MOV.U32 R15, RZ, RZ, R3 ;  /* 0x000000ffff0f9224 */ /* 0x000fe200078e0003 */
[----:B------:R-:W-:Y:S02]  /*2d220*/  PRMT R20, RZ, 0x7610, R20 ;  /* 0x00007610ff147816 */ /* 0x000fe40000000014 */
[----:B------:R-:W-:Y:S02]  /*2d230*/  PRMT R21, RZ, 0x7610, R21 ;  /* 0x00007610ff157816 */ /* 0x000fe40000000015 */
[----:B------:R-:W-:Y:S02]  /*2d240*/  PRMT R22, RZ, 0x7610, R22 ;  /* 0x00007610ff167816 */ /* 0x000fe40000000016 */
[----:B------:R-:W-:Y:S01]  /*2d250*/  PRMT R5, RZ, 0x7610, R5 ;  /* 0x00007610ff057816 */ /* 0x000fe20000000005 */
[----:B------:R4:W3:Y:S04]  /*2d260*/  @!P1 LDG.E.U16 R18, [R14.64] ;  /* 0x000000040e129981 */ /* 0x0008e8000c1e1500 */
[----:B------:R-:W3:Y:S01]  /*2d270*/  LDL.LU R25, [R1+0x964] ;  /* 0x0009640001197983 */ /* 0x000ee20000300800 */
[----:B------:R-:W3:Y:S02]  /*2d280*/  LDL.LU R3, [R1+0x924] ;  /* 0x0009240001037983 */ /* 0x000ee40000300800 */
[----:B------:R-:W3:Y:S02]  /*2d290*/  LDL.LU R2, [R1+0x91c] ;  /* 0x00091c0001027983 */ /* 0x000ee40000300800 */
[----:B------:R-:W3:Y:S02]  /*2d2a0*/  LDL.LU R26, [R1+0x8dc] ;  /* 0x0008dc00011a7983 */ /* 0x000ee40000300800 */
[----:B----4-:R-:W-:-:S02]  /*2d2b0*/  @!P0 IMAD.MOV.U32 R14, RZ, RZ, R0 ;  /* 0x000000ffff0e8224 */ /* 0x010fc400078e0000 */
[----:B------:R-:W-:-:S05]  /*2d2c0*/  @!P0 IMAD.MOV.U32 R15, RZ, RZ, R4 ;  /* 0x000000ffff0f8224 */ /* 0x000fca00078e0004 */
[----:B------:R1:W4:Y:S02]  /*2d2d0*/  @!P0 LDG.E.U16 R20, [R14.64] ;  /* 0x000000040e148981 */ /* 0x000324000c1e1500 */
[----:B-1----:R-:W-:Y:S02]  /*2d2e0*/  @!P1 IMAD.MOV.U32 R14, RZ, RZ, R12 ;  /* 0x000000ffff0e9224 */ /* 0x002fe400078e000c */
[----:B--2---:R-:W-:-:S05]  /*2d2f0*/  @!P1 IMAD.MOV.U32 R15, RZ, RZ, R13 ;  /* 0x000000ffff0f9224 */ /* 0x004fca00078e000d */
[----:B------:R1:W2:Y:S02]  /*2d300*/  @!P1 LDG.E.U16 R21, [R14.64] ;  /* 0x000000040e159981 */ /* 0x0002a4000c1e1500 */
[----:B-1----:R-:W-:Y:S02]  /*2d310*/  @!P0 IMAD.MOV.U32 R14, RZ, RZ, R10 ;  /* 0x000000ffff0e8224 */ /* 0x002fe400078e000a */
[----:B------:R-:W-:-:S05]  /*2d320*/  @!P0 IMAD.MOV.U32 R15, RZ, RZ, R11 ;  /* 0x000000ffff0f8224 */ /* 0x000fca00078e000b */
[----:B------:R1:W2:Y:S02]  /*2d330*/  @!P0 LDG.E.U16 R22, [R14.64] ;  /* 0x000000040e168981 */ /* 0x0002a4000c1e1500 */
[----:B-1----:R-:W-:Y:S02]  /*2d340*/  @!P0 IMAD.MOV.U32 R14, RZ, RZ, R8 ;  /* 0x000000ffff0e8224 */ /* 0x002fe400078e0008 */
[----:B------:R-:W-:-:S05]  /*2d350*/  @!P0 IMAD.MOV.U32 R15, RZ, RZ, R9 ;  /* 0x000000ffff0f8224 */ /* 0x000fca00078e0009 */
[----:B------:R-:W2:Y:S04]  /*2d360*/  @!P0 LDG.E.U16 R5, [R14.64] ;  /* 0x000000040e058981 */ /* 0x000ea8000c1e1500 */
[----:B------:R-:W1:Y:S04]  /*2d370*/  S2R R4, SR_TID.X ;  /* 0x0000000000047919 */ /* 0x000e680000002100 */
[----:B---3--:R-:W-:Y:S01]  /*2d380*/  STL [R1+0x42dc], R18 ;  /* 0x0042dc1201007387 */ /* 0x008fe20000100800 */
[----:B------:R-:W3:Y:S02]  /*2d390*/  LDL.LU R27, [R1+0x8d4] ;  /* 0x0008d400011b7983 */ /* 0x000ee40000300800 */
[----:B------:R-:W3:Y:S01]  /*2d3a0*/  LDL.LU R0, [R1+0x894] ;  /* 0x0008940001007983 */ /* 0x000ee20000300800 */
[----:B-1----:R-:W-:Y:S01]  /*2d3b0*/  LOP3.LUT R4, R4, 0x7f, RZ, 0xc0, !PT ;  /* 0x0000007f04047812 */ /* 0x002fe200078ec0ff */
[----:B----4-:R1:W-:Y:S04]  /*2d3c0*/  STL [R1+0x42e0], R20 ;  /* 0x0042e01401007387 */ /* 0x0103e80000100800 */
[----:B------:R-:W-:-:S05]  /*2d3d0*/  IMAD.SHL.U32 R4, R4, 0x2, RZ ;  /* 0x0000000204047824 */ /* 0x000fca00078e00ff */
[----:B0-----:R-:W-:Y:S01]  /*2d3e0*/  LOP3.LUT R16, R4, 0x60, RZ, 0x3c, !PT ;  /* 0x0000006004107812 */ /* 0x001fe200078e3cff */
[----:B--2---:R-:W-:Y:S04]  /*2d3f0*/  STL [R1+0x42e4], R21 ;  /* 0x0042e41501007387 */ /* 0x004fe80000100800 */
[----:B------:R-:W-:Y:S01]  /*2d400*/  STL [R1+0x42e8], R22 ;  /* 0x0042e81601007387 */ /* 0x000fe20000100800 */
[----:B-1----:R-:W2:Y:S02]  /*2d410*/  LDL.LU R20, [R1+0x88c] ;  /* 0x00088c0001147983 */ /* 0x002ea40000300800 */
[----:B------:R-:W4:Y:S02]  /*2d420*/  LDL.LU R18, [R1+0x84c] ;  /* 0x00084c0001127983 */ /* 0x000f240000300800 */
[----:B------:R-:W4:Y:S01]  /*2d430*/  LDL.LU R24, [R1+0x844] ;  /* 0x0008440001187983 */ /* 0x000f220000300800 */
[----:B------:R-:W4:Y:S01]  /*2d440*/  LDL.LU R28, [R1+0x804] ;  /* 0x00080400011c7983 */ /* 0x000f220000300800 */
[----:B------:R-:W4:Y:S03]  /*2d450*/  LDL.LU R29, [R1+0x7fc] ;  /* 0x0007fc00011d7983 */ /* 0x000f260000300800 */
[----:B------:R0:W-:Y:S04]  /*2d460*/  STL [R1+0x80], R5 ;  /* 0x0000800501007387 */ /* 0x0001e80000100800 */
[----:B0-----:R-:W4:Y:S01]  /*2d470*/  LDL.LU R5, [R1+0x7bc] ;  /* 0x0007bc0001057983 */ /* 0x001f220000300800 */
[----:B------:R-:W4:Y:S02]  /*2d480*/  LDL.LU R4, [R1+0x7b4] ;  /* 0x0007b40001047983 */ /* 0x000f240000300800 */
[----:B------:R-:W-:Y:S02]  /*2d490*/  STL [R1+0x42ec], R14 ;  /* 0x0042ec0e01007387 */ /* 0x000fe40000100800 */
[----:B------:R-:W-:Y:S01]  /*2d4a0*/  STL [R1+0x4298], R15 ;  /* 0x0042980f01007387 */ /* 0x000fe20000100800 */
[----:B------:R-:W-:Y:S04]  /*2d4b0*/  STS.U16 [R16+0x8d00], R25 ;  /* 0x008d001910007388 */ /* 0x000fe80000000400 */
[----:B------:R-:W-:Y:S01]  /*2d4c0*/  STL [R1+0x42f0], R15 ;  /* 0x0042f00f01007387 */ /* 0x000fe20000100800 */
[----:B------:R0:W-:Y:S02]  /*2d4d0*/  STS.U16 [R16+0x9c00], R3 ;  /* 0x009c000310007388 */ /* 0x0001e40000000400 */
[----:B------:R1:W-:Y:S02]  /*2d4e0*/  STS.U16 [R16+0x9d00], R2 ;  /* 0x009d000210007388 */ /* 0x0003e40000000400 */
[----:B------:R3:W-:Y:S01]  /*2d4f0*/  STS.U16 [R16+0xac00], R26 ;  /* 0x00ac001a10007388 */ /* 0x0007e20000000400 */
[----:B0-----:R-:W4:Y:S01]  /*2d500*/  LDL.LU R3, [R1+0x774] ;  /* 0x0007740001037983 */ /* 0x001f220000300800 */
[----:B-1----:R-:W4:Y:S02]  /*2d510*/  LDL.LU R2, [R1+0x76c] ;  /* 0x00076c0001027983 */ /* 0x002f240000300800 */
[----:B------:R-:W4:Y:S02]  /*2d520*/  LDL.LU R13, [R1+0x72c] ;  /* 0x00072c00010d7983 */ /* 0x000f240000300800 */
[----:B------:R-:W4:Y:S01]  /*2d530*/  LDL.LU R8, [R1+0x724] ;  /* 0x0007240001087983 */ /* 0x000f220000300800 */
[----:B---3--:R-:W3:Y:S01]  /*2d540*/  LDL.LU R26, [R1+0x6e8] ;  /* 0x0006e800011a7983 */ /* 0x008ee20000300800 */
[----:B------:R-:W3:Y:S02]  /*2d550*/  LDL.LU R17, [R1+0x6e0] ;  /* 0x0006e00001117983 */ /* 0x000ee40000300800 */
[----:B------:R-:W3:Y:S02]  /*2d560*/  LDL.LU R19, [R1+0x6a8] ;  /* 0x0006a80001137983 */ /* 0x000ee40000300800 */
[----:B------:R-:W3:Y:S01]  /*2d570*/  LDL.LU R23, [R1+0x6a0] ;  /* 0x0006a00001177983 */ /* 0x000ee20000300800 */
[----:B------:R-:W3:Y:S01]  /*2d580*/  LDL.LU R12, [R1+0x668] ;  /* 0x00066800010c7983 */ /* 0x000ee20000300800 */
[----:B------:R-:W3:Y:S02]  /*2d590*/  LDL.LU R11, [R1+0x660] ;  /* 0x00066000010b7983 */ /* 0x000ee40000300800 */
[----:B------:R-:W3:Y:S02]  /*2d5a0*/  LDL.LU R10, [R1+0x628] ;  /* 0x00062800010a7983 */ /* 0x000ee40000300800 */
[----:B------:R-:W3:Y:S01]  /*2d5b0*/  LDL.LU R9, [R1+0x620] ;  /* 0x0006200001097983 */ /* 0x000ee20000300800 */
[----:B------:R0:W-:Y:S04]  /*2d5c0*/  STS.U16 [R16+0xad00], R27 ;  /* 0x00ad001b10007388 */ /* 0x0001e80000000400 */
[----:B------:R-:W3:Y:S01]  /*2d5d0*/  LDL.LU R25, [R1+0x5e8] ;  /* 0x0005e80001197983 */ /* 0x000ee20000300800 */
[----:B------:R1:W-:Y:S03]  /*2d5e0*/  STS.U16 [R16+0xbc00], R0 ;  /* 0x00bc000010007388 */ /* 0x0003e60000000400 */
[----:B0-----:R-:W3:Y:S01]  /*2d5f0*/  LDL.LU R27, [R1+0x5e0] ;  /* 0x0005e000011b7983 */ /* 0x001ee20000300800 */
[----:B-1----:R-:W3:Y:S03]  /*2d600*/  LDL.LU R0, [R1+0x5a4] ;  /* 0x0005a40001007983 */ /* 0x002ee60000300800 */
[----:B--2---:R-:W-:Y:S01]  /*2d610*/  STS.U16 [R16+0xbd00], R20 ;  /* 0x00bd001410007388 */ /* 0x004fe20000000400 */
[----:B----4-:R-:W-:Y:S03]  /*2d620*/  STS.U16 [R16+0xcc00], R18 ;  /* 0x00cc001210007388 */ /* 0x010fe60000000400 */
[----:B------:R-:W-:Y:S01]  /*2d630*/  STS.U16 [R16+0xcd00], R24 ;  /* 0x00cd001810007388 */ /* 0x000fe20000000400 */
[----:B------:R0:W-:Y:S03]  /*2d640*/  STS.U16 [R16+0xdc00], R28 ;  /* 0x00dc001c10007388 */ /* 0x0001e60000000400 */
[----:B------:R1:W-:Y:S04]  /*2d650*/  STS.U16 [R16+0xdd00], R29 ;  /* 0x00dd001d10007388 */ /* 0x0003e80000000400 */
[----:B0-----:R-:W2:Y:S01]  /*2d660*/  LDL.LU R28, [R1+0x59c] ;  /* 0x00059c00011c7983 */ /* 0x001ea20000300800 */
[----:B------:R-:W4:Y:S02]  /*2d670*/  LDL.LU R24, [R1+0x564] ;  /* 0x0005640001187983 */ /* 0x000f240000300800 */
[----:B-1----:R-:W4:Y:S01]  /*2d680*/  LDL.LU R29, [R1+0x55c] ;  /* 0x00055c00011d7983 */ /* 0x002f220000300800 */
[----:B------:R0:W-:Y:S01]  /*2d690*/  STS.U16 [R16+0xec00], R5 ;  /* 0x00ec000510007388 */ /* 0x0001e20000000400 */
[----:B------:R1:W-:Y:S03]  /*2d6a0*/  STS.U16 [R16+0xed00], R4 ;  /* 0x00ed000410007388 */ /* 0x0003e60000000400 */
[----:B0-----:R-:W4:Y:S01]  /*2d6b0*/  LDL.LU R5, [R1+0x520] ;  /* 0x0005200001057983 */ /* 0x001f220000300800 */
[----:B-1----:R-:W4:Y:S03]  /*2d6c0*/  LDL.LU R4, [R1+0x518] ;  /* 0x0005180001047983 */ /* 0x002f260000300800 */
[----:B------:R0:W-:Y:S01]  /*2d6d0*/  STS.U16 [R16+0xfc00], R3 ;  /* 0x00fc000310007388 */ /* 0x0001e20000000400 */
[----:B------:R1:W-:Y:S02]  /*2d6e0*/  STS.U16 [R16+0xfd00], R2 ;  /* 0x00fd000210007388 */ /* 0x0003e40000000400 */
[----:B------:R-:W-:Y:S02]  /*2d6f0*/  STS.U16 [R16+0x10c00], R13 ;  /* 0x010c000d10007388 */ /* 0x000fe40000000400 */
[----:B------:R3:W-:Y:S02]  /*2d700*/  STS.U16 [R16+0x10d00], R8 ;  /* 0x010d000810007388 */ /* 0x0007e40000000400 */
[----:B---3--:R3:W-:Y:S01]  /*2d710*/  STS.U16 [R16+0x11c00], R26 ;  /* 0x011c001a10007388 */ /* 0x0087e20000000400 */
[----:B------:R-:W-:Y:S02]  /*2d720*/  STS.U16 [R16+0x11d00], R17 ;  /* 0x011d001110007388 */ /* 0x000fe40000000400 */
[----:B------:R-:W-:Y:S02]  /*2d730*/  STS.U16 [R16+0x12c00], R19 ;  /* 0x012c001310007388 */ /* 0x000fe40000000400 */
[----:B------:R-:W-:Y:S01]  /*2d740*/  STS.U16 [R16+0x12d00], R23 ;  /* 0x012d001710007388 */ /* 0x000fe20000000400 */
[----:B0-----:R-:W4:Y:S01]  /*2d750*/  LDL.LU R3, [R1+0x4e0] ;  /* 0x0004e00001037983 */ /* 0x001f220000300800 */
[----:B-1----:R-:W4:Y:S03]  /*2d760*/  LDL.LU R2, [R1+0x4d8] ;  /* 0x0004d80001027983 */ /* 0x002f260000300800 */
[----:B------:R-:W-:Y:S01]  /*2d770*/  STS.U16 [R16+0x13c00], R12 ;  /* 0x013c000c10007388 */ /* 0x000fe20000000400 */
[----:B------:R-:W-:Y:S02]  /*2d780*/  STS.U16 [R16+0x13d00], R11 ;  /* 0x013d000b10007388 */ /* 0x000fe40000000400 */
[----:B------:R-:W4:Y:S02]  /*2d790*/  LDL.LU R8, [R1+0x4a0] ;  /* 0x0004a00001087983 */ /* 0x000f240000300800 */
[----:B------:R-:W-:Y:S01]  /*2d7a0*/  STS.U16 [R16+0x14c00], R10 ;  /* 0x014c000a10007388 */ /* 0x000fe20000000400 */
[----:B---3--:R-:W3:Y:S04]  /*2d7b0*/  LDL.LU R26, [R1+0x498] ;  /* 0x00049800011a7983 */ /* 0x008ee80000300800 */
[----:B------:R0:W-:Y:S01]  /*2d7c0*/  STS.U16 [R16+0x14d00], R9 ;  /* 0x014d000910007388 */ /* 0x0001e20000000400 */
[----:B------:R-:W-:Y:S02]  /*2d7d0*/  STS.U16 [R16+0x15c00], R25 ;  /* 0x015c001910007388 */ /* 0x000fe40000000400 */
[----:B------:R-:W3:Y:S02]  /*2d7e0*/  LDL.LU R20, [R1+0x260] ;  /* 0x0002600001147983 */ /* 0x000ee40000300800 */
[----:B------:R-:W3:Y:S01]  /*2d7f0*/  LDL.LU R18, [R1+0x258] ;  /* 0x0002580001127983 */ /* 0x000ee20000300800 */
[----:B------:R-:W-:Y:S01]  /*2d800*/  STS.U16 [R16+0x15d00], R27 ;  /* 0x015d001b10007388 */ /* 0x000fe20000000400 */
[----:B------:R1:W-:Y:S03]  /*2d810*/  STS.U16 [R16+0x16c00], R0 ;  /* 0x016c000010007388 */ /* 0x0003e60000000400 */
[----:B0-----:R-:W3:Y:S04]  /*2d820*/  LDL.LU R9, [R1+0x220] ;  /* 0x0002200001097983 */ /* 0x001ee80000300800 */
[----:B-1----:R-:W3:Y:S01]  /*2d830*/  LDL.LU R0, [R1+0x218] ;  /* 0x0002180001007983 */ /* 0x002ee20000300800 */
[----:B------:R-:W3:Y:S02]  /*2d840*/  LDL.LU R25, [R1+0x1d0] ;  /* 0x0001d00001197983 */ /* 0x000ee40000300800 */
[----:B------:R-:W3:Y:S01]  /*2d850*/  LDL.LU R27, [R1+0x1c8] ;  /* 0x0001c800011b7983 */ /* 0x000ee20000300800 */
[----:B--2---:R0:W-:Y:S01]  /*2d860*/  STS.U16 [R16+0x16d00], R28 ;  /* 0x016d001c10007388 */ /* 0x0041e20000000400 */
[----:B----4-:R-:W-:Y:S03]  /*2d870*/  STS.U16 [R16+0x17c00], R24 ;  /* 0x017c001810007388 */ /* 0x010fe60000000400 */
[----:B------:R-:W-:Y:S04]  /*2d880*/  STS.U16 [R16+0x17d00], R29 ;  /* 0x017d001d10007388 */ /* 0x000fe80000000400 */
[----:B0-----:R-:W2:Y:S04]  /*2d890*/  LDL.LU R28, [R1+0x18c] ;  /* 0x00018c00011c7983 */ /* 0x001ea80000300800 */
[----:B------:R0:W-:Y:S01]  /*2d8a0*/  STS.U16 [R16+0x18c00], R5 ;  /* 0x018c000510007388 */ /* 0x0001e20000000400 */
[----:B------:R1:W-:Y:S03]  /*2d8b0*/  STS.U16 [R16+0x18d00], R4 ;  /* 0x018d000410007388 */ /* 0x0003e60000000400 */
[----:B0-----:R-:W4:Y:S01]  /*2d8c0*/  LDL.LU R5, [R1+0x188] ;  /* 0x0001880001057983 */ /* 0x001f220000300800 */
[----:B-1----:R-:W4:Y:S02]  /*2d8d0*/  LDL.LU R4, [R1+0x160] ;  /* 0x0001600001047983 */ /* 0x002f240000300800 */
[----:B------:R-:W4:Y:S01]  /*2d8e0*/  LDL.LU R13, [R1+0x138] ;  /* 0x00013800010d7983 */ /* 0x000f220000300800 */
[----:B------:R0:W-:Y:S01]  /*2d8f0*/  STS.U16 [R16+0x19c00], R3 ;  /* 0x019c000310007388 */ /* 0x0001e20000000400 */
[----:B------:R1:W-:Y:S03]  /*2d900*/  STS.U16 [R16+0x19d00], R2 ;  /* 0x019d000210007388 */ /* 0x0003e60000000400 */
[----:B------:R3:W-:Y:S04]  /*2d910*/  STS.U16 [R16+0x1ac00], R8 ;  /* 0x01ac000810007388 */ /* 0x0007e80000000400 */
[----:B0-----:R-:W4:Y:S01]  /*2d920*/  LDL.LU R3, [R1+0x9c0] ;  /* 0x0009c00001037983 */ /* 0x001f220000300800 */
[----:B-1----:R-:W4:Y:S02]  /*2d930*/  LDL.LU R2, [R1+0x9bc] ;  /* 0x0009bc0001027983 */ /* 0x002f240000300800 */
[----:B------:R-:W4:Y:S02]  /*2d940*/  LDL.LU R17, [R1+0x9b8] ;  /* 0x0009b80001117983 */ /* 0x000f240000300800 */
[----:B------:R-:W4:Y:S01]  /*2d950*/  LDL.LU R19, [R1+0x9b4] ;  /* 0x0009b40001137983 */ /* 0x000f220000300800 */
[----:B------:R-:W4:Y:S01]  /*2d960*/  LDL.LU R23, [R1+0x9b0] ;  /* 0x0009b00001177983 */ /* 0x000f220000300800 */
[----:B------:R-:W4:Y:S03]  /*2d970*/  LDL.LU R12, [R1+0x9ac] ;  /* 0x0009ac00010c7983 */ /* 0x000f260000300800 */
[----:B---3--:R-:W-:Y:S01]  /*2d980*/  STS.U16 [R16+0x1ad00], R26 ;  /* 0x01ad001a10007388 */ /* 0x008fe20000000400 */
[----:B------:R-:W3:Y:S02]  /*2d990*/  LDL.LU R11, [R1+0x9a8] ;  /* 0x0009a800010b7983 */ /* 0x000ee40000300800 */
[----:B------:R-:W3:Y:S02]  /*2d9a0*/  LDL.LU R10, [R1+0x9a4] ;  /* 0x0009a400010a7983 */ /* 0x000ee40000300800 */
[----:B------:R-:W-:Y:S01]  /*2d9b0*/  STS.U16 [R16+0x1bc00], R20 ;  /* 0x01bc001410007388 */ /* 0x000fe20000000400 */
[----:B------:R-:W3:Y:S04]  /*2d9c0*/  LDL.LU R24, [R1+0x9a0] ;  /* 0x0009a00001187983 */ /* 0x000ee80000300800 */
[----:B------:R-:W-:Y:S01]  /*2d9d0*/  STS.U16 [R16+0x1bd00], R18 ;  /* 0x01bd001210007388 */ /* 0x000fe20000000400 */
[----:B------:R-:W3:Y:S02]  /*2d9e0*/  LDL.LU R29, [R1+0x99c] ;  /* 0x00099c00011d7983 */ /* 0x000ee40000300800 */
[----:B------:R0:W-:Y:S02]  /*2d9f0*/  STS.U16 [R16+0x1cc00], R9 ;  /* 0x01cc000910007388 */ /* 0x0001e40000000400 */
[----:B------:R-:W3:Y:S01]  /*2da00*/  LDL.LU R8, [R1+0x998] ;  /* 0x0009980001087983 */ /* 0x000ee20000300800 */
[----:B------:R-:W-:Y:S01]  /*2da10*/  STS.U16 [R16+0x1cd00], R0 ;  /* 0x01cd000010007388 */ /* 0x000fe20000000400 */
[----:B------:R1:W-:Y:S03]  /*2da20*/  STS.U16 [R16+0x1dc00], R25 ;  /* 0x01dc001910007388 */ /* 0x0003e60000000400 */
[----:B0-----:R-:W3:Y:S01]  /*2da30*/  LDL.LU R9, [R1+0x994] ;  /* 0x0009940001097983 */ /* 0x001ee20000300800 */
[----:B-1----:R-:W3:Y:S02]  /*2da40*/  LDL.LU R25, [R1+0x990] ;  /* 0x0009900001197983 */ /* 0x002ee40000300800 */
[----:B------:R0:W-:Y:S02]  /*2da50*/  STS.U16 [R16+0x1dd00], R27 ;  /* 0x01dd001b10007388 */ /* 0x0001e40000000400 */
[----:B0-----:R-:W3:Y:S04]  /*2da60*/  LDL.LU R27, [R1+0x98c] ;  /* 0x00098c00011b7983 */ /* 0x001ee80000300800 */
[----:B--2---:R-:W-:Y:S04]  /*2da70*/  STS.U16 [R16+0x1ec00], R28 ;  /* 0x01ec001c10007388 */ /* 0x004fe80000000400 */
[----:B----4-:R0:W-:Y:S01]  /*2da80*/  STS.U16 [R16+0x1ed00], R5 ;  /* 0x01ed000510007388 */ /* 0x0101e20000000400 */
[----:B------:R1:W-:Y:S03]  /*2da90*/  STS.U16 [R16+0x1fc00], R4 ;  /* 0x01fc000410007388 */ /* 0x0003e60000000400 */
[----:B0-----:R-:W2:Y:S01]  /*2daa0*/  LDL.LU R5, [R1+0x988] ;  /* 0x0009880001057983 */ /* 0x001ea20000300800 */
[----:B-1----:R-:W4:Y:S03]  /*2dab0*/  LDL.LU R4, [R1+0x984] ;  /* 0x0009840001047983 */ /* 0x002f260000300800 */
[----:B------:R-:W0:Y:S01]  /*2dac0*/  S2R R26, SR_TID.X ;  /* 0x00000000001a7919 */ /* 0x000e220000002100 */
[----:B------:R-:W-:Y:S01]  /*2dad0*/  STS.U16 [R16+0x1fd00], R13 ;  /* 0x01fd000d10007388 */ /* 0x000fe20000000400 */
[----:B0-----:R-:W-:-:S05]  /*2dae0*/  LOP3.LUT R26, R26, 0x7f, RZ, 0xc0, !PT ;  /* 0x0000007f1a1a7812 */ /* 0x001fca00078ec0ff */
[----:B------:R-:W-:-:S05]  /*2daf0*/  IMAD.SHL.U32 R0, R26, 0x2, RZ ;  /* 0x000000021a007824 */ /* 0x000fca00078e00ff */
[----:B------:R-:W-:-:S05]  /*2db00*/  LOP3.LUT R28, R0, 0x70, RZ, 0x3c, !PT ;  /* 0x00000070001c7812 */ /* 0x000fca00078e3cff */
[----:B------:R0:W-:Y:S01]  /*2db10*/  STS.U16 [R28+0xe00], R3 ;  /* 0x000e00031c007388 */ /* 0x0001e20000000400 */
[----:B------:R1:W-:Y:S02]  /*2db20*/  STS.U16 [R28+0xf00], R2 ;  /* 0x000f00021c007388 */ /* 0x0003e40000000400 */
[----:B------:R-:W-:Y:S02]  /*2db30*/  STS.U16 [R28+0x1e00], R17 ;  /* 0x001e00111c007388 */ /* 0x000fe40000000400 */
[----:B------:R-:W-:Y:S01]  /*2db40*/  STS.U16 [R28+0x1f00], R19 ;  /* 0x001f00131c007388 */ /* 0x000fe20000000400 */
[----:B------:R3:W-:Y:S01]  /*2db50*/  STS.U16 [R28+0x2e00], R23 ;  /* 0x002e00171c007388 */ /* 0x0007e20000000400 */
[----:B------:R-:W-:Y:S03]  /*2db60*/  STS.U16 [R28+0x2f00], R12 ;  /* 0x002f000c1c007388 */ /* 0x000fe60000000400 */
[----:B0-----:R-:W4:Y:S01]  /*2db70*/  LDL.LU R3, [R1+0x95c] ;  /* 0x00095c0001037983 */ /* 0x001f220000300800 */
[----:B-1----:R-:W4:Y:S02]  /*2db80*/  LDL.LU R2, [R1+0x954] ;  /* 0x0009540001027983 */ /* 0x002f240000300800 */
[----:B------:R-:W4:Y:S02]  /*2db90*/  LDL.LU R15, [R1+0x914] ;  /* 0x00091400010f7983 */ /* 0x000f240000300800 */
[----:B------:R-:W4:Y:S01]  /*2dba0*/  LDL.LU R14, [R1+0x90c] ;  /* 0x00090c00010e7983 */ /* 0x000f220000300800 */
[----:B------:R-:W4:Y:S04]  /*2dbb0*/  LDL.LU R22, [R1+0x8cc] ;  /* 0x0008cc0001167983 */ /* 0x000f280000300800 */
[----:B---3--:R0:W-:Y:S01]  /*2dbc0*/  STS.U16 [R28+0x3e00], R11 ;  /* 0x003e000b1c007388 */ /* 0x0081e20000000400 */
[----:B------:R-:W3:Y:S02]  /*2dbd0*/  LDL.LU R21, [R1+0x8c4] ;  /* 0x0008c40001157983 */ /* 0x000ee40000300800 */
[----:B------:R-:W-:Y:S02]  /*2dbe0*/  STS.U16 [R28+0x3f00], R10 ;  /* 0x003f000a1c007388 */ /* 0x000fe40000000400 */
[----:B------:R-:W3:Y:S01]  /*2dbf0*/  LDL.LU R20, [R1+0x884] ;  /* 0x0008840001147983 */ /* 0x000ee20000300800 */
[----:B------:R-:W-:Y:S04]  /*2dc00*/  STS.U16 [R28+0x4e00], R24 ;  /* 0x004e00181c007388 */ /* 0x000fe80000000400 */
[----:B------:R-:W3:Y:S01]  /*2dc10*/  LDL.LU R18, [R1+0x87c] ;  /* 0x00087c0001127983 */ /* 0x000ee20000300800 */
[----:B------:R-:W-:Y:S02]  /*2dc20*/  STS.U16 [R28+0x4f00], R29 ;  /* 0x004f001d1c007388 */ /* 0x000fe40000000400 */
[----:B------:R-:W3:Y:S02]  /*2dc30*/  LDL.LU R23, [R1+0x83c] ;  /* 0x00083c0001177983 */ /* 0x000ee40000300800 */
[----:B------:R1:W-:Y:S01]  /*2dc40*/  STS.U16 [R28+0x5e00], R8 ;  /* 0x005e00081c007388 */ /* 0x0003e20000000400 */
[----:B------:R-:W-:Y:S04]  /*2dc50*/  STS.U16 [R28+0x5f00], R9 ;  /* 0x005f00091c007388 */ /* 0x000fe80000000400 */
[----:B0-----:R-:W3:Y:S01]  /*2dc60*/  LDL.LU R11, [R1+0x834] ;  /* 0x00083400010b7983 */ /* 0x001ee20000300800 */
[----:B------:R0:W-:Y:S03]  /*2dc70*/  STS.U16 [R28+0x6e00], R25 ;  /* 0x006e00191c007388 */ /* 0x0001e60000000400 */
[----:B-1----:R-:W3:Y:S01]  /*2dc80*/  LDL.LU R8, [R1+0x7f4] ;  /* 0x0007f40001087983 */ /* 0x002ee20000300800 */
[----:B------:R-:W3:Y:S02]  /*2dc90*/  LDL.LU R16, [R1+0x7ec] ;  /* 0x0007ec0001107983 */ /* 0x000ee40000300800 */
[----:B0-----:R-:W3:Y:S02]  /*2dca0*/  LDL.LU R25, [R1+0x7ac] ;  /* 0x0007ac0001197983 */ /* 0x001ee40000300800 */
[----:B------:R-:W-:Y:S01]  /*2dcb0*/  STS.U16 [R28+0x6f00], R27 ;  /* 0x006f001b1c007388 */ /* 0x000fe20000000400 */
[----:B------:R-:W3:Y:S01]  /*2dcc0*/  LDL.LU R10, [R1+0x7a4] ;  /* 0x0007a400010a7983 */ /* 0x000ee20000300800 */
[----:B------:R-:W3:Y:S02]  /*2dcd0*/  LDL.LU R13, [R1+0x764] ;  /* 0x00076400010d7983 */ /* 0x000ee40000300800 */
[----:B------:R-:W3:Y:S01]  /*2dce0*/  LDL.LU R24, [R1+0x75c] ;  /* 0x00075c0001187983 */ /* 0x000ee20000300800 */
[----:B--2---:R-:W-:Y:S01]  /*2dcf0*/  STS.U16 [R28+0x7e00], R5 ;  /* 0x007e00051c007388 */ /* 0x004fe20000000400 */
[----:B----4-:R0:W-:Y:S03]  /*2dd00*/  STS.U16 [R28+0x7f00], R4 ;  /* 0x007f00041c007388 */ /* 0x0101e60000000400 */
[----:B0-----:R-:W2:Y:S01]  /*2dd10*/  LDL.LU R4, [R1+0x71c] ;  /* 0x00071c0001047983 */ /* 0x001ea20000300800 */
[----:B------:R-:W4:Y:S02]  /*2dd20*/  LDL.LU R17, [R1+0x714] ;  /* 0x0007140001117983 */ /* 0x000f240000300800 */
[----:B------:R-:W4:Y:S02]  /*2dd30*/  LDL.LU R19, [R1+0x6d8] ;  /* 0x0006d80001137983 */ /* 0x000f240000300800 */
[----:B------:R-:W4:Y:S01]  /*2dd40*/  LDL.LU R12, [R1+0x6d0] ;  /* 0x0006d000010c7983 */ /* 0x000f220000300800 */
[----:B------:R-:W4:Y:S01]  /*2dd50*/  LDL.LU R29, [R1+0x698] ;  /* 0x00069800011d7983 */ /* 0x000f220000300800 */
[----:B------:R-:W4:Y:S02]  /*2dd60*/  LDL.LU R9, [R1+0x690] ;  /* 0x0006900001097983 */ /* 0x000f240000300800 */
[----:B------:R-:W4:Y:S02]  /*2dd70*/  LDL.LU R27, [R1+0x658] ;  /* 0x00065800011b7983 */ /* 0x000f240000300800 */
[----:B------:R-:W4:Y:S01]  /*2dd80*/  LDL.LU R5, [R1+0x650] ;  /* 0x0006500001057983 */ /* 0x000f220000300800 */
[----:B------:R0:W-:Y:S01]  /*2dd90*/  STS.U16 [R28+0x8e00], R3 ;  /* 0x008e00031c007388 */ /* 0x0001e20000000400 */
[----:B------:R1:W-:Y:S02]  /*2dda0*/  STS.U16 [R28+0x8f00], R2 ;  /* 0x008f00021c007388 */ /* 0x0003e40000000400 */
[----:B------:R-:W-:Y:S02]  /*2ddb0*/  STS.U16 [R28+0x9e00], R15 ;  /* 0x009e000f1c007388 */ /* 0x000fe40000000400 */
[----:B------:R-:W-:Y:S01]  /*2ddc0*/  STS.U16 [R28+0x9f00], R14 ;  /* 0x009f000e1c007388 */ /* 0x000fe20000000400 */
[----:B------:R-:W-:Y:S01]  /*2ddd0*/  STS.U16 [R28+0xae00], R22 ;  /* 0x00ae00161c007388 */ /* 0x000fe20000000400 */
[----:B---3--:R-:W-:Y:S03]  /*2dde0*/  STS.U16 [R28+0xaf00], R21 ;  /* 0x00af00151c007388 */ /* 0x008fe60000000400 */
[----:B0-----:R-:W3:Y:S01]  /*2ddf0*/  LDL.LU R3, [R1+0x618] ;  /* 0x0006180001037983 */ /* 0x001ee20000300800 */
[----:B-1----:R-:W3:Y:S03]  /*2de00*/  LDL.LU R2, [R1+0x610] ;  /* 0x0006100001027983 */ /* 0x002ee60000300800 */
[----:B------:R-:W-:Y:S01]  /*2de10*/  STS.U16 [R28+0xbe00], R20 ;  /* 0x00be00141c007388 */ /* 0x000fe20000000400 */
[----:B------:R-:W-:Y:S02]  /*2de20*/  STS.U16 [R28+0xbf00], R18 ;  /* 0x00bf00121c007388 */ /* 0x000fe40000000400 */
[----:B------:R0:W-:Y:S02]  /*2de30*/  STS.U16 [R28+0xce00], R23 ;  /* 0x00ce00171c007388 */ /* 0x0001e40000000400 */
[----:B------:R1:W-:Y:S01]  /*2de40*/  STS.U16 [R28+0xcf00], R11 ;  /* 0x00cf000b1c007388 */ /* 0x0003e20000000400 */
[----:B------:R1:W-:Y:S04]  /*2de50*/  STS.U16 [R28+0xde00], R8 ;  /* 0x00de00081c007388 */ /* 0x0003e80000000400 */
[----:B0-----:R-:W3:Y:S01]  /*2de60*/  LDL.LU R23, [R1+0x5d8] ;  /* 0x0005d80001177983 */ /* 0x001ee20000300800 */
[----:B-1----:R-:W3:Y:S02]  /*2de70*/  LDL.LU R11, [R1+0x5cc] ;  /* 0x0005cc00010b7983 */ /* 0x002ee40000300800 */
[----:B------:R-:W-:Y:S01]  /*2de80*/  STS.U16 [R28+0xdf00], R16 ;  /* 0x00df00101c007388 */ /* 0x000fe20000000400 */
[----:B------:R0:W-:Y:S04]  /*2de90*/  STS.U16 [R28+0xee00], R25 ;  /* 0x00ee00191c007388 */ /* 0x0001e80000000400 */
[----:B------:R-:W3:Y:S04]  /*2dea0*/  LDL.LU R8, [R1+0x594] ;  /* 0x0005940001087983 */ /* 0x000ee80000300800 */
[----:B0-----:R-:W3:Y:S04]  /*2deb0*/  LDL.LU R25, [R1+0x58c] ;  /* 0x00058c0001197983 */ /* 0x001ee80000300800 */
[----:B------:R0:W-:Y:S01]  /*2dec0*/  STS.U16 [R28+0xef00], R10 ;  /* 0x00ef000a1c007388 */ /* 0x0001e20000000400 */
[----:B------:R-:W-:Y:S02]  /*2ded0*/  STS.U16 [R28+0xfe00], R13 ;  /* 0x00fe000d1c007388 */ /* 0x000fe40000000400 */
[----:B------:R1:W-:Y:S01]  /*2dee0*/  STS.U16 [R28+0xff00], R24 ;  /* 0x00ff00181c007388 */ /* 0x0003e20000000400 */
[----:B0-----:R-:W3:Y:S01]  /*2def0*/  LDL.LU R10, [R1+0x554] ;  /* 0x00055400010a7983 */ /* 0x001ee20000300800 */
[----:B-1----:R-:W3:Y:S03]  /*2df00*/  LDL.LU R24, [R1+0x54c] ;  /* 0x00054c0001187983 */ /* 0x002ee60000300800 */
[----:B--2---:R0:W-:Y:S04]  /*2df10*/  STS.U16 [R28+0x10e00], R4 ;  /* 0x010e00041c007388 */ /* 0x0041e80000000400 */
[----:B0-----:R-:W2:Y:S01]  /*2df20*/  LDL.LU R4, [R1+0x510] ;  /* 0x0005100001047983 */ /* 0x001ea20000300800 */
[----:B----4-:R-:W-:Y:S02]  /*2df30*/  STS.U16 [R28+0x10f00], R17 ;  /* 0x010f00111c007388 */ /* 0x010fe40000000400 */
[----:B------:R-:W-:Y:S02]  /*2df40*/  STS.U16 [R28+0x11e00], R19 ;  /* 0x011e00131c007388 */ /* 0x000fe40000000400 */
[----:B------:R-:W-:Y:S01]  /*2df50*/  STS.U16 [R28+0x11f00], R12 ;  /* 0x011f000c1c007388 */ /* 0x000fe20000000400 */
[----:B------:R-:W-:Y:S01]  /*2df60*/  STS.U16 [R28+0x12e00], R29 ;  /* 0x012e001d1c007388 */ /* 0x000fe20000000400 */
[----:B------:R-:W-:Y:S02]  /*2df70*/  STS.U16 [R28+0x12f00], R9 ;  /* 0x012f00091c007388 */ /* 0x000fe40000000400 */
[----:B------:R0:W-:Y:S02]  /*2df80*/  STS.U16 [R28+0x13e00], R27 ;  /* 0x013e001b1c007388 */ /* 0x0001e40000000400 */
[----:B------:R1:W-:Y:S01]  /*2df90*/  STS.U16 [R28+0x13f00], R5 ;  /* 0x013f00051c007388 */ /* 0x0003e20000000400 */
[----:B0-----:R-:W4:Y:S01]  /*2dfa0*/  LDL.LU R27, [R1+0x508] ;  /* 0x00050800011b7983 */ /* 0x001f220000300800 */
[----:B-1----:R-:W4:Y:S03]  /*2dfb0*/  LDL.LU R5, [R1+0x4d0] ;  /* 0x0004d00001057983 */ /* 0x002f260000300800 */
[----:B---3--:R0:W-:Y:S01]  /*2dfc0*/  STS.U16 [R28+0x14e00], R3 ;  /* 0x014e00031c007388 */ /* 0x0081e20000000400 */
[----:B------:R1:W-:Y:S03]  /*2dfd0*/  STS.U16 [R28+0x14f00], R2 ;  /* 0x014f00021c007388 */ /* 0x0003e60000000400 */
[----:B0-----:R-:W3:Y:S01]  /*2dfe0*/  LDL.LU R3, [R1+0x4c8] ;  /* 0x0004c80001037983 */ /* 0x001ee20000300800 */
[----:B-1----:R-:W3:Y:S02]  /*2dff0*/  LDL.LU R2, [R1+0x490] ;  /* 0x0004900001027983 */ /* 0x002ee40000300800 */
[----:B------:R-:W3:Y:S02]  /*2e000*/  LDL.LU R15, [R1+0x288] ;  /* 0x00028800010f7983 */ /* 0x000ee40000300800 */
[----:B------:R-:W3:Y:S01]  /*2e010*/  LDL.LU R14, [R1+0x250] ;  /* 0x00025000010e7983 */ /* 0x000ee20000300800 */
[----:B------:R-:W3:Y:S01]  /*2e020*/  LDL.LU R12, [R1+0x248] ;  /* 0x00024800010c7983 */ /* 0x000ee20000300800 */
[----:B------:R-:W3:Y:S03]  /*2e030*/  LDL.LU R29, [R1+0x210] ;  /* 0x00021000011d7983 */ /* 0x000ee60000300800 */
[----:B------:R-:W-:Y:S01]  /*2e040*/  STS.U16 [R28+0x15e00], R23 ;  /* 0x015e00171c007388 */ /* 0x000fe20000000400 */
[----:B------:R-:W3:Y:S02]  /*2e050*/  LDL.LU R9, [R1+0x208] ;  /* 0x0002080001097983 */ /* 0x000ee40000300800 */
[----:B------:R-:W-:Y:S02]  /*2e060*/  STS.U16 [R28+0x15f00], R11 ;  /* 0x015f000b1c007388 */ /* 0x000fe40000000400 */
[----:B------:R-:W3:Y:S01]  /*2e070*/  LDL.LU R22, [R1+0x1c4] ;  /* 0x0001c40001167983 */ /* 0x000ee20000300800 */
[----:B------:R0:W-:Y:S04]  /*2e080*/  STS.U16 [R28+0x16e00], R8 ;  /* 0x016e00081c007388 */ /* 0x0001e80000000400 */
[----:B------:R1:W-:Y:S04]  /*2e090*/  STS.U16 [R28+0x16f00], R25 ;  /* 0x016f00191c007388 */ /* 0x0003e80000000400 */
[----:B0-----:R-:W3:Y:S04]  /*2e0a0*/  LDL.LU R8, [R1+0x1c0] ;  /* 0x0001c00001087983 */ /* 0x001ee80000300800 */
        /* <DEDUP_REMOVED lines=12> */
[----:B0-----:R-:W3:Y:S01]  /*2e170*/  LDL.LU R10, [R1+0xe8] ;  /* 0x0000e800010a7983 */ /* 0x001ee20000300800 */
[----:B-1----:R-:W3:Y:S03]  /*2e180*/  LDL.LU R24, [R1+0xe4] ;  /* 0x0000e40001187983 */ /* 0x002ee60000300800 */
[----:B--2---:R0:W-:Y:S04]  /*2e190*/  STS.U16 [R28+0x18e00], R4 ;  /* 0x018e00041c007388 */ /* 0x0041e80000000400 */
[----:B0-----:R-:W2:Y:S04]  /*2e1a0*/  LDL.LU R4, [R1+0xe0] ;  /* 0x0000e00001047983 */ /* 0x001ea80000300800 */
[----:B----4-:R0:W-:Y:S01]  /*2e1b0*/  STS.U16 [R28+0x18f00], R27 ;  /* 0x018f001b1c007388 */ /* 0x0101e20000000400 */
[----:B------:R1:W-:Y:S03]  /*2e1c0*/  STS.U16 [R28+0x19e00], R5 ;  /* 0x019e00051c007388 */ /* 0x0003e60000000400 */
[----:B0-----:R-:W4:Y:S01]  /*2e1d0*/  LDL.LU R27, [R1+0x4308] ;  /* 0x00430800011b7983 */ /* 0x001f220000300800 */
[----:B-1----:R-:W4:Y:S03]  /*2e1e0*/  LDL.LU R5, [R1+0x4304] ;  /* 0x0043040001057983 */ /* 0x002f260000300800 */
[----:B---3--:R0:W-:Y:S01]  /*2e1f0*/  STS.U16 [R28+0x19f00], R3 ;  /* 0x019f00031c007388 */ /* 0x0081e20000000400 */
[----:B------:R1:W-:Y:S02]  /*2e200*/  STS.U16 [R28+0x1ae00], R2 ;  /* 0x01ae00021c007388 */ /* 0x0003e40000000400 */
[----:B------:R-:W-:Y:S02]  /*2e210*/  STS.U16 [R28+0x1af00], R15 ;  /* 0x01af000f1c007388 */ /* 0x000fe40000000400 */
[----:B------:R-:W-:Y:S01]  /*2e220*/  STS.U16 [R28+0x1be00], R14 ;  /* 0x01be000e1c007388 */ /* 0x000fe20000000400 */
[----:B------:R3:W-:Y:S01]  /*2e230*/  STS.U16 [R28+0x1bf00], R12 ;  /* 0x01bf000c1c007388 */ /* 0x0007e20000000400 */
[----:B------:R3:W-:Y:S03]  /*2e240*/  STS.U16 [R28+0x1ce00], R29 ;  /* 0x01ce001d1c007388 */ /* 0x0007e60000000400 */
[----:B0-----:R-:W4:Y:S01]  /*2e250*/  LDL.LU R3, [R1+0x4300] ;  /* 0x0043000001037983 */ /* 0x001f220000300800 */
[----:B-1----:R-:W4:Y:S03]  /*2e260*/  LDL.LU R2, [R1+0x42fc] ;  /* 0x0042fc0001027983 */ /* 0x002f260000300800 */
[----:B---3--:R-:W3:Y:S01]  /*2e270*/  LDL.LU R12, [R1+0xdc] ;  /* 0x0000dc00010c7983 */ /* 0x008ee20000300800 */
[----:B------:R-:W4:Y:S02]  /*2e280*/  LDL.LU R29, [R1+0xd8] ;  /* 0x0000d800011d7983 */ /* 0x000f240000300800 */
[----:B------:R0:W-:Y:S02]  /*2e290*/  STS.U16 [R28+0x1cf00], R9 ;  /* 0x01cf00091c007388 */ /* 0x0001e40000000400 */
[----:B------:R-:W-:Y:S01]  /*2e2a0*/  STS.U16 [R28+0x1de00], R22 ;  /* 0x01de00161c007388 */ /* 0x000fe20000000400 */
[----:B------:R1:W-:Y:S04]  /*2e2b0*/  STS.U16 [R28+0x1df00], R8 ;  /* 0x01df00081c007388 */ /* 0x0003e80000000400 */
[----:B0-----:R-:W4:Y:S04]  /*2e2c0*/  LDL.LU R9, [R1+0xac] ;  /* 0x0000ac0001097983 */ /* 0x001f280000300800 */
[----:B------:R0:W-:Y:S01]  /*2e2d0*/  STS.U16 [R28+0x1ee00], R25 ;  /* 0x01ee00191c007388 */ /* 0x0001e20000000400 */
[----:B------:R-:W-:Y:S03]  /*2e2e0*/  STS.U16 [R28+0x1ef00], R21 ;  /* 0x01ef00151c007388 */ /* 0x000fe60000000400 */
[----:B-1----:R-:W4:Y:S04]  /*2e2f0*/  LDL.LU R8, [R1+0x6c] ;  /* 0x00006c0001087983 */ /* 0x002f280000300800 */
[----:B0-----:R-:W4:Y:S04]  /*2e300*/  LDL.LU R25, [R1+0x68] ;  /* 0x0000680001197983 */ /* 0x001f280000300800 */
        /* <DEDUP_REMOVED lines=9> */
[----:B------:R-:W-:Y:S01]  /*2e3a0*/  STS.U16 [R0+0x23000], R10 ;  /* 0x0230000a00007388 */ /* 0x000fe20000000400 */
[----:B------:R-:W-:Y:S02]  /*2e3b0*/  STS.U16 [R0+0x23100], R24 ;  /* 0x0231001800007388 */ /* 0x000fe40000000400 */
[----:B------:R-:W-:Y:S01]  /*2e3c0*/  STL [R1+0x42f4], R28 ;  /* 0x0042f41c01007387 */ /* 0x000fe20000100800 */
[----:B--2---:R0:W-:Y:S04]  /*2e3d0*/  STS.U16 [R0+0x24000], R4 ;  /* 0x0240000400007388 */ /* 0x0041e80000000400 */
[----:B0-----:R-:W2:Y:S01]  /*2e3e0*/  LDL.LU R4, [R1+0xd4] ;  /* 0x0000d40001047983 */ /* 0x001ea20000300800 */
        /* <DEDUP_REMOVED lines=10> */
[----:B------:R-:W2:Y:S02]  /*2e490*/  LDL.LU R16, [R1+0x30] ;  /* 0x0000300001107983 */ /* 0x000ea40000300800 */
[----:B------:R-:W-:-:S05]  /*2e4a0*/  IMAD.SHL.U32 R26, R26, 0x2, RZ ;  /* 0x000000021a1a7824 */ /* 0x000fca00078e00ff */
[----:B------:R-:W-:Y:S01]  /*2e4b0*/  LOP3.LUT R13, R26, 0x10, RZ, 0x3c, !PT ;  /* 0x000000101a0d7812 */ /* 0x000fe200078e3cff */
[----:B---3--:R-:W-:Y:S01]  /*2e4c0*/  STS.U16 [R0+0x24100], R12 ;  /* 0x0241000c00007388 */ /* 0x008fe20000000400 */
[----:B----4-:R0:W-:Y:S03]  /*2e4d0*/  STS.U16 [R0+0x25000], R29 ;  /* 0x0250001d00007388 */ /* 0x0101e60000000400 */
[----:B0-----:R-:W3:Y:S01]  /*2e4e0*/  LDL.LU R29, [R1+0xa0] ;  /* 0x0000a000011d7983 */ /* 0x001ee20000300800 */
[----:B------:R-:W4:Y:S02]  /*2e4f0*/  LDL.LU R17, [R1+0x9c] ;  /* 0x00009c0001117983 */ /* 0x000f240000300800 */
[----:B------:R-:W3:Y:S02]  /*2e500*/  LDL.LU R19, [R1+0x98] ;  /* 0x0000980001137983 */ /* 0x000ee40000300800 */
[----:B------:R-:W3:Y:S01]  /*2e510*/  LDL.LU R23, [R1+0x94] ;  /* 0x0000940001177983 */ /* 0x000ee20000300800 */
[----:B------:R0:W-:Y:S04]  /*2e520*/  STS.U16 [R0+0x25100], R9 ;  /* 0x0251000900007388 */ /* 0x0001e80000000400 */
[----:B------:R-:W3:Y:S04]  /*2e530*/  LDL.LU R12, [R1+0x90] ;  /* 0x00009000010c7983 */ /* 0x000ee80000300800 */
[----:B------:R1:W-:Y:S01]  /*2e540*/  STS.U16 [R0+0x26000], R8 ;  /* 0x0260000800007388 */ /* 0x0003e20000000400 */
[----:B------:R1:W-:Y:S02]  /*2e550*/  STS.U16 [R0+0x26100], R25 ;  /* 0x0261001900007388 */ /* 0x0003e40000000400 */
[----:B------:R1:W-:Y:S02]  /*2e560*/  STS.U16 [R0+0x27000], R2 ;  /* 0x0270000200007388 */ /* 0x0003e40000000400 */
[----:B------:R1:W-:Y:S01]  /*2e570*/  STS.U16 [R0+0x27100], R3 ;  /* 0x0271000300007388 */ /* 0x0003e20000000400 */
[----:B0-----:R-:W3:Y:S01]  /*2e580*/  LDL.LU R9, [R1+0x8c] ;  /* 0x00008c0001097983 */ /* 0x001ee20000300800 */
[----:B-1----:R-:W3:Y:S02]  /*2e590*/  LDL.LU R8, [R1+0x88] ;  /* 0x0000880001087983 */ /* 0x002ee40000300800 */
[----:B------:R-:W3:Y:S02]  /*2e5a0*/  LDL.LU R25, [R1+0x84] ;  /* 0x0000840001197983 */ /* 0x000ee40000300800 */
[----:B------:R-:W3:Y:S01]  /*2e5b0*/  LDL.LU R26, [R1+0x7c] ;  /* 0x00007c00011a7983 */ /* 0x000ee20000300800 */
[----:B------:R-:W3:Y:S01]  /*2e5c0*/  LDL.LU R2, [R1+0xcc] ;  /* 0x0000cc0001027983 */ /* 0x000ee20000300800 */
[----:B------:R-:W3:Y:S03]  /*2e5d0*/  LDL.LU R3, [R1+0xd0] ;  /* 0x0000d00001037983 */ /* 0x000ee60000300800 */
[----:B--2---:R0:W-:Y:S04]  /*2e5e0*/  STS.U16 [R13+0x20200], R4 ;  /* 0x020200040d007388 */ /* 0x0041e80000000400 */
[----:B0-----:R-:W2:Y:S04]  /*2e5f0*/  LDL.LU R4, [R1+0x42f8] ;  /* 0x0042f80001047983 */ /* 0x001ea80000300800 */
[----:B---3--:R-:W-:Y:S01]  /*2e600*/  STS.U16 [R13+0x20300], R3 ;  /* 0x020300030d007388 */ /* 0x008fe20000000400 */
[----:B------:R-:W-:Y:S02]  /*2e610*/  STS.U16 [R13+0x21200], R2 ;  /* 0x021200020d007388 */ /* 0x000fe40000000400 */
[----:B------:R0:W-:Y:S02]  /*2e620*/  STS.U16 [R13+0x21300], R28 ;  /* 0x0213001c0d007388 */ /* 0x0001e40000000400 */
[----:B------:R-:W-:Y:S01]  /*2e630*/  STS.U16 [R13+0x22200], R15 ;  /* 0x0222000f0d007388 */ /* 0x000fe20000000400 */
[----:B------:R-:W-:Y:S01]  /*2e640*/  STS.U16 [R13+0x22300], R14 ;  /* 0x0223000e0d007388 */ /* 0x000fe20000000400 */
[----:B------:R-:W-:Y:S02]  /*2e650*/  STS.U16 [R13+0x23200], R22 ;  /* 0x023200160d007388 */ /* 0x000fe40000000400 */
[----:B------:R-:W-:Y:S02]  /*2e660*/  STS.U16 [R13+0x23300], R21 ;  /* 0x023300150d007388 */ /* 0x000fe40000000400 */
[----:B------:R1:W-:Y:S01]  /*2e670*/  STS.U16 [R13+0x24200], R11 ;  /* 0x0242000b0d007388 */ /* 0x0003e20000000400 */
[----:B------:R3:W-:Y:S01]  /*2e680*/  STS.U16 [R13+0x24300], R10 ;  /* 0x0243000a0d007388 */ /* 0x0007e20000000400 */
[----:B------:R4:W-:Y:S02]  /*2e690*/  STS.U16 [R13+0x25200], R24 ;  /* 0x025200180d007388 */ /* 0x0009e40000000400 */
[----:B------:R-:W-:Y:S02]  /*2e6a0*/  STS.U16 [R13+0x25300], R20 ;  /* 0x025300140d007388 */ /* 0x000fe40000000400 */
[----:B------:R-:W-:Y:S01]  /*2e6b0*/  STS.U16 [R13+0x26200], R18 ;  /* 0x026200120d007388 */ /* 0x000fe20000000400 */
[C---:B0-----:R-:W-:Y:S01]  /*2e6c0*/  LOP3.LUT R28, R0.reuse, 0x20, RZ, 0x3c, !PT ;  /* 0x00000020001c7812 */ /* 0x041fe200078e3cff */
[----:B------:R-:W-:Y:S04]  /*2e6d0*/  STS.U16 [R13+0x26300], R16 ;  /* 0x026300100d007388 */ /* 0x000fe80000000400 */
[----:B-1----:R-:W2:Y:S01]  /*2e6e0*/  LDL.LU R11, [R1+0x78] ;  /* 0x00007800010b7983 */ /* 0x002ea20000300800 */
[----:B---3--:R-:W3:Y:S02]  /*2e6f0*/  LDL.LU R10, [R1+0x74] ;  /* 0x00007400010a7983 */ /* 0x008ee40000300800 */
[----:B----4-:R-:W4:Y:S01]  /*2e700*/  LDL.LU R24, [R1+0x70] ;  /* 0x0000700001187983 */ /* 0x010f220000300800 */
[----:B--2---:R-:W-:Y:S01]  /*2e710*/  STS.U16 [R13+0x27200], R4 ;  /* 0x027200040d007388 */ /* 0x004fe20000000400 */
[----:B------:R-:W-:Y:S02]  /*2e720*/  STS.U16 [R13+0x27300], R5 ;  /* 0x027300050d007388 */ /* 0x000fe40000000400 */
[----:B------:R0:W-:Y:S02]  /*2e730*/  STS.U16 [R28+0x20400], R29 ;  /* 0x0204001d1c007388 */ /* 0x0001e40000000400 */
[----:B------:R-:W-:Y:S01]  /*2e740*/  STS.U16 [R28+0x20500], R17 ;  /* 0x020500111c007388 */ /* 0x000fe20000000400 */
[----:B------:R-:W-:Y:S04]  /*2e750*/  STS.U16 [R28+0x21400], R19 ;  /* 0x021400131c007388 */ /* 0x000fe80000000400 */
[----:B0-----:R-:W2:Y:S01]  /*2e760*/  LDL.LU R29, [R1+0x2c] ;  /* 0x00002c00011d7983 */ /* 0x001ea20000300800 */
[----:B------:R-:W2:Y:S02]  /*2e770*/  LDL.LU R15, [R1+0x60] ;  /* 0x00006000010f7983 */ /* 0x000ea40000300800 */
[----:B------:R-:W2:Y:S02]  /*2e780*/  LDL.LU R14, [R1+0x5c] ;  /* 0x00005c00010e7983 */ /* 0x000ea40000300800 */
[----:B------:R-:W2:Y:S01]  /*2e790*/  LDL.LU R22, [R1+0x58] ;  /* 0x0000580001167983 */ /* 0x000ea20000300800 */
[----:B------:R-:W2:Y:S01]  /*2e7a0*/  LDL.LU R21, [R1+0x54] ;  /* 0x0000540001157983 */ /* 0x000ea20000300800 */
[----:B------:R-:W2:Y:S03]  /*2e7b0*/  LDL.LU R20, [R1+0x50] ;  /* 0x0000500001147983 */ /* 0x000ea60000300800 */
[----:B------:R-:W-:Y:S01]  /*2e7c0*/  STS.U16 [R28+0x21500], R23 ;  /* 0x021500171c007388 */ /* 0x000fe20000000400 */
[----:B------:R-:W2:Y:S02]  /*2e7d0*/  LDL.LU R18, [R1+0x4c] ;  /* 0x00004c0001127983 */ /* 0x000ea40000300800 */
[----:B------:R-:W-:Y:S02]  /*2e7e0*/  STS.U16 [R28+0x22400], R12 ;  /* 0x0224000c1c007388 */ /* 0x000fe40000000400 */
[----:B------:R-:W2:Y:S01]  /*2e7f0*/  LDL.LU R16, [R1+0x48] ;  /* 0x0000480001107983 */ /* 0x000ea20000300800 */
[----:B------:R0:W-:Y:S04]  /*2e800*/  STS.U16 [R28+0x22500], R9 ;  /* 0x022500091c007388 */ /* 0x0001e80000000400 */
[----:B------:R-:W2:Y:S01]  /*2e810*/  LDL.LU R13, [R1+0x44] ;  /* 0x00004400010d7983 */ /* 0x000ea20000300800 */
[----:B------:R1:W-:Y:S02]  /*2e820*/  STS.U16 [R28+0x23400], R8 ;  /* 0x023400081c007388 */ /* 0x0003e40000000400 */
[----:B------:R1:W-:Y:S02]  /*2e830*/  STS.U16 [R28+0x23500], R25 ;  /* 0x023500191c007388 */ /* 0x0003e40000000400 */
[----:B------:R1:W-:Y:S01]  /*2e840*/  STS.U16 [R28+0x24400], R26 ;  /* 0x0244001a1c007388 */ /* 0x0003e20000000400 */
[----:B0-----:R-:W2:Y:S01]  /*2e850*/  LDL.LU R9, [R1+0x40] ;  /* 0x0000400001097983 */ /* 0x001ea20000300800 */
[----:B-1----:R-:W2:Y:S02]  /*2e860*/  LDL.LU R8, [R1+0x3c] ;  /* 0x00003c0001087983 */ /* 0x002ea40000300800 */
[----:B------:R-:W2:Y:S01]  /*2e870*/  LDL.LU R25, [R1+0x38] ;  /* 0x0000380001197983 */ /* 0x000ea20000300800 */
[----:B------:R-:W2:Y:S01]  /*2e880*/  LDL.LU R26, [R1+0x34] ;  /* 0x00003400011a7983 */ /* 0x000ea20000300800 */
[----:B------:R-:W2:Y:S02]  /*2e890*/  LDL.LU R17, [R1+0x28] ;  /* 0x0000280001117983 */ /* 0x000ea40000300800 */
[----:B------:R-:W2:Y:S02]  /*2e8a0*/  LDL.LU R19, [R1+0x24] ;  /* 0x0000240001137983 */ /* 0x000ea40000300800 */
[----:B------:R-:W2:Y:S01]  /*2e8b0*/  LDL.LU R23, [R1+0x20] ;  /* 0x0000200001177983 */ /* 0x000ea20000300800 */
[----:B------:R-:W2:Y:S01]  /*2e8c0*/  LDL.LU R12, [R1+0x1c] ;  /* 0x00001c00010c7983 */ /* 0x000ea20000300800 */
[----:B------:R-:W-:-:S03]  /*2e8d0*/  LOP3.LUT R0, R0, 0x30, RZ, 0x3c, !PT ;  /* 0x0000003000007812 */ /* 0x000fc600078e3cff */
[----:B------:R0:W-:Y:S01]  /*2e8e0*/  STS.U16 [R28+0x24500], R11 ;  /* 0x0245000b1c007388 */ /* 0x0001e20000000400 */
[----:B---3--:R1:W-:Y:S02]  /*2e8f0*/  STS.U16 [R28+0x25400], R10 ;  /* 0x0254000a1c007388 */ /* 0x0083e40000000400 */
[----:B----4-:R3:W-:Y:S01]  /*2e900*/  STS.U16 [R28+0x25500], R24 ;  /* 0x025500181c007388 */ /* 0x0107e20000000400 */
[----:B0-----:R-:W4:Y:S01]  /*2e910*/  LDL.LU R11, [R1+0x18] ;  /* 0x00001800010b7983 */ /* 0x001f220000300800 */
[----:B-1----:R-:W4:Y:S02]  /*2e920*/  LDL.LU R10, [R1+0x14] ;  /* 0x00001400010a7983 */ /* 0x002f240000300800 */
[----:B------:R-:W4:Y:S02]  /*2e930*/  LDL.LU R3, [R1+0x10] ;  /* 0x0000100001037983 */ /* 0x000f240000300800 */
[----:B---3--:R-:W3:Y:S01]  /*2e940*/  LDL.LU R24, [R1+0xc] ;  /* 0x00000c0001187983 */ /* 0x008ee20000300800 */
[----:B--2---:R0:W-:Y:S01]  /*2e950*/  STS.U16 [R28+0x26400], R29 ;  /* 0x0264001d1c007388 */ /* 0x0041e20000000400 */
[----:B------:R-:W-:Y:S02]  /*2e960*/  STS.U16 [R28+0x26500], R27 ;  /* 0x0265001b1c007388 */ /* 0x000fe40000000400 */
[----:B------:R-:W-:Y:S02]  /*2e970*/  STS.U16 [R28+0x27400], R6 ;  /* 0x027400061c007388 */ /* 0x000fe40000000400 */
[----:B------:R1:W-:Y:S01]  /*2e980*/  STS.U16 [R28+0x27500], R7 ;  /* 0x027500071c007388 */ /* 0x0003e20000000400 */
[----:B------:R2:W-:Y:S01]  /*2e990*/  STS.U16 [R0+0x20600], R15 ;  /* 0x0206000f00007388 */ /* 0x0005e20000000400 */
[----:B------:R2:W-:Y:S03]  /*2e9a0*/  STS.U16 [R0+0x20700], R14 ;  /* 0x0207000e00007388 */ /* 0x0005e60000000400 */
[----:B0-----:R-:W3:Y:S01]  /*2e9b0*/  LDL.LU R29, [R1+0x8] ;  /* 0x00000800011d7983 */ /* 0x001ee20000300800 */
[----:B------:R-:W3:Y:S02]  /*2e9c0*/  LDL.LU R5, [R1+0x4] ;  /* 0x0000040001057983 */ /* 0x000ee40000300800 */
[----:B------:R-:W3:Y:S02]  /*2e9d0*/  LDL.LU R2, [R1] ;  /* 0x0000000001027983 */ /* 0x000ee40000300800 */
[----:B-1----:R-:W3:Y:S01]  /*2e9e0*/  LDL.LU R28, [R1+0x42f4] ;  /* 0x0042f400011c7983 */ /* 0x002ee20000300800 */
[----:B--2---:R-:W2:Y:S01]  /*2e9f0*/  LDL.LU R15, [R1+0x42f0] ;  /* 0x0042f000010f7983 */ /* 0x004ea20000300800 */
[----:B------:R-:W2:Y:S03]  /*2ea00*/  LDL.LU R14, [R1+0x42ec] ;  /* 0x0042ec00010e7983 */ /* 0x000ea60000300800 */
        /* <DEDUP_REMOVED lines=13> */
[----:B------:R1:W-:Y:S02]  /*2eae0*/  STS.U16 [R0+0x24700], R8 ;  /* 0x0247000800007388 */ /* 0x0003e40000000400 */
[----:B------:R1:W-:Y:S02]  /*2eaf0*/  STS.U16 [R0+0x25600], R25 ;  /* 0x0256001900007388 */ /* 0x0003e40000000400 */
[----:B------:R1:W-:Y:S01]  /*2eb00*/  STS.U16 [R0+0x25700], R26 ;  /* 0x0257001a00007388 */ /* 0x0003e20000000400 */
[----:B0-----:R-:W2:Y:S01]  /*2eb10*/  LDL.LU R9, [R1+0x42d0] ;  /* 0x0042d00001097983 */ /* 0x001ea20000300800 */
[----:B-1----:R-:W2:Y:S02]  /*2eb20*/  LDL.LU R8, [R1+0x42cc] ;  /* 0x0042cc0001087983 */ /* 0x002ea40000300800 */
[----:B------:R-:W2:Y:S02]  /*2eb30*/  LDL.LU R25, [R1+0x42c8] ;  /* 0x0042c80001197983 */ /* 0x000ea40000300800 */
[----:B------:R-:W2:Y:S02]  /*2eb40*/  LDL.LU R26, [R1+0x42c4] ;  /* 0x0042c400011a7983 */ /* 0x000ea40000300800 */
[----:B--2---:R-:W-:Y:S01]  /*2eb50*/  STS.U16 [R0+0x26600], R26 ;  /* 0x0266001a00007388 */ /* 0x004fe20000000400 */
[----:B------:R-:W-:Y:S02]  /*2eb60*/  STS.U16 [R0+0x26700], R25 ;  /* 0x0267001900007388 */ /* 0x000fe40000000400 */
[----:B------:R-:W-:Y:S02]  /*2eb70*/  STS.U16 [R0+0x27600], R8 ;  /* 0x0276000800007388 */ /* 0x000fe40000000400 */
[----:B------:R0:W-:Y:S02]  /*2eb80*/  STS.U16 [R0+0x27700], R9 ;  /* 0x0277000900007388 */ /* 0x0001e40000000400 */
[----:B0-----:R-:W2:Y:S04]  /*2eb90*/  LDL.LU R0, [R1+0x42c0] ;  /* 0x0042c00001007983 */ /* 0x001ea80000300800 */
[----:B--2---:R0:W-:Y:S01]  /*2eba0*/  STS.U16 [R0+0x20800], R17 ;  /* 0x0208001100007388 */ /* 0x0041e20000000400 */
[----:B------:R1:W-:Y:S02]  /*2ebb0*/  STS.U16 [R0+0x20900], R19 ;  /* 0x0209001300007388 */ /* 0x0003e40000000400 */
[----:B------:R2:W-:Y:S02]  /*2ebc0*/  STS.U16 [R0+0x21800], R23 ;  /* 0x0218001700007388 */ /* 0x0005e40000000400 */
[----:B------:R3:W-:Y:S01]  /*2ebd0*/  STS.U16 [R0+0x21900], R12 ;  /* 0x0219000c00007388 */ /* 0x0007e20000000400 */
[----:B----4-:R3:W-:Y:S01]  /*2ebe0*/  STS.U16 [R0+0x22800], R11 ;  /* 0x0228000b00007388 */ /* 0x0107e20000000400 */
[----:B------:R3:W-:Y:S02]  /*2ebf0*/  STS.U16 [R0+0x22900], R10 ;  /* 0x0229000a00007388 */ /* 0x0007e40000000400 */
[----:B------:R-:W-:Y:S01]  /*2ec00*/  STS.U16 [R0+0x23800], R3 ;  /* 0x0238000300007388 */ /* 0x000fe20000000400 */
[----:B0-----:R-:W4:Y:S01]  /*2ec10*/  LDL.LU R17, [R1+0x42bc] ;  /* 0x0042bc0001117983 */ /* 0x001f220000300800 */
[----:B-1----:R-:W4:Y:S02]  /*2ec20*/  LDL.LU R19, [R1+0x42b8] ;  /* 0x0042b80001137983 */ /* 0x002f240000300800 */
[----:B--2---:R-:W2:Y:S02]  /*2ec30*/  LDL.LU R23, [R1+0x42b4] ;  /* 0x0042b40001177983 */ /* 0x004ea40000300800 */
[----:B---3--:R-:W3:Y:S01]  /*2ec40*/  LDL.LU R12, [R1+0x42b0] ;  /* 0x0042b000010c7983 */ /* 0x008ee20000300800 */
[----:B------:R-:W2:Y:S01]  /*2ec50*/  LDL.LU R11, [R1+0x42ac] ;  /* 0x0042ac00010b7983 */ /* 0x000ea20000300800 */
[----:B------:R-:W2:Y:S03]  /*2ec60*/  LDL.LU R10, [R1+0x42a8] ;  /* 0x0042a800010a7983 */ /* 0x000ea60000300800 */
[----:B------:R0:W-:Y:S01]  /*2ec70*/  STS.U16 [R0+0x23900], R24 ;  /* 0x0239001800007388 */ /* 0x0001e20000000400 */
[----:B------:R1:W-:Y:S03]  /*2ec80*/  STS.U16 [R0+0x24800], R29 ;  /* 0x0248001d00007388 */ /* 0x0003e60000000400 */
[----:B0-----:R-:W2:Y:S01]  /*2ec90*/  LDL.LU R24, [R1+0x42a4] ;  /* 0x0042a40001187983 */ /* 0x001ea20000300800 */
[----:B-1----:R-:W2:Y:S03]  /*2eca0*/  LDL.LU R29, [R1+0x42a0] ;  /* 0x0042a000011d7983 */ /* 0x002ea60000300800 */
[----:B------:R-:W0:Y:S01]  /*2ecb0*/  S2R R3, SR_TID.X ;  /* 0x0000000000037919 */ /* 0x000e220000002100 */
[----:B------:R-:W-:Y:S02]  /*2ecc0*/  STS.U16 [R0+0x24900], R5 ;  /* 0x0249000500007388 */ /* 0x000fe40000000400 */
[----:B------:R1:W-:Y:S02]  /*2ecd0*/  STS.U16 [R0+0x25800], R2 ;  /* 0x0258000200007388 */ /* 0x0003e40000000400 */
[----:B-1----:R-:W3:Y:S01]  /*2ece0*/  LDL R2, [R1+0x1b40] ;  /* 0x001b400001027983 */ /* 0x002ee20000100800 */
[----:B0-----:R-:W-:-:S03]  /*2ecf0*/  LOP3.LUT R5, R3, 0x7f, RZ, 0xc0, !PT ;  /* 0x0000007f03057812 */ /* 0x001fc600078ec0ff */
[----:B------:R-:W3:Y:S04]  /*2ed00*/  LDL R3, [R1+0x1b3c] ;  /* 0x001b3c0001037983 */ /* 0x000ee80000100800 */
[----:B--2---:R-:W-:Y:S01]  /*2ed10*/  STS.U16 [R0+0x25900], R29 ;  /* 0x0259001d00007388 */ /* 0x004fe20000000400 */
[----:B------:R-:W-:Y:S02]  /*2ed20*/  STS.U16 [R0+0x26800], R24 ;  /* 0x0268001800007388 */ /* 0x000fe40000000400 */
[----:B------:R-:W-:Y:S02]  /*2ed30*/  STS.U16 [R0+0x26900], R10 ;  /* 0x0269000a00007388 */ /* 0x000fe40000000400 */
[----:B------:R0:W-:Y:S02]  /*2ed40*/  STS.U16 [R0+0x27800], R11 ;  /* 0x0278000b00007388 */ /* 0x0001e40000000400 */
[----:B0-----:R-:W0:Y:S04]  /*2ed50*/  S2R R11, SR_TID.X ;  /* 0x00000000000b7919 */ /* 0x001e280000002100 */
[----:B------:R-:W2:Y:S01]  /*2ed60*/  LDL.LU R0, [R1+0x429c] ;  /* 0x00429c0001007983 */ /* 0x000ea20000300800 */
[----:B0-----:R-:W-:-:S05]  /*2ed70*/  LOP3.LUT R11, R11, 0x7f, RZ, 0xc0, !PT ;  /* 0x0000007f0b0b7812 */ /* 0x001fca00078ec0ff */
[----:B------:R-:W-:-:S05]  /*2ed80*/  IMAD.SHL.U32 R11, R11, 0x2, RZ ;  /* 0x000000020b0b7824 */ /* 0x000fca00078e00ff */
[----:B------:R-:W-:-:S05]  /*2ed90*/  LOP3.LUT R11, R11, 0x40, RZ, 0x3c, !PT ;  /* 0x000000400b0b7812 */ /* 0x000fca00078e3cff */
[----:B---3--:R0:W-:Y:S02]  /*2eda0*/  STS.U16 [R11+0x27900], R12 ;  /* 0x0279000c0b007388 */ /* 0x0081e40000000400 */
[----:B0-----:R-:W-:Y:S02]  /*2edb0*/  PRMT R12, RZ, 0x7610, R12 ;  /* 0x00007610ff0c7816 */ /* 0x001fe4000000000c */
[----:B------:R-:W3:Y:S04]  /*2edc0*/  LDL R11, [R1+0x1b38] ;  /* 0x001b3800010b7983 */ /* 0x000ee80000100800 */
[----:B------:R0:W2:Y:S04]  /*2edd0*/  @!P0 LDG.E.U16 R12, [R2.64] ;  /* 0x00000004020c8981 */ /* 0x0000a8000c1e1500 */
[----:B0-----:R-:W2:Y:S01]  /*2ede0*/  LDL R3, [R1+0x1b34] ;  /* 0x001b340001037983 */ /* 0x001ea20000100800 */
[----:B------:R-:W-:-:S05]  /*2edf0*/  IMAD.SHL.U32 R5, R5, 0x2, RZ ;  /* 0x0000000205057824 */ /* 0x000fca00078e00ff */
[----:B------:R-:W-:Y:S02]  /*2ee00*/  LOP3.LUT R5, R5, 0x50, RZ, 0x3c, !PT ;  /* 0x0000005005057812 */ /* 0x000fe400078e3cff */
[----:B------:R-:W-:-:S03]  /*2ee10*/  PRMT R9, RZ, 0x7610, R9 ;  /* 0x00007610ff097816 */ /* 0x000fc60000000009 */
[----:B------:R-:W-:Y:S01]  /*2ee20*/  STS.U16 [R5+0x20a00], R23 ;  /* 0x020a001705007388 */ /* 0x000fe20000000400 */
[----:B----4-:R-:W-:Y:S02]  /*2ee30*/  STS.U16 [R5+0x20b00], R19 ;  /* 0x020b001305007388 */ /* 0x010fe40000000400 */
[----:B------:R-:W-:Y:S02]  /*2ee40*/  STS.U16 [R5+0x21a00], R17 ;  /* 0x021a001105007388 */ /* 0x000fe40000000400 */
[----:B------:R0:W-:Y:S01]  /*2ee50*/  STS.U16 [R5+0x21b00], R13 ;  /* 0x021b000d05007388 */ /* 0x0001e20000000400 */
[----:B------:R-:W-:Y:S01]  /*2ee60*/  STS.U16 [R5+0x22a00], R16 ;  /* 0x022a001005007388 */ /* 0x000fe20000000400 */
[----:B------:R-:W-:Y:S02]  /*2ee70*/  STS.U16 [R5+0x22b00], R18 ;  /* 0x022b001205007388 */ /* 0x000fe40000000400 */
[----:B------:R-:W-:Y:S02]  /*2ee80*/  STS.U16 [R5+0x23a00], R20 ;  /* 0x023a001405007388 */ /* 0x000fe40000000400 */
[----:B------:R-:W-:Y:S01]  /*2ee90*/  STS.U16 [R5+0x23b00], R21 ;  /* 0x023b001505007388 */ /* 0x000fe20000000400 */
[----:B------:R1:W-:Y:S04]  /*2eea0*/  STS.U16 [R5+0x24a00], R22 ;  /* 0x024a001605007388 */ /* 0x0003e80000000400 */
[----:B0-----:R-:W4:Y:S04]  /*2eeb0*/  LDL R13, [R1+0x1ab4] ;  /* 0x001ab400010d7983 */ /* 0x001f280000100800 */
[----:B-1----:R-:W4:Y:S01]  /*2eec0*/  LDL R5, [R1+0x1ac0] ;  /* 0x001ac00001057983 */ /* 0x002f220000100800 */
[----:B---3--:R-:W-:-:S03]  /*2eed0*/  @!P1 IMAD.MOV.U32 R2, RZ, RZ, R11 ;  /* 0x000000ffff029224 */ /* 0x008fc600078e000b */
[----:B--2---:R0:W-:Y:S01]  /*2eee0*/  STL [R1+0x30], R12 ;  /* 0x0000300c01007387 */ /* 0x0041e20000100800 */
[----:B------:R-:W-:Y:S01]  /*2eef0*/  PRMT R15, RZ, 0x7610, R15 ;  /* 0x00007610ff0f7816 */ /* 0x000fe2000000000f */
[----:B------:R-:W2:Y:S02]  /*2ef00*/  LDL R11, [R1+0x1aac] ;  /* 0x001aac00010b7983 */ /* 0x000ea40000100800 */
[----:B------:R1:W3:Y:S04]  /*2ef10*/  @!P1 LDG.E.U16 R9, [R2.64] ;  /* 0x0000000402099981 */ /* 0x0002e8000c1e1500 */
[----:B0-----:R-:W2:Y:S04]  /*2ef20*/  LDL R12, [R1+0x1ab8] ;  /* 0x001ab800010c7983 */ /* 0x001ea80000100800 */
[----:B-1----:R-:W2:Y:S04]  /*2ef30*/  LDL R2, [R1+0x1b2c] ;  /* 0x001b2c0001027983 */ /* 0x002ea80000100800 */
        /* <DEDUP_REMOVED lines=21> */
[----:B------:R-:W-:Y:S02]  /*2f090*/  PRMT R7, RZ, 0x7610, R7 ;  /* 0x00007610ff077816 */ /* 0x000fe40000000007 */
[----:B------:R-:W-:Y:S01]  /*2f0a0*/  PRMT R8, RZ, 0x7610, R8 ;  /* 0x00007610ff087816 */ /* 0x000fe20000000008 */
[----:B------:R-:W4:Y:S04]  /*2f0b0*/  LDL R5, [R1+0x1a3c] ;  /* 0x001a3c0001057983 */ /* 0x000f280000100800 */
[----:B--2---:R0:W2:Y:S02]  /*2f0c0*/  @!P0 LDG.E.U16 R4, [R2.64] ;  /* 0x0000000402048981 */ /* 0x0040a4000c1e1500 */
[----:B0-----:R-:W-:-:S02]  /*2f0d0*/  @!P1 IMAD.MOV.U32 R2, RZ, RZ, R12 ;  /* 0x000000ffff029224 */ /* 0x001fc400078e000c */
[----:B------:R-:W-:-:S05]  /*2f0e0*/  @!P1 IMAD.MOV.U32 R3, RZ, RZ, R13 ;  /* 0x000000ffff039224 */ /* 0x000fca00078e000d */
[----:B------:R3:W4:Y:S02]  /*2f0f0*/  @!P1 LDG.E.U16 R7, [R2.64] ;  /* 0x0000000402079981 */ /* 0x000724000c1e1500 */
[----:B---3--:R-:W-:Y:S02]  /*2f100*/  @!P0 IMAD.MOV.U32 R2, RZ, RZ, R9 ;  /* 0x000000ffff028224 */ /* 0x008fe400078e0009 */
[----:B------:R-:W-:-:S05]  /*2f110*/  @!P0 IMAD.MOV.U32 R3, RZ, RZ, R11 ;  /* 0x000000ffff038224 */ /* 0x000fca00078e000b */
[----:B------:R0:W3:Y:S04]  /*2f120*/  @!P0 LDG.E.U16 R8, [R2.64] ;  /* 0x0000000402088981 */ /* 0x0000e8000c1e1500 */
[----:B--2---:R1:W-:Y:S01]  /*2f130*/  STL [R1+0x20], R4 ;  /* 0x0000200401007387 */ /* 0x0043e20000100800 */
[----:B------:R-:W2:Y:S03]  /*2f140*/  LDL R13, [R1+0x1a34] ;  /* 0x001a3400010d7983 */ /* 0x000ea60000100800 */
[----:B-1----:R-:W2:Y:S04]  /*2f150*/  LDL R4, [R1+0x1a40] ;  /* 0x001a400001047983 */ /* 0x002ea80000100800 */
[----:B----4-:R1:W-:Y:S01]  /*2f160*/  STL [R1+0x1c], R7 ;  /* 0x00001c0701007387 */ /* 0x0103e20000100800 */
[----:B0-----:R-:W4:Y:S02]  /*2f170*/  LDL R2, [R1+0x1aa4] ;  /* 0x001aa40001027983 */ /* 0x001f240000100800 */
[----:B------:R-:W4:Y:S01]  /*2f180*/  LDL R3, [R1+0x1aa8] ;  /* 0x001aa80001037983 */ /* 0x000f220000100800 */
[----:B------:R-:W-:-:S02]  /*2f190*/  PRMT R15, RZ, 0x7610, R15 ;  /* 0x00007610ff0f7816 */ /* 0x000fc4000000000f */
[----:B------:R-:W-:Y:S02]  /*2f1a0*/  PRMT R14, RZ, 0x7610, R14 ;  /* 0x00007610ff0e7816 */ /* 0x000fe4000000000e */
[----:B------:R-:W-:Y:S01]  /*2f1b0*/  PRMT R6, RZ, 0x7610, R6 ;  /* 0x00007610ff067816 */ /* 0x000fe20000000006 */
[----:B------:R-:W2:Y:S04]  /*2f1c0*/  LDL R12, [R1+0x1a2c] ;  /* 0x001a2c00010c7983 */ /* 0x000ea80000100800 */
[----:B------:R-:W2:Y:S04]  /*2f1d0*/  LDL R11, [R1+0x1a30] ;  /* 0x001a3000010b7983 */ /* 0x000ea80000100800 */
[----:B-1----:R-:W2:Y:S04]  /*2f1e0*/  LDL R7, [R1+0x1a38] ;  /* 0x001a380001077983 */ /* 0x002ea80000100800 */
[----:B------:R-:W2:Y:S04]  /*2f1f0*/  LDL R9, [R1+0x1a24] ;  /* 0x001a240001097983 */ /* 0x000ea80000100800 */
[----:B---3--:R0:W-:Y:S04]  /*2f200*/  STL [R1+0x18], R8 ;  /* 0x0000180801007387 */ /* 0x0081e80000100800 */
[----:B0-----:R-:W3:Y:S01]  /*2f210*/  LDL R8, [R1+0x1a28] ;  /* 0x001a280001087983 */ /* 0x001ee20000100800 */
[----:B----4-:R-:W-:-:S04]  /*2f220*/  @!P1 LOP3.LUT R3, R3, R2, RZ, 0x3c, !PT ;  /* 0x0000000203039212 */ /* 0x010fc800078e3cff */
[----:B------:R-:W-:-:S04]  /*2f230*/  @!P1 LOP3.LUT R2, R3, R2, RZ, 0x3c, !PT ;  /* 0x0000000203029212 */ /* 0x000fc800078e3cff */
[----:B------:R-:W-:-:S05]  /*2f240*/  @!P1 LOP3.LUT R3, R3, R2, RZ, 0x3c, !PT ;  /* 0x0000000203039212 */ /* 0x000fca00078e3cff */
[----:B------:R2:W4:Y:S02]  /*2f250*/  @!P1 LDG.E.U16 R15, [R2.64] ;  /* 0x00000004020f9981 */ /* 0x000524000c1e1500 */
[----:B--2---:R-:W-:Y:S02]  /*2f260*/  @!P0 IMAD.MOV.U32 R2, RZ, RZ, R4 ;  /* 0x000000ffff028224 */ /* 0x004fe400078e0004 */
[----:B------:R-:W-:Y:S01]  /*2f270*/  @!P0 IMAD.MOV.U32 R3, RZ, RZ, R5 ;  /* 0x000000ffff038224 */ /* 0x000fe200078e0005 */
[----:B------:R-:W2:Y:S04]  /*2f280*/  LDL R4, [R1+0x1bb4] ;  /* 0x001bb40001047983 */ /* 0x000ea80000100800 */
[----:B------:R-:W2:Y:S04]  /*2f290*/  LDL R5, [R1+0x9d4] ;  /* 0x0009d40001057983 */ /* 0x000ea80000100800 */
[----:B------:R0:W2:Y:S02]  /*2f2a0*/  @!P0 LDG.E.U16 R14, [R2.64] ;  /* 0x00000004020e8981 */ /* 0x0000a4000c1e1500 */
[----:B0-----:R-:W-:-:S02]  /*2f2b0*/  @!P1 IMAD.MOV.U32 R2, RZ, RZ, R7 ;  /* 0x000000ffff029224 */ /* 0x001fc400078e0007 */
[----:B------:R-:W-:Y:S01]  /*2f2c0*/  @!P1 IMAD.MOV.U32 R3, RZ, RZ, R13 ;  /* 0x000000ffff039224 */ /* 0x000fe200078e000d */
[----:B------:R-:W-:Y:S01]  /*2f2d0*/  PRMT R10, RZ, 0x7610, R10 ;  /* 0x00007610ff0a7816 */ /* 0x000fe2000000000a */
[----:B------:R-:W2:Y:S04]  /*2f2e0*/  LDL R7, [R1+0x1bac] ;  /* 0x001bac0001077983 */ /* 0x000ea80000100800 */
[----:B------:R0:W2:Y:S01]  /*2f2f0*/  @!P1 LDG.E.U16 R6, [R2.64] ;  /* 0x0000000402069981 */ /* 0x0000a2000c1e1500 */
[----:B------:R-:W-:Y:S01]  /*2f300*/  PRMT R0, RZ, 0x7610, R0 ;  /* 0x00007610ff007816 */ /* 0x000fe20000000000 */
[----:B0-----:R-:W-:Y:S02]  /*2f310*/  @!P0 IMAD.MOV.U32 R2, RZ, RZ, R11 ;  /* 0x000000ffff028224 */ /* 0x001fe400078e000b */
[----:B------:R-:W-:-:S05]  /*2f320*/  @!P0 IMAD.MOV.U32 R3, RZ, RZ, R12 ;  /* 0x000000ffff038224 */ /* 0x000fca00078e000c */
[----:B------:R3:W4:Y:S02]  /*2f330*/  @!P0 LDG.E.U16 R10, [R2.64] ;  /* 0x00000004020a8981 */ /* 0x000724000c1e1500 */
[----:B---3--:R-:W-:Y:S02]  /*2f340*/  @!P1 IMAD.MOV.U32 R2, RZ, RZ, R8 ;  /* 0x000000ffff029224 */ /* 0x008fe400078e0008 */
[----:B------:R-:W-:-:S05]  /*2f350*/  @!P1 IMAD.MOV.U32 R3, RZ, RZ, R9 ;  /* 0x000000ffff039224 */ /* 0x000fca00078e0009 */
[----:B------:R0:W3:Y:S04]  /*2f360*/  @!P1 LDG.E.U16 R0, [R2.64] ;  /* 0x0000000402009981 */ /* 0x0000e8000c1e1500 */
[----:B--2---:R1:W-:Y:S01]  /*2f370*/  STL [R1+0xc], R6 ;  /* 0x00000c0601007387 */ /* 0x0043e20000100800 */
[----:B------:R-:W2:Y:S02]  /*2f380*/  LDL R9, [R1+0x1ba8] ;  /* 0x001ba80001097983 */ /* 0x000ea40000100800 */
[----:B------:R-:W2:Y:S01]  /*2f390*/  LDL R8, [R1+0x1bc4] ;  /* 0x001bc40001087983 */ /* 0x000ea20000100800 */
[----:B-1----:R-:W2:Y:S01]  /*2f3a0*/  LDL R6, [R1+0x1bb0] ;  /* 0x001bb00001067983 */ /* 0x002ea20000100800 */
[----:B------:R-:W-:Y:S01]  /*2f3b0*/  PRMT R28, RZ, 0x7610, R28 ;  /* 0x00007610ff1c7816 */ /* 0x000fe2000000001c */
[----:B0-----:R-:W-:-:S02]  /*2f3c0*/  @!P0 IMAD.MOV.U32 R2, RZ, RZ, R4 ;  /* 0x000000ffff028224 */ /* 0x001fc400078e0004 */
[----:B------:R-:W-:Y:S01]  /*2f3d0*/  @!P0 IMAD.MOV.U32 R3, RZ, RZ, R5 ;  /* 0x000000ffff038224 */ /* 0x000fe200078e0005 */
[----:B------:R-:W-:-:S04]  /*2f3e0*/  PRMT R29, RZ, 0x7610, R29 ;  /* 0x00007610ff1d7816 */ /* 0x000fc8000000001d */
[----:B------:R0:W4:Y:S01]  /*2f3f0*/  @!P0 LDG.E.U16 R28, [R2.64] ;  /* 0x00000004021c8981 */ /* 0x000122000c1e1500 */
[----:B------:R-:W-:Y:S01]  /*2f400*/  PRMT R27, RZ, 0x7610, R27 ;  /* 0x00007610ff1b7816 */ /* 0x000fe2000000001b */
[----:B0-----:R-:W-:Y:S02]  /*2f410*/  @!P1 IMAD.MOV.U32 R3, RZ, RZ, R7 ;  /* 0x000000ffff039224 */ /* 0x001fe400078e0007 */
[----:B---3--:R0:W-:Y:S01]  /*2f420*/  STL [R1+0x4284], R0 ;  /* 0x0042840001007387 */ /* 0x0081e20000100800 */
[----:B------:R-:W3:Y:S02]  /*2f430*/  LDL R5, [R1+0x1bbc] ;  /* 0x001bbc0001057983 */ /* 0x000ee40000100800 */
[----:B------:R-:W3:Y:S02]  /*2f440*/  LDL R4, [R1+0x1bc0] ;  /* 0x001bc00001047983 */ /* 0x000ee40000100800 */
[----:B--2---:R-:W-:-:S05]  /*2f450*/  @!P1 IMAD.MOV.U32 R2, RZ, RZ, R6 ;  /* 0x000000ffff029224 */ /* 0x004fca00078e0006 */
[----:B------:R1:W2:Y:S02]  /*2f460*/  @!P1 LDG.E.U16 R29, [R2.64] ;  /* 0x00000004021d9981 */ /* 0x0002a4000c1e1500 */
[----:B-1----:R-:W-:Y:S02]  /*2f470*/  @!P0 IMAD.MOV.U32 R2, RZ, RZ, R8 ;  /* 0x000000ffff028224 */ /* 0x002fe400078e0008 */
[----:B------:R-:W-:-:S05]  /*2f480*/  @!P0 IMAD.MOV.U32 R3, RZ, RZ, R9 ;  /* 0x000000ffff038224 */ /* 0x000fca00078e0009 */
[----:B------:R3:W2:Y:S04]  /*2f490*/  @!P0 LDG.E.U16 R27, [R2.64] ;  /* 0x00000004021b8981 */ /* 0x0006a8000c1e1500 */
[----:B----4-:R-:W-:Y:S01]  /*2f4a0*/  STL [R1+0x4288], R28 ;  /* 0x0042881c01007387 */ /* 0x010fe20000100800 */
[----:B------:R-:W4:Y:S02]  /*2f4b0*/  LDL R12, [R1+0x1c18] ;  /* 0x001c1800010c7983 */ /* 0x000f240000100800 */
[----:B------:R-:W4:Y:S02]  /*2f4c0*/  LDL R11, [R1+0x1c24] ;  /* 0x001c2400010b7983 */ /* 0x000f240000100800 */
[----:B------:R-:W4:Y:S01]  /*2f4d0*/  LDL R7, [R1+0x1c20] ;  /* 0x001c200001077983 */ /* 0x000f220000100800 */
[----:B------:R-:W-:Y:S01]  /*2f4e0*/  STL [R1+0x14], R15 ;  /* 0x0000140f01007387 */ /* 0x000fe20000100800 */
[----:B------:R-:W4:Y:S02]  /*2f4f0*/  LDL R6, [R1+0x1c2c] ;  /* 0x001c2c0001067983 */ /* 0x000f240000100800 */
[----:B---3--:R-:W-:-:S02]  /*2f500*/  @!P1 IMAD.MOV.U32 R2, RZ, RZ, R4 ;  /* 0x000000ffff029224 */ /* 0x008fc400078e0004 */
[----:B------:R-:W-:Y:S01]  /*2f510*/  @!P1 IMAD.MOV.U32 R3, RZ, RZ, R5 ;  /* 0x000000ffff039224 */ /* 0x000fe200078e0005 */
[----:B--2---:R-:W-:Y:S01]  /*2f520*/  STL [R1+0x428c], R29 ;  /* 0x00428c1d01007387 */ /* 0x004fe20000100800 */
[----:B------:R-:W-:Y:S02]  /*2f530*/  STL [R1+0x10], R14 ;  /* 0x0000100e01007387 */ /* 0x000fe40000100800 */
[----:B------:R1:W-:Y:S02]  /*2f540*/  STL [R1+0x8], R10 ;  /* 0x0000080a01007387 */ /* 0x0003e40000100800 */
[----:B0-----:R-:W2:Y:S01]  /*2f550*/  LDL R0, [R1+0x1c34] ;  /* 0x001c340001007983 */ /* 0x001ea20000100800 */
[----:B-1----:R-:W3:Y:S04]  /*2f560*/  LDL R10, [R1+0x1c28] ;  /* 0x001c2800010a7983 */ /* 0x002ee80000100800 */
[----:B------:R0:W-:Y:S01]  /*2f570*/  STL [R1+0x4290], R27 ;  /* 0x0042901b01007387 */ /* 0x0001e20000100800 */
[----:B------:R-:W3:Y:S02]  /*2f580*/  LDL R5, [R1+0x1c30] ;  /* 0x001c300001057983 */ /* 0x000ee40000100800 */
[----:B------:R-:W3:Y:S02]  /*2f590*/  LDL R4, [R1+0x1c3c] ;  /* 0x001c3c0001047983 */ /* 0x000ee40000100800 */
[----:B------:R-:W3:Y:S01]  /*2f5a0*/  LDL R9, [R1+0x1c90] ;  /* 0x001c900001097983 */ /* 0x000ee20000100800 */
[----:B------:R-:W3:Y:S01]  /*2f5b0*/  LDL R8, [R1+0x1c9c] ;  /* 0x001c9c0001087983 */ /* 0x000ee20000100800 */
[----:B------:R-:W-:-:S02]  /*2f5c0*/  PRMT R26, RZ, 0x7610, R26 ;  /* 0x00007610ff1a7816 */ /* 0x000fc4000000001a */
[----:B------:R-:W-:Y:S02]  /*2f5d0*/  PRMT R25, RZ, 0x7610, R25 ;  /* 0x00007610ff197816 */ /* 0x000fe40000000019 */
[----:B------:R-:W-:Y:S02]  /*2f5e0*/  PRMT R17, RZ, 0x7610, R17 ;  /* 0x00007610ff117816 */ /* 0x000fe40000000011 */
[----:B------:R-:W-:Y:S01]  /*2f5f0*/  PRMT R21, RZ, 0x7610, R21 ;  /* 0x00007610ff157816 */ /* 0x000fe20000000015 */
[----:B------:R-:W3:Y:S04]  /*2f600*/  LDL R15, [R1+0x1d18] ;  /* 0x001d1800010f7983 */ /* 0x000ee80000100800 */
[----:B------:R4:W3:Y:S04]  /*2f610*/  @!P1 LDG.E.U16 R26, [R2.64] ;  /* 0x00000004021a9981 */ /* 0x0008e8000c1e1500 */
[----:B------:R-:W3:Y:S01]  /*2f620*/  LDL R14, [R1+0x1d24] ;  /* 0x001d2400010e7983 */ /* 0x000ee20000100800 */
[----:B------:R-:W-:-:S03]  /*2f630*/  PRMT R19, RZ, 0x7610, R19 ;  /* 0x00007610ff137816 */ /* 0x000fc60000000013 */
[----:B------:R-:W3:Y:S04]  /*2f640*/  LDL R28, [R1+0x1d98] ;  /* 0x001d9800011c7983 */ /* 0x000ee80000100800 */
[----:B------:R-:W3:Y:S04]  /*2f650*/  LDL R13, [R1+0x1da4] ;  /* 0x001da400010d7983 */ /* 0x000ee80000100800 */
[----:B0-----:R-:W3:Y:S04]  /*2f660*/  LDL R27, [R1+0x1d2c] ;  /* 0x001d2c00011b7983 */ /* 0x001ee80000100800 */
[----:B------:R-:W3:Y:S01]  /*2f670*/  LDL R29, [R1+0x1c44] ;  /* 0x001c4400011d7983 */ /* 0x000ee20000100800 */
[----:B----4-:R-:W-:-:S02]  /*2f680*/  @!P1 IMAD.MOV.U32 R2, RZ, RZ, R11 ;  /* 0x000000ffff029224 */ /* 0x010fc400078e000b */
[----:B------:R-:W-:Y:S01]  /*2f690*/  @!P1 IMAD.MOV.U32 R3, RZ, RZ, R12 ;  /* 0x000000ffff039224 */ /* 0x000fe200078e000c */
[----:B------:R-:W4:Y:S04]  /*2f6a0*/  LDL R11, [R1+0x1d90] ;  /* 0x001d9000010b7983 */ /* 0x000f280000100800 */
[----:B------:R-:W4:Y:S04]  /*2f6b0*/  LDL R12, [R1+0x1ca0] ;  /* 0x001ca000010c7983 */ /* 0x000f280000100800 */
[----:B------:R0:W4:Y:S02]  /*2f6c0*/  @!P1 LDG.E.U16 R25, [R2.64] ;  /* 0x0000000402199981 */ /* 0x000124000c1e1500 */
[----:B0-----:R-:W-:-:S02]  /*2f6d0*/  @!P0 IMAD.MOV.U32 R2, RZ, RZ, R6 ;  /* 0x000000ffff028224 */ /* 0x001fc400078e0006 */
[----:B------:R-:W-:Y:S01]  /*2f6e0*/  @!P0 IMAD.MOV.U32 R3, RZ, RZ, R7 ;  /* 0x000000ffff038224 */ /* 0x000fe200078e0007 */
[----:B------:R-:W4:Y:S04]  /*2f6f0*/  LDL R6, [R1+0x1ca4] ;  /* 0x001ca40001067983 */ /* 0x000f280000100800 */
[----:B------:R-:W4:Y:S04]  /*2f700*/  LDL R7, [R1+0x1c98] ;  /* 0x001c980001077983 */ /* 0x000f280000100800 */
[----:B------:R2:W4:Y:S02]  /*2f710*/  @!P0 LDG.E.U16 R21, [R2.64] ;  /* 0x0000000402158981 */ /* 0x000524000c1e1500 */
[----:B--2---:R-:W-:-:S02]  /*2f720*/  @!P1 IMAD.MOV.U32 R2, RZ, RZ, R0 ;  /* 0x000000ffff029224 */ /* 0x004fc400078e0000 */
[----:B------:R-:W2:Y:S04]  /*2f730*/  LDL R0, [R1+0x1cac] ;  /* 0x001cac0001007983 */ /* 0x000ea80000100800 */
[----:B---3--:R0:W3:Y:S02]  /*2f740*/  @!P0 LDG.E.U16 R17, [R4.64] ;  /* 0x0000000404118981 */ /* 0x0080e4000c1e1500 */
[----:B0-----:R-:W-:Y:S02]  /*2f750*/  @!P0 IMAD.MOV.U32 R4, RZ, RZ, R8 ;  /* 0x000000ffff048224 */ /* 0x001fe400078e0008 */
[----:B------:R-:W-:Y:S01]  /*2f760*/  @!P0 IMAD.MOV.U32 R5, RZ, RZ, R9 ;  /* 0x000000ffff058224 */ /* 0x000fe200078e0009 */
[----:B------:R-:W3:Y:S04]  /*2f770*/  LDL R8, [R1+0x1d1c] ;  /* 0x001d1c0001087983 */ /* 0x000ee80000100800 */
[----:B------:R-:W3:Y:S01]  /*2f780*/  LDL R9, [R1+0x1d10] ;  /* 0x001d100001097983 */ /* 0x000ee20000100800 */
[----:B------:R-:W-:-:S02]  /*2f790*/  @!P1 IMAD.MOV.U32 R3, RZ, RZ, R10 ;  /* 0x000000ffff039224 */ /* 0x000fc400078e000a */
[----:B------:R-:W3:Y:S03]  /*2f7a0*/  LDL R10, [R1+0x1d9c] ;  /* 0x001d9c00010a7983 */ /* 0x000ee60000100800 */
[----:B------:R0:W3:Y:S02]  /*2f7b0*/  @!P1 LDG.E.U16 R19, [R2.64] ;  /* 0x0000000402139981 */ /* 0x0000e4000c1e1500 */
[----:B0-----:R-:W-:Y:S02]  /*2f7c0*/  PRMT R2, RZ, 0x7610, R2 ;  /* 0x00007610ff027816 */ /* 0x001fe40000000002 */
[----:B------:R-:W-:-:S04]  /*2f7d0*/  PRMT R3, RZ, 0x7610, R3 ;  /* 0x00007610ff037816 */ /* 0x000fc80000000003 */
[----:B------:R0:W3:Y:S04]  /*2f7e0*/  @!P0 LDG.E.U16 R2, [R4.64] ;  /* 0x0000000404028981 */ /* 0x0000e8000c1e1500 */
[----:B----4-:R1:W4:Y:S01]  /*2f7f0*/  @!P1 LDG.E.U16 R3, [R6.64] ;  /* 0x0000000406039981 */ /* 0x010322000c1e1500 */
[----:B0-----:R-:W-:Y:S01]  /*2f800*/  PRMT R5, RZ, 0x7610, R5 ;  /* 0x00007610ff057816 */ /* 0x001fe20000000005 */
[----:B-1----:R-:W-:Y:S02]  /*2f810*/  @!P0 IMAD.MOV.U32 R7, RZ, RZ, R12 ;  /* 0x000000ffff078224 */ /* 0x002fe400078e000c */
[----:B------:R-:W4:Y:S01]  /*2f820*/  LDL R12, [R1+0x1ca8] ;  /* 0x001ca800010c7983 */ /* 0x000f220000100800 */
[----:B--2---:R-:W-:-:S03]  /*2f830*/  @!P0 IMAD.MOV.U32 R6, RZ, RZ, R0 ;  /* 0x000000ffff068224 */ /* 0x004fc600078e0000 */
[----:B------:R-:W2:Y:S04]  /*2f840*/  LDL R0, [R1+0x1cb4] ;  /* 0x001cb40001007983 */ /* 0x000ea80000100800 */
[----:B---3--:R0:W3:Y:S02]  /*2f850*/  @!P0 LDG.E.U16 R5, [R8.64] ;  /* 0x0000000408058981 */ /* 0x0080e4000c1e1500 */
[----:B0-----:R-:W-:Y:S02]  /*2f860*/  @!P1 IMAD.MOV.U32 R8, RZ, RZ, R14 ;  /* 0x000000ffff089224 */ /* 0x001fe400078e000e */
[----:B------:R-:W-:Y:S01]  /*2f870*/  @!P1 IMAD.MOV.U32 R9, RZ, RZ, R15 ;  /* 0x000000ffff099224 */ /* 0x000fe200078e000f */
[----:B------:R-:W3:Y:S04]  /*2f880*/  LDL R14, [R1+0x1d34] ;  /* 0x001d3400010e7983 */ /* 0x000ee80000100800 */
[----:B------:R-:W3:Y:S01]  /*2f890*/  LDL R15, [R1+0x1d28] ;  /* 0x001d2800010f7983 */ /* 0x000ee20000100800 */
[----:B------:R-:W-:-:S06]  /*2f8a0*/  PRMT R4, RZ, 0x7610, R4 ;  /* 0x00007610ff047816 */ /* 0x000fcc0000000004 */
[----:B------:R0:W3:Y:S02]  /*2f8b0*/  @!P0 LDG.E.U16 R4, [R6.64] ;  /* 0x0000000406048981 */ /* 0x0000e4000c1e1500 */
[----:B0-----:R-:W-:Y:S02]  /*2f8c0*/  PRMT R6, RZ, 0x7610, R6 ;  /* 0x00007610ff067816 */ /* 0x001fe40000000006 */
[----:B------:R-:W-:-:S04]  /*2f8d0*/  PRMT R7, RZ, 0x7610, R7 ;  /* 0x00007610ff077816 */ /* 0x000fc80000000007 */
[----:B------:R0:W3:Y:S04]  /*2f8e0*/  @!P1 LDG.E.U16 R6, [R8.64] ;  /* 0x0000000408069981 */ /* 0x0000e8000c1e1500 */
[----:B------:R1:W3:Y:S01]  /*2f8f0*/  @!P0 LDG.E.U16 R7, [R10.64] ;  /* 0x000000040a078981 */ /* 0x0002e2000c1e1500 */
[----:B0-----:R-:W-:Y:S01]  /*2f900*/  PRMT R8, RZ, 0x7610, R8 ;  /* 0x00007610ff087816 */ /* 0x001fe20000000008 */
[----:B-1----:R-:W-:Y:S02]  /*2f910*/  @!P1 IMAD.MOV.U32 R10, RZ, RZ, R13 ;  /* 0x000000ffff0a9224 */ /* 0x002fe400078e000d */
[----:B------:R-:W-:Y:S01]  /*2f920*/  @!P1 IMAD.MOV.U32 R11, RZ, RZ, R28 ;  /* 0x000000ffff0b9224 */ /* 0x000fe200078e001c */
[----:B------:R-:W-:Y:S01]  /*2f930*/  PRMT R9, RZ, 0x7610, R9 ;  /* 0x00007610ff097816 */ /* 0x000fe20000000009 */
[----:B----4-:R-:W-:Y:S01]  /*2f940*/  @!P1 IMAD.MOV.U32 R13, RZ, RZ, R12 ;  /* 0x000000ffff0d9224 */ /* 0x010fe200078e000c */
[----:B------:R-:W4:Y:S04]  /*2f950*/  LDL R28, [R1+0x1cb0] ;  /* 0x001cb000011c7983 */ /* 0x000f280000100800 */
[----:B------:R0:W4:Y:S02]  /*2f960*/  @!P1 LDG.E.U16 R8, [R10.64] ;  /* 0x000000040a089981 */ /* 0x000124000c1e1500 */
[----:B0-----:R-:W-:Y:S01]  /*2f970*/  PRMT R11, RZ, 0x7610, R11 ;  /* 0x00007610ff0b7816 */ /* 0x001fe2000000000b */
[----:B--2---:R-:W-:Y:S01]  /*2f980*/  @!P1 IMAD.MOV.U32 R12, RZ, RZ, R0 ;  /* 0x000000ffff0c9224 */ /* 0x004fe200078e0000 */
[----:B------:R-:W-:Y:S01]  /*2f990*/  PRMT R10, RZ, 0x7610, R10 ;  /* 0x00007610ff0a7816 */ /* 0x000fe2000000000a */
[----:B------:R-:W2:Y:S04]  /*2f9a0*/  LDL R0, [R1+0x1cbc] ;  /* 0x001cbc0001007983 */ /* 0x000ea80000100800 */
[----:B------:R0:W2:Y:S04]  /*2f9b0*/  @!P1 LDG.E.U16 R9, [R12.64] ;  /* 0x000000040c099981 */ /* 0x0000a8000c1e1500 */
[----:B0-----:R-:W2:Y:S04]  /*2f9c0*/  LDL R13, [R1+0x1d20] ;  /* 0x001d2000010d7983 */ /* 0x001ea80000100800 */
[----:B---3--:R0:W3:Y:S04]  /*2f9d0*/  @!P1 LDG.E.U16 R11, [R14.64] ;  /* 0x000000040e0b9981 */ /* 0x0080e8000c1e1500 */
[----:B0-----:R-:W3:Y:S04]  /*2f9e0*/  LDL R14, [R1+0x1da8] ;  /* 0x001da800010e7983 */ /* 0x001ee80000100800 */
[----:B------:R-:W3:Y:S01]  /*2f9f0*/  LDL R15, [R1+0x1db4] ;  /* 0x001db400010f7983 */ /* 0x000ee20000100800 */
[----:B------:R-:W-:Y:S01]  /*2fa00*/  @!P0 IMAD.MOV.U32 R12, RZ, RZ, R27 ;  /* 0x000000ffff0c8224 */ /* 0x000fe200078e001b */
[----:B------:R-:W-:-:S02]  /*2fa10*/  PRMT R16, RZ, 0x7610, R16 ;  /* 0x00007610ff107816 */ /* 0x000fc40000000010 */
[----:B------:R-:W-:Y:S01]  /*2fa20*/  PRMT R18, RZ, 0x7610, R18 ;  /* 0x00007610ff127816 */ /* 0x000fe20000000012 */
[----:B------:R-:W4:Y:S04]  /*2fa30*/  LDL R27, [R1+0x1cc4] ;  /* 0x001cc400011b7983 */ /* 0x000f280000100800 */
[----:B--2---:R0:W2:Y:S02]  /*2fa40*/  @!P0 LDG.E.U16 R10, [R12.64] ;  /* 0x000000040c0a8981 */ /* 0x0040a4000c1e1500 */
[----:B0-----:R-:W-:Y:S02]  /*2fa50*/  PRMT R12, RZ, 0x7610, R12 ;  /* 0x00007610ff0c7816 */ /* 0x001fe4000000000c */
        /* <DEDUP_REMOVED lines=10> */
[----:B------:R0:W2:Y:S04]  /*2fb00*/  @!P0 LDG.E.U16 R13, [R14.64] ;  /* 0x000000040e0d8981 */ /* 0x0000a8000c1e1500 */
[----:B0-----:R-:W2:Y:S01]  /*2fb10*/  LDL R15, [R1+0x1c38] ;  /* 0x001c3800010f7983 */ /* 0x001ea20000100800 */
[----:B------:R-:W-:Y:S02]  /*2fb20*/  @!P1 IMAD.MOV.U32 R14, RZ, RZ, R29 ;  /* 0x000000ffff0e9224 */ /* 0x000fe400078e001d */
[----:B------:R-:W3:Y:S03]  /*2fb30*/  LDL.LU R29, [R1+0x30] ;  /* 0x00003000011d7983 */ /* 0x000ee60000300800 */
[----:B--2---:R0:W2:Y:S02]  /*2fb40*/  @!P1 LDG.E.U16 R16, [R14.64] ;  /* 0x000000040e109981 */ /* 0x0040a4000c1e1500 */
[----:B0-----:R-:W-:-:S02]  /*2fb50*/  @!P0 IMAD.MOV.U32 R14, RZ, RZ, R0 ;  /* 0x000000ffff0e8224 */ /* 0x001fc400078e0000 */
[----:B----4-:R-:W-:Y:S02]  /*2fb60*/  @!P0 IMAD.MOV.U32 R15, RZ, RZ, R28 ;  /* 0x000000ffff0f8224 */ /* 0x010fe400078e001c */
[----:B------:R-:W4:Y:S01]  /*2fb70*/  LDL.LU R28, [R1+0x20] ;  /* 0x00002000011c7983 */ /* 0x000f220000300800 */
[----:B------:R-:W2:Y:S03]  /*2fb80*/  LDL.LU R0, [R1+0x1c] ;  /* 0x00001c0001007983 */ /* 0x000ea60000300800 */
[----:B------:R0:W2:Y:S04]  /*2fb90*/  @!P0 LDG.E.U16 R18, [R14.64] ;  /* 0x000000040e128981 */ /* 0x0000a8000c1e1500 */
[----:B0-----:R-:W2:Y:S01]  /*2fba0*/  LDL R15, [R1+0x1cb8] ;  /* 0x001cb800010f7983 */ /* 0x001ea20000100800 */
[----:B------:R-:W-:Y:S01]  /*2fbb0*/  PRMT R20, RZ, 0x7610, R20 ;  /* 0x00007610ff147816 */ /* 0x000fe20000000014 */
[----:B------:R-:W-:-:S05]  /*2fbc0*/  @!P1 IMAD.MOV.U32 R14, RZ, RZ, R27 ;  /* 0x000000ffff0e9224 */ /* 0x000fca00078e001b */
[----:B--2---:R0:W2:Y:S04]  /*2fbd0*/  @!P1 LDG.E.U16 R20, [R14.64] ;  /* 0x000000040e149981 */ /* 0x0040a8000c1e1500 */
[----:B0-----:R-:W2:Y:S04]  /*2fbe0*/  LDL R14, [R1+0x1d30] ;  /* 0x001d3000010e7983 */ /* 0x001ea80000100800 */
[----:B------:R-:W2:Y:S01]  /*2fbf0*/  LDL R15, [R1+0x1d3c] ;  /* 0x001d3c00010f7983 */ /* 0x000ea20000100800 */
[----:B------:R-:W-:Y:S02]  /*2fc00*/  PRMT R22, RZ, 0x7610, R22 ;  /* 0x00007610ff167816 */ /* 0x000fe40000000016 */
        /* <DEDUP_REMOVED lines=13> */
[----:B------:R-:W-:-:S03]  /*2fce0*/  PRMT R24, RZ, 0x7610, R24 ;  /* 0x00007610ff187816 */ /* 0x000fc60000000018 */
[----:B------:R-:W0:Y:S02]  /*2fcf0*/  S2R R27, SR_TID.X ;  /* 0x00000000001b7919 */ /* 0x000e240000002100 */
[----:B0-----:R-:W-:-:S05]  /*2fd00*/  LOP3.LUT R27, R27, 0x7f, RZ, 0xc0, !PT ;  /* 0x0000007f1b1b7812 */ /* 0x001fca00078ec0ff */
[----:B------:R-:W-:-:S05]  /*2fd10*/  IMAD.SHL.U32 R27, R27, 0x2, RZ ;  /* 0x000000021b1b7824 */ /* 0x000fca00078e00ff */
[----:B------:R-:W-:Y:S02]  /*2fd20*/  LOP3.LUT R27, R27, 0x50, RZ, 0x3c, !PT ;  /* 0x000000501b1b7812 */ /* 0x000fe400078e3cff */
[----:B--2---:R-:W-:-:S04]  /*2fd30*/  @!P1 LOP3.LUT R15, R15, R14, RZ, 0x3c, !PT ;  /* 0x0000000e0f0f9212 */ /* 0x004fc800078e3cff */
[----:B------:R-:W-:-:S04]  /*2fd40*/  @!P1 LOP3.LUT R14, R15, R14, RZ, 0x3c, !PT ;  /* 0x0000000e0f0e9212 */ /* 0x000fc800078e3cff */
[----:B------:R-:W-:-:S05]  /*2fd50*/  @!P1 LOP3.LUT R15, R15, R14, RZ, 0x3c, !PT ;  /* 0x0000000e0f0f9212 */ /* 0x000fca00078e3cff */
[----:B------:R0:W2:Y:S04]  /*2fd60*/  @!P1 LDG.E.U16 R24, [R14.64] ;  /* 0x000000040e189981 */ /* 0x0000a8000c1e1500 */
[----:B0-----:R-:W2:Y:S04]  /*2fd70*/  LDL.LU R15, [R1+0x2c] ;  /* 0x00002c00010f7983 */ /* 0x001ea80000300800 */
[----:B------:R0:W-:Y:S01]  /*2fd80*/  STS.U16 [R27+0x24b00], R25 ;  /* 0x024b00191b007388 */ /* 0x0001e20000000400 */
[----:B------:R1:W-:Y:S02]  /*2fd90*/  STS.U16 [R27+0x25a00], R2 ;  /* 0x025a00021b007388 */ /* 0x0003e40000000400 */
[----:B------:R3:W-:Y:S02]  /*2fda0*/  STS.U16 [R27+0x25b00], R3 ;  /* 0x025b00031b007388 */ /* 0x0007e40000000400 */
[----:B------:R4:W-:Y:S01]  /*2fdb0*/  STS.U16 [R27+0x26a00], R5 ;  /* 0x026a00051b007388 */ /* 0x0009e20000000400 */
[----:B------:R4:W-:Y:S01]  /*2fdc0*/  STS.U16 [R27+0x26b00], R6 ;  /* 0x026b00061b007388 */ /* 0x0009e20000000400 */
[----:B------:R4:W-:Y:S03]  /*2fdd0*/  STS.U16 [R27+0x27a00], R7 ;  /* 0x027a00071b007388 */ /* 0x0009e60000000400 */
[----:B------:R-:W2:Y:S04]  /*2fde0*/  LDL.LU R14, [R1+0x8] ;  /* 0x00000800010e7983 */ /* 0x000ea80000300800 */
[----:B0-----:R-:W2:Y:S01]  /*2fdf0*/  LDL.LU R25, [R1+0x14] ;  /* 0x0000140001197983 */ /* 0x001ea20000300800 */
[----:B-1----:R-:W2:Y:S02]  /*2fe00*/  LDL.LU R2, [R1+0x18] ;  /* 0x0000180001027983 */ /* 0x002ea40000300800 */
[----:B---3--:R-:W3:Y:S02]  /*2fe10*/  LDL.LU R3, [R1+0xc] ;  /* 0x00000c0001037983 */ /* 0x008ee40000300800 */
[----:B----4-:R-:W4:Y:S01]  /*2fe20*/  LDL.LU R5, [R1+0x24] ;  /* 0x0000240001057983 */ /* 0x010f220000300800 */
[----:B------:R-:W3:Y:S04]  /*2fe30*/  LDL.LU R6, [R1+0x28] ;  /* 0x0000280001067983 */ /* 0x000ee80000300800 */
[----:B------:R-:W0:Y:S04]  /*2fe40*/  S2R R7, SR_TID.X ;  /* 0x0000000000077919 */ /* 0x000e280000002100 */
[----:B------:R1:W-:Y:S04]  /*2fe50*/  STS.U16 [R27+0x27b00], R8 ;  /* 0x027b00081b007388 */ /* 0x0003e80000000400 */
[----:B-1----:R-:W3:Y:S01]  /*2fe60*/  LDL.LU R27, [R1+0x4290] ;  /* 0x00429000011b7983 */ /* 0x002ee20000300800 */
[----:B------:R-:W3:Y:S01]  /*2fe70*/  LDL.LU R8, [R1+0x10] ;  /* 0x0000100001087983 */ /* 0x000ee20000300800 */
[----:B0-----:R-:W-:-:S05]  /*2fe80*/  LOP3.LUT R7, R7, 0x7f, RZ, 0xc0, !PT ;  /* 0x0000007f07077812 */ /* 0x001fca00078ec0ff */
[----:B------:R-:W-:-:S05]  /*2fe90*/  IMAD.SHL.U32 R7, R7, 0x2, RZ ;  /* 0x0000000207077824 */ /* 0x000fca00078e00ff */
[----:B------:R-:W-:-:S05]  /*2fea0*/  LOP3.LUT R7, R7, 0x60, RZ, 0x3c, !PT ;  /* 0x0000006007077812 */ /* 0x000fca00078e3cff */
[----:B------:R0:W-:Y:S04]  /*2feb0*/  STS.U16 [R7+0x20c00], R29 ;  /* 0x020c001d07007388 */ /* 0x0001e80000000400 */
[----:B0-----:R-:W4:Y:S04]  /*2fec0*/  LDL.LU R29, [R1+0x428c] ;  /* 0x00428c00011d7983 */ /* 0x001f280000300800 */
[----:B--2---:R0:W-:Y:S01]  /*2fed0*/  STS.U16 [R7+0x20d00], R15 ;  /* 0x020d000f07007388 */ /* 0x0041e20000000400 */
[----:B------:R1:W-:Y:S03]  /*2fee0*/  STS.U16 [R7+0x21c00], R28 ;  /* 0x021c001c07007388 */ /* 0x0003e60000000400 */
[----:B0-----:R-:W2:Y:S01]  /*2fef0*/  LDL.LU R15, [R1+0x80] ;  /* 0x00008000010f7983 */ /* 0x001ea20000300800 */
[----:B-1----:R-:W2:Y:S02]  /*2ff00*/  LDL.LU R28, [R1+0x4288] ;  /* 0x00428800011c7983 */ /* 0x002ea40000300800 */
[----:B------:R0:W-:Y:S02]  /*2ff10*/  STS.U16 [R7+0x21d00], R0 ;  /* 0x021d000007007388 */ /* 0x0001e40000000400 */
[----:B0-----:R-:W4:Y:S04]  /*2ff20*/  LDL.LU R0, [R1+0x4284] ;  /* 0x0042840001007983 */ /* 0x001f280000300800 */
[----:B---3--:R-:W-:Y:S01]  /*2ff30*/  STS.U16 [R7+0x22c00], R8 ;  /* 0x022c000807007388 */ /* 0x008fe20000000400 */
[----:B------:R-:W-:Y:S03]  /*2ff40*/  STS.U16 [R7+0x22d00], R3 ;  /* 0x022d000307007388 */ /* 0x000fe60000000400 */
[----:B--2---:R0:W-:Y:S04]  /*2ff50*/  STS.U16 [R7+0x23c00], R28 ;  /* 0x023c001c07007388 */ /* 0x0041e80000000400 */
[----:B0-----:R-:W2:Y:S01]  /*2ff60*/  LDL.LU R28, [R1+0x4280] ;  /* 0x00428000011c7983 */ /* 0x001ea20000300800 */
[----:B----4-:R-:W-:Y:S02]  /*2ff70*/  STS.U16 [R7+0x23d00], R29 ;  /* 0x023d001d07007388 */ /* 0x010fe40000000400 */
        /* <DEDUP_REMOVED lines=8> */
[----:B------:R-:W3:Y:S04]  /*30000*/  LDL R3, [R1+0x384] ;  /* 0x0003840001037983 */ /* 0x000ee80000100800 */
[----:B--2---:R-:W-:Y:S01]  /*30010*/  STS.U16 [R28+0x20e00], R6 ;  /* 0x020e00061c007388 */ /* 0x004fe20000000400 */
        /* <DEDUP_REMOVED lines=8> */
[----:B------:R0:W-:Y:S02]  /*300a0*/  STS.U16 [R28+0x24f00], R16 ;  /* 0x024f00101c007388 */ /* 0x0001e40000000400 */
[----:B------:R1:W-:Y:S01]  /*300b0*/  STS.U16 [R28+0x25e00], R18 ;  /* 0x025e00121c007388 */ /* 0x0003e20000000400 */
[----:B0-----:R-:W2:Y:S01]  /*300c0*/  LDL.LU.64 R16, [R1+0x410] ;  /* 0x0004100001107983 */ /* 0x001ea20000300a00 */
[----:B-1----:R-:W4:Y:S03]  /*300d0*/  LDL.LU.64 R18, [R1+0x418] ;  /* 0x0004180001127983 */ /* 0x002f260000300a00 */
[----:B------:R-:W0:Y:S01]  /*300e0*/  S2R R0, SR_TID.X ;  /* 0x0000000000007919 */ /* 0x000e220000002100 */
[----:B------:R-:W-:Y:S02]  /*300f0*/  STS.U16 [R28+0x25f00], R20 ;  /* 0x025f00141c007388 */ /* 0x000fe40000000400 */
[----:B------:R-:W-:Y:S02]  /*30100*/  STS.U16 [R28+0x26e00], R22 ;  /* 0x026e00161c007388 */ /* 0x000fe40000000400 */
[----:B------:R-:W-:Y:S01]  /*30110*/  STS.U16 [R28+0x26f00], R23 ;  /* 0x026f00171c007388 */ /* 0x000fe20000000400 */
[----:B------:R-:W-:Y:S01]  /*30120*/  STS.U16 [R28+0x27e00], R15 ;  /* 0x027e000f1c007388 */ /* 0x000fe20000000400 */
[----:B------:R-:W-:Y:S02]  /*30130*/  STS.U16 [R28+0x27f00], R24 ;  /* 0x027f00181c007388 */ /* 0x000fe40000000400 */
[----:B------:R-:W-:Y:S02]  /*30140*/  BAR.SYNC.DEFER_BLOCKING 0x0 ;  /* 0x0000000000007b1d */ /* 0x000fe40000010000 */
[C---:B0-----:R-:W-:Y:S01]  /*30150*/  IMAD.SHL.U32 R2, R0.reuse, 0x2, RZ ;  /* 0x0000000200027824 */ /* 0x041fe200078e00ff */
[----:B------:R-:W-:-:S05]  /*30160*/  LOP3.LUT R0, R0, 0x7, RZ, 0xc0, !PT ;  /* 0x0000000700007812 */ /* 0x000fca00078ec0ff */
[----:B------:R-:W-:Y:S01]  /*30170*/  IMAD R0, R0, 0x210, RZ ;  /* 0x0000021000007824 */ /* 0x000fe200078e02ff */
[----:B---3--:R-:W-:Y:S04]  /*30180*/  LDSM.16.MT88.4 R8, [R3] ;  /* 0x000000000308783b */ /* 0x008fe80000004200 */
[----:B------:R-:W-:-:S05]  /*30190*/  LOP3.LUT R0, R0, 0x30, R2, 0x78, !PT ;  /* 0x0000003000007812 */ /* 0x000fca00078e7802 */
[----:B------:R-:W-:Y:S04]  /*301a0*/  LDSM.16.M88.4 R4, [R0+0x20000] ;  /* 0x020000000004783b */ /* 0x000fe80000000200 */
[----:B------:R-:W0:Y:S04]  /*301b0*/  LDSM.16.M88.4 R24, [R0+0x22000] ;  /* 0x022000000018783b */ /* 0x000e280000000200 */
[----:B------:R-:W1:Y:S04]  /*301c0*/  LDSM.16.M88.4 R20, [R0+0x21000] ;  /* 0x021000000014783b */ /* 0x000e680000000200 */
[----:B------:R-:W-:Y:S01]  /*301d0*/  LDSM.16.M88.4 R12, [R0+0x24000] ;  /* 0x02400000000c783b */ /* 0x000fe20000000200 */
[----:B0-----:R-:W-:-:S02]  /*301e0*/  IMAD.MOV.U32 R2, RZ, RZ, R27 ;  /* 0x000000ffff027224 */ /* 0x001fc400078e001b */
[----:B------:R-:W-:Y:S01]  /*301f0*/  IMAD.MOV.U32 R3, RZ, RZ, R26 ;  /* 0x000000ffff037224 */ /* 0x000fe200078e001a */
[----:B----4-:R-:W-:Y:S01]  /*30200*/  STL.64 [R1+0x4278], R18 ;  /* 0x0042781201007387 */ /* 0x010fe20000100a00 */
[----:B--2---:R-:W-:Y:S02]  /*30210*/  STL.64 [R1+0x4270], R16 ;  /* 0x0042701001007387 */ /* 0x004fe40000100a00 */
[----:B------:R-:W0:Y:S04]  /*30220*/  LDSM.16.M88.4 R16, [R0+0x25000] ;  /* 0x025000000010783b */ /* 0x000e280000000200 */
[----:B------:R-:W-:Y:S01]  /*30230*/  STL.64 [R1+0xa0], R4 ;  /* 0x0000a00401007387 */ /* 0x000fe20000100a00 */
[----:B------:R-:W-:Y:S01]  /*30240*/  STL.64 [R1+0xa8], R6 ;  /* 0x0000a80601007387 */ /* 0x000fe20000100a00 */
[----:B-1----:R-:W-:Y:S02]  /*30250*/  STL.64 [R1+0x90], R20 ;  /* 0x0000901401007387 */ /* 0x002fe40000100a00 */
[----:B------:R-:W-:Y:S02]  /*30260*/  STL.64 [R1+0x98], R22 ;  /* 0x0000981601007387 */ /* 0x000fe40000100a00 */
[----:B------:R1:W-:Y:S01]  /*30270*/  STL.64 [R1+0x4268], R20 ;  /* 0x0042681401007387 */ /* 0x0003e20000100a00 */
[----:B------:R-:W2:Y:S04]  /*30280*/  LDSM.16.M88.4 R4, [R0+0x23000] ;  /* 0x023000000004783b */ /* 0x000ea80000000200 */
[----:B-1----:R-:W3:Y:S01]  /*30290*/  LDL.64 R20, [R1+0xa0] ;  /* 0x0000a00001147983 */ /* 0x002ee20000100a00 */
[----:B------:R-:W-:Y:S02]  /*302a0*/  STL [R1+0x422c], R2 ;  /* 0x00422c0201007387 */ /* 0x000fe40000100800 */
[----:B------:R-:W-:Y:S02]  /*302b0*/  STL [R1+0x4228], R3 ;  /* 0x0042280301007387 */ /* 0x000fe40000100800 */
[----:B------:R-:W-:Y:S01]  /*302c0*/  STL.64 [R1+0x88], R26 ;  /* 0x0000881a01007387 */ /* 0x000fe20000100a00 */
[----:B0-----:R-:W-:Y:S01]  /*302d0*/  STL.64 [R1+0x50], R16 ;  /* 0x0000501001007387 */ /* 0x001fe20000100a00 */
[----:B------:R0:W-:Y:S03]  /*302e0*/  STL.64 [R1+0x58], R18 ;  /* 0x0000581201007387 */ /* 0x0001e60000100a00 */
[----:B0-----:R-:W3:Y:S01]  /*302f0*/  LDL.LU.64 R18, [R1+0x4278] ;  /* 0x0042780001127983 */ /* 0x001ee20000300a00 */
[----:B------:R-:W3:Y:S02]  /*30300*/  LDL.LU.64 R16, [R1+0x4270] ;  /* 0x0042700001107983 */ /* 0x000ee40000300a00 */
[----:B---3--:R-:W-:Y:S11]  /*30310*/  HMMA.16816.F32 R16, R8, R20, R16 ;  /* 0x000000140810723c */ /* 0x008ff60000001810 */
[----:B------:R-:W-:Y:S11]  /*30320*/  @!UPT UIADD3 URZ, URZ, URZ, URZ ;  /* 0x0000003f3f3ff290 */ /* 0x000ff6000fffe03f */
[----:B------:R-:W-:Y:S01]  /*30330*/  @!UPT UIADD3 URZ, URZ, URZ, URZ ;  /* 0x0000003f3f3ff290 */ /* 0x000fe2000fffe03f */
[----:B------:R0:W-:Y:S01]  /*30340*/  STL.64 [R1+0x130], R16 ;  /* 0x0001301001007387 */ /* 0x0001e20000100a00 */
[----:B------:R-:W-:Y:S02]  /*30350*/  STL.64 [R1+0x138], R18 ;  /* 0x0001381201007387 */ /* 0x000fe40000100a00 */
[----:B0-----:R-:W-:Y:S02]  /*30360*/  IMAD.MOV.U32 R17, RZ, RZ, R20 ;  /* 0x000000ffff117224 */ /* 0x001fe400078e0014 */
[----:B------:R-:W-:Y:S02]  /*30370*/  IMAD.MOV.U32 R16, RZ, RZ, R21 ;  /* 0x000000ffff107224 */ /* 0x000fe400078e0015 */
[----:B------:R-:W3:Y:S01]  /*30380*/  LDL.LU.64 R20, [R1+0x4268] ;  /* 0x0042680001147983 */ /* 0x000ee20000300a00 */
[----:B--2---:R-:W-:Y:S02]  /*30390*/  STL.64 [R1+0x70], R4 ;  /* 0x0000700401007387 */ /* 0x004fe40000100a00 */
[----:B------:R-:W-:Y:S02]  /*303a0*/  STL.64 [R1+0x78], R6 ;  /* 0x0000780601007387 */ /* 0x000fe40000100a00 */
[----:B------:R0:W-:Y:S02]  /*303b0*/  STL.64 [R1+0x4250], R4 ;  /* 0x0042500401007387 */ /* 0x0001e40000100a00 */
[----:B0-----:R-:W2:Y:S01]  /*303c0*/  LDL.LU.64 R4, [R1+0x440] ;  /* 0x0004400001047983 */ /* 0x001ea20000300a00 */
[----:B------:R-:W4:Y:S03]  /*303d0*/  LDL.LU.64 R6, [R1+0x448] ;  /* 0x0004480001067983 */ /* 0x000f260000300a00 */
[----:B----4-:R-:W-:Y:S01]  /*303e0*/  STL.64 [R1+0x4260], R6 ;  /* 0x0042600601007387 */ /* 0x010fe20000100a00 */
[----:B--2---:R0:W-:Y:S03]  /*303f0*/  STL.64 [R1+0x4258], R4 ;  /* 0x0042580401007387 */ /* 0x0041e60000100a00 */
[----:B0-----:R-:W2:Y:S01]  /*30400*/  LDL.LU.64 R4, [R1+0x400] ;  /* 0x0004000001047983 */ /* 0x001ea20000300a00 */
[----:B------:R-:W2:Y:S02]  /*30410*/  LDL.LU.64 R6, [R1+0x408] ;  /* 0x0004080001067983 */ /* 0x000ea40000300a00 */
[----:B------:R-:W-:Y:S02]  /*30420*/  STL.64 [R1+0x60], R12 ;  /* 0x0000600c01007387 */ /* 0x000fe40000100a00 */
[----:B------:R-:W-:Y:S01]  /*30430*/  STL.64 [R1+0x68], R14 ;  /* 0x0000680e01007387 */ /* 0x000fe20000100a00 */
[----:B------:R-:W-:Y:S02]  /*30440*/  STL.64 [R1+0x4248], R12 ;  /* 0x0042480c01007387 */ /* 0x000fe40000100a00 */
[----:B------:R-:W0:Y:S04]  /*30450*/  LDSM.16.M88.4 R12, [R0+0x26000] ;  /* 0x02600000000c783b */ /* 0x000e280000000200 */
[----:B---3--:R-:W-:-:S02]  /*30460*/  IMAD.MOV.U32 R19, RZ, RZ, R20 ;  /* 0x000000ffff137224 */ /* 0x008fc400078e0014 */
[----:B------:R-:W-:Y:S01]  /*30470*/  IMAD.MOV.U32 R18, RZ, RZ, R21 ;  /* 0x000000ffff127224 */ /* 0x000fe200078e0015 */
[----:B0-----:R0:W-:Y:S01]  /*30480*/  STL.64 [R1+0x40], R12 ;  /* 0x0000400c01007387 */ /* 0x0011e20000100a00 */
[----:B------:R1:W-:Y:S01]  /*30490*/  STL.64 [R1+0x48], R14 ;  /* 0x0000480e01007387 */ /* 0x0003e20000100a00 */
[----:B--2---:R-:W-:Y:S11]  /*304a0*/  HMMA.16816.F32 R4, R8, R20, R4 ;  /* 0x000000140804723c */ /* 0x004ff60000001804 */
[----:B------:R-:W-:Y:S11]  /*304b0*/  @!UPT UIADD3 URZ, URZ, URZ, URZ ;  /* 0x0000003f3f3ff290 */ /* 0x000ff6000fffe03f */
[----:B------:R-:W-:Y:S01]  /*304c0*/  @!UPT UIADD3 URZ, URZ, URZ, URZ ;  /* 0x0000003f3f3ff290 */ /* 0x000fe2000fffe03f */
[----:B------:R-:W-:Y:S01]  /*304d0*/  STL.64 [R1+0x120], R4 ;  /* 0x0001200401007387 */ /* 0x000fe20000100a00 */
[----:B------:R-:W-:Y:S02]  /*304e0*/  STL.64 [R1+0x128], R6 ;  /* 0x0001280601007387 */ /* 0x000fe40000100a00 */
[----:B------:R-:W2:Y:S04]  /*304f0*/  LDSM.16.M88.4 R4, [R0+0x27000] ;  /* 0x027000000004783b */ /* 0x000ea80000000200 */
[----:B0-----:R-:W3:Y:S01]  /*30500*/  LDL.LU.64 R12, [R1+0x430] ;  /* 0x00043000010c7983 */ /* 0x001ee20000300a00 */
[----:B-1----:R-:W3:Y:S01]  /*30510*/  LDL.LU.64 R14, [R1+0x438] ;  /* 0x00043800010e7983 */ /* 0x002ee20000300a00 */
[----:B------:R-:W4:Y:S02]  /*30520*/  LDL.LU.64 R20, [R1+0x360] ;  /* 0x0003600001147983 */ /* 0x000f240000300a00 */
[----:B------:R-:W4:Y:S02]  /*30530*/  LDL.LU.64 R22, [R1+0x368] ;  /* 0x0003680001167983 */ /* 0x000f240000300a00 */
[----:B------:R-:W-:Y:S01]  /*30540*/  STL.64 [R1+0x4238], R18 ;  /* 0x0042381201007387 */ /* 0x000fe20000100a00 */
[----:B------:R0:W-:Y:S04]  /*30550*/  STL.64 [R1+0x4230], R16 ;  /* 0x0042301001007387 */ /* 0x0001e80000100a00 */
[----:B0-----:R-:W3:Y:S04]  /*30560*/  LDL.64 R16, [R1+0x50] ;  /* 0x0000500001107983 */ /* 0x001ee80000100a00 */
[----:B--2---:R-:W-:Y:S01]  /*30570*/  STL.64 [R1+0x30], R4 ;  /* 0x0000300401007387 */ /* 0x004fe20000100a00 */
[----:B------:R-:W-:-:S02]  /*30580*/  IMAD.MOV.U32 R27, RZ, RZ, R6 ;  /* 0x000000ffff1b7224 */ /* 0x000fc400078e0006 */
[----:B------:R0:W-:Y:S02]  /*30590*/  STL.64 [R1+0x38], R6 ;  /* 0x0000380601007387 */ /* 0x0001e40000100a00 */
[----:B------:R-:W-:Y:S02]  /*305a0*/  IMAD.MOV.U32 R26, RZ, RZ, R7 ;  /* 0x000000ffff1a7224 */ /* 0x000fe400078e0007 */
[----:B0-----:R-:W2:Y:S01]  /*305b0*/  LDL.LU.64 R6, [R1+0x4260] ;  /* 0x0042600001067983 */ /* 0x001ea20000300a00 */
[----:B------:R-:W2:Y:S02]  /*305c0*/  LDL.LU.64 R4, [R1+0x4258] ;  /* 0x0042580001047983 */ /* 0x000ea40000300a00 */
[----:B------:R0:W-:Y:S02]  /*305d0*/  STL [R1+0x3b38], R0 ;  /* 0x003b380001007387 */ /* 0x0001e40000100800 */
[----:B0-----:R-:W3:Y:S01]  /*305e0*/  LDL R0, [R1+0x384] ;  /* 0x0003840001007983 */ /* 0x001ee20000100800 */
[C---:B--2---:R-:W-:Y:S11]  /*305f0*/  HMMA.16816.F32 R4, R8.reuse, R24, R4 ;  /* 0x000000180804723c */ /* 0x044ff60000001804 */
[----:B------:R-:W-:Y:S11]  /*30600*/  @!UPT UIADD3 URZ, URZ, URZ, URZ ;  /* 0x0000003f3f3ff290 */ /* 0x000ff6000fffe03f */
[----:B------:R-:W-:Y:S01]  /*30610*/  @!UPT UIADD3 URZ, URZ, URZ, URZ ;  /* 0x0000003f3f3ff290 */ /* 0x000fe2000fffe03f */
[----:B------:R0:W-:Y:S01]  /*30620*/  STL.64 [R1+0x110], R4 ;  /* 0x0001100401007387 */ /* 0x0001e20000100a00 */
[----:B------:R-:W-:Y:S03]  /*30630*/  STL [R1+0x118], R6 ;  /* 0x0001180601007387 */ /* 0x000fe60000100800 */
[----:B0-----:R-:W3:Y:S01]  /*30640*/  LDL.LU.64 R4, [R1+0x4250] ;  /* 0x0042500001047983 */ /* 0x001ee20000300a00 */
[----:B------:R-:W-:Y:S02]  /*30650*/  IMAD.MOV.U32 R29, RZ, RZ, R7 ;  /* 0x000000ffff1d7224 */ /* 0x000fe400078e0007 */
[----:B------:R0:W-:Y:S02]  /*30660*/  STL.64 [R1+0x4200], R24 ;  /* 0x0042001801007387 */ /* 0x0001e40000100a00 */
[----:B------:R1:W-:Y:S01]  /*30670*/  STL.64 [R1+0x4240], R26 ;  /* 0x0042401a01007387 */ /* 0x0003e20000100a00 */
[----:B0-----:R-:W2:Y:S01]  /*30680*/  LDL.LU.64 R24, [R1+0x350] ;  /* 0x0003500001187983 */ /* 0x001ea20000300a00 */
[----:B-1----:R-:W2:Y:S02]  /*30690*/  LDL.LU.64 R26, [R1+0x358] ;  /* 0x00035800011a7983 */ /* 0x002ea40000300a00 */
[----:B------:R0:W-:Y:S01]  /*306a0*/  STL [R1+0x4148], R29 ;  /* 0x0041481d01007387 */ /* 0x0001e20000100800 */
[C---:B---3--:R-:W-:Y:S01]  /*306b0*/  HMMA.16816.F32 R4, R8.reuse, R4, R12 ;  /* 0x000000040804723c */ /* 0x048fe2000000180c */
[----:B------:R-:W4:Y:S07]  /*306c0*/  LDL.LU.64 R12, [R1+0x4248] ;  /* 0x00424800010c7983 */ /* 0x000f2e0000300a00 */
[C---:B--2---:R-:W-:Y:S11]  /*306d0*/  HMMA.16816.F32 R24, R8.reuse, R16, R24 ;  /* 0x000000100818723c */ /* 0x044ff60000001818 */
[----:B------:R-:W-:Y:S04]  /*306e0*/  @!UPT UIADD3 URZ, URZ, URZ, URZ ;  /* 0x0000003f3f3ff290 */ /* 0x000fe8000fffe03f */
[----:B------:R-:W-:Y:S01]  /*306f0*/  STL.64 [R1+0x100], R4 ;  /* 0x0001000401007387 */ /* 0x000fe20000100a00 */
[----:B------:R-:W-:Y:S02]  /*30700*/  STL.64 [R1+0x108], R6 ;  /* 0x0001080601007387 */ /* 0x000fe40000100a00 */
[----:B------:R-:W-:Y:S02]  /*30710*/  IMAD.MOV.U32 R2, RZ, RZ, R16 ;  /* 0x000000ffff027224 */ /* 0x000fe400078e0010 */
[----:B------:R-:W-:Y:S01]  /*30720*/  IMAD.MOV.U32 R3, RZ, RZ, R17 ;  /* 0x000000ffff037224 */ /* 0x000fe200078e0011 */
[----:B------:R-:W-:Y:S01]  /*30730*/  LDSM.16.MT88.4 R4, [R0+0x80] ;  /* 0x000080000004783b */ /* 0x000fe20000004200 */
[----:B----4-:R-:W-:Y:S01]  /*30740*/  HMMA.16816.F32 R20, R8, R12, R20 ;  /* 0x0000000c0814723c */ /* 0x010fe20000001814 */
[----:B0-----:R-:W-:Y:S02]  /*30750*/  IMAD.MOV.U32 R29, RZ, RZ, R12 ;  /* 0x000000ffff1d7224 */ /* 0x001fe400078e000c */
[----:B------:R-:W-:-:S02]  /*30760*/  IMAD.MOV.U32 R28, RZ, RZ, R13 ;  /* 0x000000ffff1c7224 */ /* 0x000fc400078e000d */
[----:B------:R-:W0:Y:S11]  /*30770*/  LDSM.16.MT88.4 R12, [R0+0x100] ;  /* 0x00010000000c783b */ /* 0x000e360000004200 */
[----:B------:R-:W-:Y:S07]  /*30780*/  @!UPT UIADD3 URZ, URZ, URZ, URZ ;  /* 0x0000003f3f3ff290 */ /* 0x000fee000fffe03f */
[----:B------:R1:W-:Y:S01]  /*30790*/  STL.64 [R1+0xf0], R20 ;  /* 0x0000f01401007387 */ /* 0x0003e20000100a00 */
[----:B------:R2:W-:Y:S03]  /*307a0*/  STL.64 [R1+0xf8], R22 ;  /* 0x0000f81601007387 */ /* 0x0005e60000100a00 */
[----:B-1----:R-:W3:Y:S01]  /*307b0*/  LDL.LU.64 R20, [R1+0x3b0] ;  /* 0x0003b00001147983 */ /* 0x002ee20000300a00 */
[----:B--2---:R-:W3:Y:S03]  /*307c0*/  LDL.LU.64 R22, [R1+0x3b8] ;  /* 0x0003b80001167983 */ /* 0x004ee60000300a00 */
[----:B0-----:R-:W-:Y:S01]  /*307d0*/  STL.64 [R1+0x41b8], R14 ;  /* 0x0041b80e01007387 */ /* 0x001fe20000100a00 */
[----:B------:R0:W-:Y:S03]  /*307e0*/  STL.64 [R1+0x41b0], R12 ;  /* 0x0041b00c01007387 */ /* 0x0001e60000100a00 */
[----:B0-----:R-:W3:Y:S01]  /*307f0*/  LDL.LU.64 R12, [R1+0x40] ;  /* 0x00004000010c7983 */ /* 0x001ee20000300a00 */
[----:B------:R-:W-:Y:S02]  /*30800*/  STL.64 [R1+0xe0], R24 ;  /* 0x0000e01801007387 */ /* 0x000fe40000100a00 */
[----:B------:R0:W-:Y:S02]  /*30810*/  STL.64 [R1+0xe8], R26 ;  /* 0x0000e81a01007387 */ /* 0x0001e40000100a00 */
[----:B0-----:R-:W2:Y:S01]  /*30820*/  LDL.LU.64 R26, [R1+0x4240] ;  /* 0x00424000011a7983 */ /* 0x001ea20000300a00 */
[----:B------:R-:W4:Y:S02]  /*30830*/  LDL.LU.64 R18, [R1+0x4238] ;  /* 0x0042380001127983 */ /* 0x000f240000300a00 */
[----:B------:R-:W2:Y:S02]  /*30840*/  LDL.LU.64 R16, [R1+0x4230] ;  /* 0x0042300001107983 */ /* 0x000ea40000300a00 */
[----:B----4-:R-:W-:-:S02]  /*30850*/  IMAD.MOV.U32 R24, RZ, RZ, R19 ;  /* 0x000000ffff187224 */ /* 0x010fc400078e0013 */
[----:B------:R-:W-:-:S05]  /*30860*/  IMAD.MOV.U32 R25, RZ, RZ, R18 ;  /* 0x000000ffff197224 */ /* 0x000fca00078e0012 */
[----:B------:R2:W-:Y:S02]  /*30870*/  STL.64 [R1+0x4210], R24 ;  /* 0x0042101801007387 */ /* 0x0005e40000100a00 */
[----:B--2---:R-:W-:Y:S02]  /*30880*/  IMAD.MOV.U32 R24, RZ, RZ, R17 ;  /* 0x000000ffff187224 */ /* 0x004fe400078e0011 */
[----:B------:R-:W-:Y:S02]  /*30890*/  IMAD.MOV.U32 R25, RZ, RZ, R16 ;  /* 0x000000ffff197224 */ /* 0x000fe400078e0010 */
[----:B------:R-:W0:Y:S01]  /*308a0*/  LDSM.16.MT88.4 R16, [R0+0x180] ;  /* 0x000180000010783b */ /* 0x000e220000004200 */
[C---:B---3--:R-:W-:Y:S03]  /*308b0*/  HMMA.16816.F32 R20, R8.reuse, R12, R20 ;  /* 0x0000000c0814723c */ /* 0x048fe60000001814 */
[----:B0-----:R-:W-:Y:S01]  /*308c0*/  STL [R1+0x414c], R19 ;  /* 0x00414c1301007387 */ /* 0x001fe20000100800 */
[----:B------:R-:W-:Y:S02]  /*308d0*/  STL [R1+0x41a8], R18 ;  /* 0x0041a81201007387 */ /* 0x000fe40000100800 */
[----:B------:R0:W-:Y:S02]  /*308e0*/  STL.64 [R1+0x41a0], R16 ;  /* 0x0041a01001007387 */ /* 0x0001e40000100a00 */
[----:B0-----:R-:W2:Y:S01]  /*308f0*/  LDL.LU.64 R16, [R1+0x30] ;  /* 0x0000300001107983 */ /* 0x001ea20000300a00 */
[----:B------:R0:W-:Y:S03]  /*30900*/  STL.64 [R1+0x41d0], R12 ;  /* 0x0041d00c01007387 */ /* 0x0001e60000100a00 */
[----:B0-----:R-:W2:Y:S11]  /*30910*/  LDL.LU.64 R12, [R1+0x3a0] ;  /* 0x0003a000010c7983 */ /* 0x001eb60000300a00 */
[----:B------:R-:W-:Y:S02]  /*30920*/  STL.64 [R1+0xd0], R20 ;  /* 0x0000d01401007387 */ /* 0x000fe40000100a00 */
[----:B------:R-:W-:Y:S02]  /*30930*/  STL.64 [R1+0xd8], R22 ;  /* 0x0000d81601007387 */ /* 0x000fe40000100a00 */
[----:B------:R-:W0:Y:S04]  /*30940*/  LDSM.16.MT88.4 R20, [R0+0x2000] ;  /* 0x002000000014783b */ /* 0x000e280000004200 */
[----:B------:R-:W2:Y:S04]  /*30950*/  LDL.LU.64 R14, [R1+0x3a8] ;  /* 0x0003a800010e7983 */ /* 0x000ea80000300a00 */
[----:B0-----:R-:W-:Y:S01]  /*30960*/  STL.64 [R1+0x40a0], R22 ;  /* 0x0040a01601007387 */ /* 0x001fe20000100a00 */
[----:B------:R0:W-:Y:S03]  /*30970*/  STL.64 [R1+0x4098], R20 ;  /* 0x0040981401007387 */ /* 0x0001e60000100a00 */
[----:B0-----:R-:W3:Y:S01]  /*30980*/  LDL.LU.64 R20, [R1+0x70] ;  /* 0x0000700001147983 */ /* 0x001ee20000300a00 */
[----:B--2---:R-:W-:Y:S07]  /*30990*/  HMMA.16816.F32 R8, R8, R16, R12 ;  /* 0x000000100808723c */ /* 0x004fee000000180c */
[----:B------:R-:W-:-:S02]  /*309a0*/  IMAD.MOV.U32 R12, RZ, RZ, R2 ;  /* 0x000000ffff0c7224 */ /* 0x000fc400078e0002 */
[----:B------:R-:W-:Y:S01]  /*309b0*/  IMAD.MOV.U32 R13, RZ, RZ, R3 ;  /* 0x000000ffff0d7224 */ /* 0x000fe200078e0003 */
[----:B---3--:R0:W-:Y:S11]  /*309c0*/  STL.64 [R1+0x4208], R20 ;  /* 0x0042081401007387 */ /* 0x0081f60000100a00 */
[----:B------:R-:W-:Y:S02]  /*309d0*/  @!UPT UIADD3 URZ, URZ, URZ, URZ ;  /* 0x0000003f3f3ff290 */ /* 0x000fe4000fffe03f */
[----:B------:R-:W-:Y:S02]  /*309e0*/  STL.64 [R1+0xb0], R8 ;  /* 0x0000b00801007387 */ /* 0x000fe40000100a00 */
[----:B------:R-:W-:Y:S02]  /*309f0*/  STL.64 [R1+0xb8], R10 ;  /* 0x0000b80a01007387 */ /* 0x000fe40000100a00 */
[----:B------:R-:W2:Y:S01]  /*30a00*/  LDL.LU R2, [R1+0x422c] ;  /* 0x00422c0001027983 */ /* 0x000ea20000300800 */
[----:B------:R-:W3:Y:S04]  /*30a10*/  LDL.LU R3, [R1+0x4228] ;  /* 0x0042280001037983 */ /* 0x000ee80000300800 */
[----:B------:R-:W1:Y:S04]  /*30a20*/  LDSM.16.MT88.4 R8, [R0+0x2080] ;  /* 0x002080000008783b */ /* 0x000e680000004200 */
[----:B0-----:R-:W4:Y:S01]  /*30a30*/  LDL.LU.64 R20, [R1+0x470] ;  /* 0x0004700001147983 */ /* 0x001f220000300a00 */
[----:B------:R-:W2:Y:S02]  /*30a40*/  LDL.LU.64 R22, [R1+0x478] ;  /* 0x0004780001167983 */ /* 0x000ea40000300a00 */
[----:B------:R-:W-:-:S02]  /*30a50*/  IMAD.MOV.U32 R15, RZ, RZ, R16 ;  /* 0x000000ffff0f7224 */ /* 0x000fc400078e0010 */
[----:B------:R-:W-:Y:S01]  /*30a60*/  IMAD.MOV.U32 R14, RZ, RZ, R17 ;  /* 0x000000ffff0e7224 */ /* 0x000fe200078e0011 */
[----:B--2---:R-:W-:Y:S01]  /*30a70*/  STL.64 [R1+0x4220], R22 ;  /* 0x0042201601007387 */ /* 0x004fe20000100a00 */
[----:B----4-:R0:W-:Y:S03]  /*30a80*/  STL.64 [R1+0x4218], R20 ;  /* 0x0042181401007387 */ /* 0x0101e60000100a00 */
[----:B0-----:R-:W2:Y:S01]  /*30a90*/  LDL.LU.64 R20, [R1+0x480] ;  /* 0x0004800001147983 */ /* 0x001ea20000300a00 */
[----:B------:R-:W2:Y:S02]  /*30aa0*/  LDL.LU.64 R22, [R1+0x488] ;  /* 0x0004880001167983 */ /* 0x000ea40000300a00 */
[----:B------:R-:W4:Y:S02]  /*30ab0*/  LDL.LU.64 R16, [R1+0x450] ;  /* 0x0004500001107983 */ /* 0x000f240000300a00 */
[----:B------:R-:W4:Y:S01]  /*30ac0*/  LDL.LU.64 R18, [R1+0x458] ;  /* 0x0004580001127983 */ /* 0x000f220000300a00 */
[----:B------:R-:W-:Y:S01]  /*30ad0*/  STL.64 [R1+0x41e8], R12 ;  /* 0x0041e80c01007387 */ /* 0x000fe20000100a00 */
[----:B------:R-:W-:Y:S02]  /*30ae0*/  STL [R1+0x4048], R0 ;  /* 0x0040480001007387 */ /* 0x000fe40000100800 */
[----:B-1----:R0:W-:Y:S02]  /*30af0*/  STL.64 [R1+0x4038], R10 ;  /* 0x0040380a01007387 */ /* 0x0021e40000100a00 */
[----:B0-----:R-:W-:-:S02]  /*30b00*/  IMAD.MOV.U32 R10, RZ, RZ, R27 ;  /* 0x000000ffff0a7224 */ /* 0x001fc400078e001b */
[----:B------:R-:W-:Y:S01]  /*30b10*/  IMAD.MOV.U32 R11, RZ, RZ, R26 ;  /* 0x000000ffff0b7224 */ /* 0x000fe200078e001a */
[----:B------:R0:W-:Y:S04]  /*30b20*/  STL.64 [R1+0x4030], R8 ;  /* 0x0040300801007387 */ /* 0x0001e80000100a00 */
[----:B------:R-:W-:Y:S01]  /*30b30*/  STL.64 [R1+0x41c8], R10 ;  /* 0x0041c80a01007387 */ /* 0x000fe20000100a00 */
[----:B0-----:R-:W-:Y:S02]  /*30b40*/  IMAD.MOV.U32 R8, RZ, RZ, R15 ;  /* 0x000000ffff087224 */ /* 0x001fe400078e000f */
[----:B------:R-:W-:-:S05]  /*30b50*/  IMAD.MOV.U32 R9, RZ, RZ, R14 ;  /* 0x000000ffff097224 */ /* 0x000fca00078e000e */
[----:B------:R0:W-:Y:S04]  /*30b60*/  STL.64 [R1+0x41c0], R8 ;  /* 0x0041c00801007387 */ /* 0x0001e80000100a00 */
[----:B0-----:R-:W3:Y:S01]  /*30b70*/  LDL.LU.64 R8, [R1+0x460] ;  /* 0x0004600001087983 */ /* 0x001ee20000300a00 */
[----:B------:R-:W3:Y:S01]  /*30b80*/  LDL.LU.64 R10, [R1+0x468] ;  /* 0x00046800010a7983 */ /* 0x000ee20000300a00 */
[C---:B--2---:R-:W-:Y:S02]  /*30b90*/  HMMA.16816.F32 R24, R4.reuse, R24, R20 ;  /* 0x000000180418723c */ /* 0x044fe40000001814 */
[----:B------:R-:W2:Y:S01]  /*30ba0*/  LDL.LU.64 R22, [R1+0x4220] ;  /* 0x0042200001167983 */ /* 0x000ea20000300a00 */
[----:B------:R-:W2:Y:S11]  /*30bb0*/  LDL.LU.64 R20, [R1+0x4218] ;  /* 0x0042180001147983 */ /* 0x000eb60000300a00 */
[----:B------:R-:W-:Y:S09]  /*30bc0*/  @!UPT UIADD3 URZ, URZ, URZ, URZ ;  /* 0x0000003f3f3ff290 */ /* 0x000ff2000fffe03f */
[----:B------:R0:W-:Y:S01]  /*30bd0*/  STL.64 [R1+0x20], R24 ;  /* 0x0000201801007387 */ /* 0x0001e20000100a00 */
[----:B------:R2:W-:Y:S03]  /*30be0*/  STL.64 [R1+0x28], R26 ;  /* 0x0000281a01007387 */ /* 0x0005e60000100a00 */
[----:B0-----:R-:W2:Y:S02]  /*30bf0*/  LDL.LU.64 R24, [R1+0x4210] ;  /* 0x0042100001187983 */ /* 0x001ea40000300a00 */
[C---:B--2---:R-:W-:Y:S02]  /*30c00*/  HMMA.16816.F32 R24, R4.reuse, R24, R20 ;  /* 0x000000180418723c */ /* 0x044fe40000001814 */
[----:B------:R-:W4:Y:S11]  /*30c10*/  LDL.LU.64 R20, [R1+0x4208] ;  /* 0x0042080001147983 */ /* 0x000f360000300a00 */
[----:B------:R-:W-:Y:S10]  /*30c20*/  @!UPT UIADD3 URZ, URZ, URZ, URZ ;  /* 0x0000003f3f3ff290 */ /* 0x000ff4000fffe03f */
[----:B------:R0:W-:Y:S01]  /*30c30*/  STL.64 [R1+0x10], R24 ;  /* 0x0000101801007387 */ /* 0x0001e20000100a00 */
[----:B------:R-:W-:Y:S03]  /*30c40*/  STL.64 [R1+0x18], R26 ;  /* 0x0000181a01007387 */ /* 0x000fe60000100a00 */
[----:B0-----:R-:W3:Y:S02]  /*30c50*/  LDL.LU.64 R24, [R1+0x4200] ;  /* 0x0042000001187983 */ /* 0x001ee40000300a00 */
[----:B---3--:R-:W-:Y:S11]  /*30c60*/  HMMA.16816.F32 R8, R4, R24, R8 ;  /* 0x000000180408723c */ /* 0x008ff60000001808 */
[----:B------:R-:W-:Y:S11]  /*30c70*/  @!UPT UIADD3 URZ, URZ, URZ, URZ ;  /* 0x0000003f3f3ff290 */ /* 0x000ff6000fffe03f */
[----:B------:R-:W-:Y:S01]  /*30c80*/  @!UPT UIADD3 URZ, URZ, URZ, URZ ;  /* 0x0000003f3f3ff290 */ /* 0x000fe2000fffe03f */
[----:B------:R0:W-:Y:S01]  /*30c90*/  STL.64 [R1], R8 ;  /* 0x0000000801007387 */ /* 0x0001e20000100a00 */
[----:B------:R1:W-:Y:S03]  /*30ca0*/  STL.64 [R1+0x8], R10 ;  /* 0x0000080a01007387 */ /* 0x0003e60000100a00 */
[----:B0-----:R-:W2:Y:S01]  /*30cb0*/  LDL.LU.64 R8, [R1+0x330] ;  /* 0x0003300001087983 */ /* 0x001ea20000300a00 */
[----:B-1----:R-:W3:Y:S03]  /*30cc0*/  LDL.LU.64 R10, [R1+0x338] ;  /* 0x00033800010a7983 */ /* 0x002ee60000300a00 */
[----:B---3--:R-:W-:Y:S01]  /*30cd0*/  STL.64 [R1+0x41e0], R10 ;  /* 0x0041e00a01007387 */ /* 0x008fe20000100a00 */
[----:B--2---:R0:W-:Y:S03]  /*30ce0*/  STL.64 [R1+0x41d8], R8 ;  /* 0x0041d80801007387 */ /* 0x0041e60000100a00 */
[----:B0-----:R-:W2:Y:S01]  /*30cf0*/  LDL.LU.64 R8, [R1+0x340] ;  /* 0x0003400001087983 */ /* 0x001ea20000300a00 */
[----:B------:R-:W3:Y:S02]  /*30d00*/  LDL.LU.64 R10, [R1+0x348] ;  /* 0x00034800010a7983 */ /* 0x000ee40000300a00 */
[----:B------:R-:W-:-:S02]  /*30d10*/  IMAD.MOV.U32 R14, RZ, RZ, R24 ;  /* 0x000000ffff0e7224 */ /* 0x000fc400078e0018 */
[----:B------:R-:W-:Y:S02]  /*30d20*/  IMAD.MOV.U32 R0, RZ, RZ, R25 ;  /* 0x000000ffff007224 */ /* 0x000fe400078e0019 */
[----:B----4-:R-:W-:Y:S01]  /*30d30*/  HMMA.16816.F32 R24, R4, R20, R16 ;  /* 0x000000140418723c */ /* 0x010fe20000001810 */
[----:B---3--:R-:W-:Y:S01]  /*30d40*/  STL.64 [R1+0x41f8], R10 ;  /* 0x0041f80a01007387 */ /* 0x008fe20000100a00 */
[----:B--2---:R0:W-:Y:S03]  /*30d50*/  STL.64 [R1+0x41f0], R8 ;  /* 0x0041f00801007387 */ /* 0x0041e60000100a00 */
[----:B0-----:R-:W2:Y:S01]  /*30d60*/  LDL.LU.64 R8, [R1+0x370] ;  /* 0x0003700001087983 */ /* 0x001ea20000300a00 */
[----:B------:R-:W2:Y:S02]  /*30d70*/  LDL.LU.64 R10, [R1+0x378] ;  /* 0x00037800010a7983 */ /* 0x000ea40000300a00 */
[----:B------:R-:W-:-:S02]  /*30d80*/  IMAD.MOV.U32 R12, RZ, RZ, R29 ;  /* 0x000000ffff0c7224 */ /* 0x000fc400078e001d */
[----:B------:R-:W-:Y:S01]  /*30d90*/  IMAD.MOV.U32 R13, RZ, RZ, R28 ;  /* 0x000000ffff0d7224 */ /* 0x000fe200078e001c */
[----:B------:R0:W-:Y:S04]  /*30da0*/  STL.64 [R1+0x4190], R20 ;  /* 0x0041901401007387 */ /* 0x0001e80000100a00 */
[----:B0-----:R-:W3:Y:S01]  /*30db0*/  LDL.LU.64 R20, [R1+0x310] ;  /* 0x0003100001147983 */ /* 0x001ee20000300a00 */
[----:B------:R-:W3:Y:S07]  /*30dc0*/  LDL.LU.64 R22, [R1+0x318] ;  /* 0x0003180001167983 */ /* 0x000eee0000300a00 */
[----:B------:R-:W-:Y:S02]  /*30dd0*/  STL.64 [R1+0x4000], R26 ;  /* 0x0040001a01007387 */ /* 0x000fe40000100a00 */
[----:B------:R0:W-:Y:S02]  /*30de0*/  STL.64 [R1+0x3ff8], R24 ;  /* 0x003ff81801007387 */ /* 0x0001e40000100a00 */
[----:B0-----:R-:W-:-:S05]  /*30df0*/  IMAD.MOV.U32 R24, RZ, RZ, R14 ;  /* 0x000000ffff187224 */ /* 0x001fca00078e000e */
[----:B------:R-:W-:Y:S01]  /*30e00*/  STL [R1+0x4198], R24 ;  /* 0x0041981801007387 */ /* 0x000fe20000100800 */
[----:B------:R-:W4:Y:S02]  /*30e10*/  LDL.LU.64 R16, [R1+0x420] ;  /* 0x0004200001107983 */ /* 0x000f240000300a00 */
[----:B------:R-:W4:Y:S01]  /*30e20*/  LDL.LU.64 R18, [R1+0x428] ;  /* 0x0004280001127983 */ /* 0x000f220000300a00 */
[C---:B--2---:R-:W-:Y:S01]  /*30e30*/  HMMA.16816.F32 R12, R4.reuse, R12, R8 ;  /* 0x0000000c040c723c */ /* 0x044fe20000001808 */
[----:B------:R-:W2:Y:S01]  /*30e40*/  LDL.LU.64 R10, [R1+0x41f8] ;  /* 0x0041f800010a7983 */ /* 0x000ea20000300a00 */
[----:B------:R-:W2:Y:S11]  /*30e50*/  LDL.LU.64 R8, [R1+0x41f0] ;  /* 0x0041f00001087983 */ /* 0x000eb60000300a00 */
[----:B------:R-:W-:Y:S10]  /*30e60*/  @!UPT UIADD3 URZ, URZ, URZ, URZ ;  /* 0x0000003f3f3ff290 */ /* 0x000ff4000fffe03f */
[----:B------:R0:W-:Y:S01]  /*30e70*/  STL.64 [R1+0xc0], R12 ;  /* 0x0000c00c01007387 */ /* 0x0001e20000100a00 */
[----:B------:R2:W-:Y:S03]  /*30e80*/  STL [R1+0xc8], R14 ;  /* 0x0000c80e01007387 */ /* 0x0005e60000100800 */
[----:B0-----:R-:W2:Y:S01]  /*30e90*/  LDL.LU.64 R12, [R1+0x41e8] ;  /* 0x0041e800010c7983 */ /* 0x001ea20000300a00 */
[----:B------:R-:W-:Y:S02]  /*30ea0*/  IMAD.MOV.U32 R25, RZ, RZ, R0 ;  /* 0x000000ffff197224 */ /* 0x000fe400078e0000 */
[----:B------:R-:W-:Y:S02]  /*30eb0*/  IMAD.MOV.U32 R0, RZ, RZ, R15 ;  /* 0x000000ffff007224 */ /* 0x000fe400078e000f */
[C---:B--2---:R-:W-:Y:S01]  /*30ec0*/  HMMA.16816.F32 R12, R4.reuse, R12, R8 ;  /* 0x0000000c040c723c */ /* 0x044fe20000001808 */
[----:B------:R-:W2:Y:S01]  /*30ed0*/  LDL.LU.64 R10, [R1+0x41e0] ;  /* 0x0041e000010a7983 */ /* 0x000ea20000300a00 */
[----:B------:R-:W2:Y:S11]  /*30ee0*/  LDL.LU.64 R8, [R1+0x41d8] ;  /* 0x0041d80001087983 */ /* 0x000eb60000300a00 */
[----:B------:R-:W-:Y:S10]  /*30ef0*/  @!UPT UIADD3 URZ, URZ, URZ, URZ ;  /* 0x0000003f3f3ff290 */ /* 0x000ff4000fffe03f */
[----:B------:R0:W-:Y:S04]  /*30f00*/  STL.64 [R1+0x160], R12 ;  /* 0x0001600c01007387 */ /* 0x0001e80000100a00 */
[----:B0-----:R-:W2:Y:S02]  /*30f10*/  LDL.LU.64 R12, [R1+0x41d0] ;  /* 0x0041d000010c7983 */ /* 0x001ea40000300a00 */
[----:B--2---:R-:W-:Y:S11]  /*30f20*/  HMMA.16816.F32 R8, R4, R12, R8 ;  /* 0x0000000c0408723c */ /* 0x004ff60000001808 */
[----:B------:R-:W-:Y:S11]  /*30f30*/  @!UPT UIADD3 URZ, URZ, URZ, URZ ;  /* 0x0000003f3f3ff290 */ /* 0x000ff6000fffe03f */
[----:B------:R-:W-:Y:S01]  /*30f40*/  @!UPT UIADD3 URZ, URZ, URZ, URZ ;  /* 0x0000003f3f3ff290 */ /* 0x000fe2000fffe03f */
[----:B------:R-:W-:Y:S01]  /*30f50*/  STL.64 [R1+0x170], R8 ;  /* 0x0001700801007387 */ /* 0x000fe20000100a00 */
[----:B------:R0:W-:Y:S03]  /*30f60*/  STL.64 [R1+0x178], R10 ;  /* 0x0001780a01007387 */ /* 0x0001e60000100a00 */
[----:B0-----:R-:W2:Y:S01]  /*30f70*/  LDL.LU.64 R10, [R1+0x41c8] ;  /* 0x0041c800010a7983 */ /* 0x001ea20000300a00 */
[----:B------:R-:W3:Y:S02]  /*30f80*/  LDL.LU.64 R8, [R1+0x41c0] ;  /* 0x0041c00001087983 */ /* 0x000ee40000300a00 */
[----:B------:R-:W-:Y:S02]  /*30f90*/  IMAD.MOV.U32 R26, RZ, RZ, R3 ;  /* 0x000000ffff1a7224 */ /* 0x000fe400078e0003 */
[----:B------:R-:W-:Y:S02]  /*30fa0*/  IMAD.MOV.U32 R27, RZ, RZ, R2 ;  /* 0x000000ffff1b7224 */ /* 0x000fe400078e0002 */
[----:B------:R-:W-:-:S02]  /*30fb0*/  IMAD.MOV.U32 R3, RZ, RZ, R14 ;  /* 0x000000ffff037224 */ /* 0x000fc400078e000e */
[----:B------:R-:W-:Y:S02]  /*30fc0*/  IMAD.MOV.U32 R2, RZ, RZ, R15 ;  /* 0x000000ffff027224 */ /* 0x000fe400078e000f */
[----:B------:R-:W-:Y:S02]  /*30fd0*/  IMAD.MOV.U32 R24, RZ, RZ, R13 ;  /* 0x000000ffff187224 */ /* 0x000fe400078e000d */
[----:B------:R-:W-:Y:S01]  /*30fe0*/  IMAD.MOV.U32 R28, RZ, RZ, R12 ;  /* 0x000000ffff1c7224 */ /* 0x000fe200078e000c */
[----:B------:R-:W4:Y:S01]  /*30ff0*/  LDL.LU.64 R14, [R1+0x41b8] ;  /* 0x0041b800010e7983 */ /* 0x000f220000300a00 */
[----:B------:R-:W4:Y:S01]  /*31000*/  LDL.LU.64 R12, [R1+0x41b0] ;  /* 0x0041b000010c7983 */ /* 0x000f220000300a00 */
[----:B---3--:R-:W-:Y:S02]  /*31010*/  HMMA.16816.F32 R4, R4, R8, R20 ;  /* 0x000000080404723c */ /* 0x008fe40000001814 */
[----:B------:R-:W3:Y:S01]  /*31020*/  LDL.LU.64 R20, [R1+0x3f0] ;  /* 0x0003f00001147983 */ /* 0x000ee20000300a00 */
[----:B------:R-:W3:Y:S11]  /*31030*/  LDL.LU.64 R22, [R1+0x3f8] ;  /* 0x0003f80001167983 */ /* 0x000ef60000300a00 */
[----:B------:R-:W-:Y:S09]  /*31040*/  @!UPT UIADD3 URZ, URZ, URZ, URZ ;  /* 0x0000003f3f3ff290 */ /* 0x000ff2000fffe03f */
[----:B------:R-:W-:Y:S01]  /*31050*/  STL.64 [R1+0x1c0], R4 ;  /* 0x0001c00401007387 */ /* 0x000fe20000100a00 */
[----:B------:R-:W-:Y:S02]  /*31060*/  STL.64 [R1+0x1c8], R6 ;  /* 0x0001c80601007387 */ /* 0x000fe40000100a00 */
[----:B--2---:R-:W-:Y:S02]  /*31070*/  STL.64 [R1+0x4158], R10 ;  /* 0x0041580a01007387 */ /* 0x004fe40000100a00 */
[----:B------:R0:W-:Y:S02]  /*31080*/  STL.64 [R1+0x4150], R8 ;  /* 0x0041500801007387 */ /* 0x0001e40000100a00 */
[----:B0-----:R-:W4:Y:S01]  /*31090*/  LDL.LU.64 R8, [R1+0xa0] ;  /* 0x0000a00001087983 */ /* 0x001f220000300a00 */
[----:B------:R-:W3:Y:S02]  /*310a0*/  LDL.LU.64 R4, [R1+0x90] ;  /* 0x0000900001047983 */ /* 0x000ee40000300a00 */
[----:B------:R-:W2:Y:S01]  /*310b0*/  LDL.64 R6, [R1+0x98] ;  /* 0x0000980001067983 */ /* 0x000ea20000100a00 */
[C---:B----4-:R-:W-:Y:S11]  /*310c0*/  HMMA.16816.F32 R16, R12.reuse, R8, R16 ;  /* 0x000000080c10723c */ /* 0x050ff60000001810 */
[----:B------:R-:W-:Y:S11]  /*310d0*/  @!UPT UIADD3 URZ, URZ, URZ, URZ ;  /* 0x0000003f3f3ff290 */ /* 0x000ff6000fffe03f */
[----:B------:R-:W-:Y:S01]  /*310e0*/  @!UPT UIADD3 URZ, URZ, URZ, URZ ;  /* 0x0000003f3f3ff290 */ /* 0x000fe2000fffe03f */
[----:B------:R-:W-:Y:S01]  /*310f0*/  STL.64 [R1+0x1d0], R16 ;  /* 0x0001d01001007387 */ /* 0x000fe20000100a00 */
[----:B------:R0:W-:Y:S03]  /*31100*/  STL.64 [R1+0x1d8], R18 ;  /* 0x0001d81201007387 */ /* 0x0001e60000100a00 */
[----:B0-----:R-:W4:Y:S01]  /*31110*/  LDL.LU R18, [R1+0x41a8] ;  /* 0x0041a80001127983 */ /* 0x001f220000300800 */
[----:B------:R-:W2:Y:S02]  /*31120*/  LDL.LU.64 R16, [R1+0x41a0] ;  /* 0x0041a00001107983 */ /* 0x000ea40000300a00 */
[----:B------:R-:W-:Y:S02]  /*31130*/  IMAD.MOV.U32 R19, RZ, RZ, R8 ;  /* 0x000000ffff137224 */ /* 0x000fe400078e0008 */
[----:B------:R-:W-:Y:S02]  /*31140*/  IMAD.MOV.U32 R29, RZ, RZ, R9 ;  /* 0x000000ffff1d7224 */ /* 0x000fe400078e0009 */
[----:B------:R-:W2:Y:S01]  /*31150*/  LDL.LU.64 R8, [R1+0x3d0] ;  /* 0x0003d00001087983 */ /* 0x000ea20000300a00 */
[----:B------:R-:W2:Y:S01]  /*31160*/  LDL.LU.64 R10, [R1+0x3d8] ;  /* 0x0003d800010a7983 */ /* 0x000ea20000300a00 */
[----:B---3--:R-:W-:Y:S02]  /*31170*/  HMMA.16816.F32 R20, R12, R4, R20 ;  /* 0x000000040c14723c */ /* 0x008fe40000001814 */
[----:B----4-:R0:W-:Y:S02]  /*31180*/  STL.64 [R1+0x4168], R18 ;  /* 0x0041681201007387 */ /* 0x0101e40000100a00 */
[----:B0-----:R-:W-:-:S02]  /*31190*/  IMAD.MOV.U32 R19, RZ, RZ, R24 ;  /* 0x000000ffff137224 */ /* 0x001fc400078e0018 */
[----:B------:R-:W3:Y:S01]  /*311a0*/  LDL.LU R24, [R1+0x4198] ;  /* 0x0041980001187983 */ /* 0x000ee20000300800 */
[----:B--2---:R0:W-:Y:S03]  /*311b0*/  STL.64 [R1+0x4160], R16 ;  /* 0x0041601001007387 */ /* 0x0041e60000100a00 */
[----:B0-----:R-:W2:Y:S04]  /*311c0*/  LDL.LU.64 R16, [R1+0x50] ;  /* 0x0000500001107983 */ /* 0x001ea80000300a00 */
[----:B--2---:R0:W-:Y:S04]  /*311d0*/  STL.64 [R1+0x4178], R16 ;  /* 0x0041781001007387 */ /* 0x0041e80000100a00 */
[----:B0-----:R-:W2:Y:S05]  /*311e0*/  LDL.LU.64 R16, [R1+0x60] ;  /* 0x0000600001107983 */ /* 0x001eaa0000300a00 */
[----:B------:R0:W-:Y:S02]  /*311f0*/  STL.64 [R1+0x1e0], R20 ;  /* 0x0001e01401007387 */ /* 0x0001e40000100a00 */
[----:B------:R-:W-:Y:S01]  /*31200*/  STL [R1+0x1e8], R22 ;  /* 0x0001e81601007387 */ /* 0x000fe20000100800 */
[----:B0-----:R-:W4:Y:S01]  /*31210*/  LDL.LU.64 R20, [R1+0x4190] ;  /* 0x0041900001147983 */ /* 0x001f220000300a00 */
[----:B------:R-:W-:Y:S02]  /*31220*/  STL.64 [R1+0x4130], R6 ;  /* 0x0041300601007387 */ /* 0x000fe40000100a00 */
[----:B------:R0:W-:Y:S02]  /*31230*/  STL.64 [R1+0x4128], R4 ;  /* 0x0041280401007387 */ /* 0x0001e40000100a00 */
[----:B0-----:R-:W2:Y:S01]  /*31240*/  LDL.LU.64 R4, [R1+0x3e0] ;  /* 0x0003e00001047983 */ /* 0x001ea20000300a00 */
[----:B------:R-:W2:Y:S02]  /*31250*/  LDL.LU.64 R6, [R1+0x3e8] ;  /* 0x0003e80001067983 */ /* 0x000ea40000300a00 */
[----:B------:R-:W-:-:S02]  /*31260*/  IMAD.MOV.U32 R18, RZ, RZ, R28 ;  /* 0x000000ffff127224 */ /* 0x000fc400078e001c */
[----:B------:R-:W-:-:S05]  /*31270*/  IMAD.MOV.U32 R28, RZ, RZ, R23 ;  /* 0x000000ffff1c7224 */ /* 0x000fca00078e0017 */
[----:B------:R-:W-:Y:S01]  /*31280*/  STL [R1+0x3fd0], R28 ;  /* 0x003fd01c01007387 */ /* 0x000fe20000100800 */
[----:B------:R-:W-:Y:S02]  /*31290*/  STL.64 [R1+0x4120], R26 ;  /* 0x0041201a01007387 */ /* 0x000fe40000100a00 */
[----:B---3--:R-:W-:Y:S01]  /*312a0*/  STL.64 [R1+0x4118], R24 ;  /* 0x0041181801007387 */ /* 0x008fe20000100a00 */
[C---:B----4-:R-:W-:Y:S08]  /*312b0*/  HMMA.16816.F32 R8, R12.reuse, R20, R8 ;  /* 0x000000140c08723c */ /* 0x050ff00000001808 */
[----:B--2---:R-:W-:Y:S11]  /*312c0*/  HMMA.16816.F32 R4, R12, R24, R4 ;  /* 0x000000180c04723c */ /* 0x004ff60000001804 */
[----:B------:R-:W-:Y:S11]  /*312d0*/  @!UPT UIADD3 URZ, URZ, URZ, URZ ;  /* 0x0000003f3f3ff290 */ /* 0x000ff6000fffe03f */
[----:B------:R-:W-:Y:S01]  /*312e0*/  @!UPT UIADD3 URZ, URZ, URZ, URZ ;  /* 0x0000003f3f3ff290 */ /* 0x000fe2000fffe03f */
[----:B------:R-:W-:Y:S01]  /*312f0*/  STL.64 [R1+0x1f0], R4 ;  /* 0x0001f00401007387 */ /* 0x000fe20000100a00 */
[----:B------:R0:W-:Y:S02]  /*31300*/  STL.64 [R1+0x1f8], R6 ;  /* 0x0001f80601007387 */ /* 0x0001e40000100a00 */
[----:B------:R-:W-:Y:S02]  /*31310*/  STL.64 [R1+0x200], R8 ;  /* 0x0002000801007387 */ /* 0x000fe40000100a00 */
[----:B------:R-:W-:Y:S02]  /*31320*/  STL [R1+0x208], R10 ;  /* 0x0002080a01007387 */ /* 0x000fe40000100800 */
[----:B0-----:R-:W-:Y:S02]  /*31330*/  IMAD.MOV.U32 R7, RZ, RZ, R20 ;  /* 0x000000ffff077224 */ /* 0x001fe400078e0014 */
[----:B------:R-:W-:-:S05]  /*31340*/  IMAD.MOV.U32 R6, RZ, RZ, R21 ;  /* 0x000000ffff067224 */ /* 0x000fca00078e0015 */
[----:B------:R0:W-:Y:S01]  /*31350*/  STL.64 [R1+0x4170], R6 ;  /* 0x0041700601007387 */ /* 0x0001e20000100a00 */
[----:B------:R-:W2:Y:S03]  /*31360*/  LDL.LU.64 R4, [R1+0x2d0] ;  /* 0x0002d00001047983 */ /* 0x000ea60000300a00 */
[----:B0-----:R-:W3:Y:S01]  /*31370*/  LDL.LU.64 R6, [R1+0x2d8] ;  /* 0x0002d80001067983 */ /* 0x001ee20000300a00 */
[----:B------:R-:W-:-:S03]  /*31380*/  IMAD.MOV.U32 R28, RZ, RZ, R11 ;  /* 0x000000ffff1c7224 */ /* 0x000fc600078e000b */
[----:B---3--:R-:W-:Y:S01]  /*31390*/  STL.64 [R1+0x4188], R6 ;  /* 0x0041880601007387 */ /* 0x008fe20000100a00 */
[----:B--2---:R0:W-:Y:S03]  /*313a0*/  STL.64 [R1+0x4180], R4 ;  /* 0x0041800401007387 */ /* 0x0041e60000100a00 */
[----:B0-----:R-:W2:Y:S01]  /*313b0*/  LDL.LU.64 R4, [R1+0x2f0] ;  /* 0x0002f00001047983 */ /* 0x001ea20000300a00 */
[----:B------:R-:W2:Y:S02]  /*313c0*/  LDL.LU.64 R6, [R1+0x2f8] ;  /* 0x0002f80001067983 */ /* 0x000ea40000300a00 */
[----:B------:R-:W3:Y:S02]  /*313d0*/  LDL.LU.64 R8, [R1+0x2c0] ;  /* 0x0002c00001087983 */ /* 0x000ee40000300a00 */
[----:B------:R-:W3:Y:S01]  /*313e0*/  LDL.LU.64 R10, [R1+0x2c8] ;  /* 0x0002c800010a7983 */ /* 0x000ee20000300a00 */
[----:B------:R-:W4:Y:S01]  /*313f0*/  LDL.LU.64 R24, [R1+0x290] ;  /* 0x0002900001187983 */ /* 0x000f220000300a00 */
[----:B------:R-:W4:Y:S02]  /*31400*/  LDL.LU.64 R26, [R1+0x298] ;  /* 0x00029800011a7983 */ /* 0x000f240000300a00 */
[----:B------:R-:W3:Y:S02]  /*31410*/  LDL.LU.64 R20, [R1+0x140] ;  /* 0x0001400001147983 */ /* 0x000ee40000300a00 */
[----:B------:R-:W3:Y:S01]  /*31420*/  LDL.LU.64 R22, [R1+0x148] ;  /* 0x0001480001167983 */ /* 0x000ee20000300a00 */
[----:B--2---:R-:W-:Y:S01]  /*31430*/  HMMA.16816.F32 R4, R12, R16, R4 ;  /* 0x000000100c04723c */ /* 0x004fe20000001804 */
[----:B---3--:R0:W-:Y:S01]  /*31440*/  STL.64 [R1+0x40b0], R22 ;  /* 0x0040b01601007387 */ /* 0x0081e20000100a00 */
[----:B------:R-:W-:Y:S02]  /*31450*/  STL.64 [R1+0x40a8], R20 ;  /* 0x0040a81401007387 */ /* 0x000fe40000100a00 */
[----:B0-----:R-:W-:-:S02]  /*31460*/  IMAD.MOV.U32 R23, RZ, RZ, R16 ;  /* 0x000000ffff177224 */ /* 0x001fc400078e0010 */
[----:B------:R-:W-:Y:S11]  /*31470*/  IMAD.MOV.U32 R22, RZ, RZ, R17 ;  /* 0x000000ffff167224 */ /* 0x000ff600078e0011 */
[----:B------:R-:W-:Y:S06]  /*31480*/  @!UPT UIADD3 URZ, URZ, URZ, URZ ;  /* 0x0000003f3f3ff290 */ /* 0x000fec000fffe03f */
[----:B------:R-:W-:Y:S01]  /*31490*/  STL.64 [R1+0x210], R4 ;  /* 0x0002100401007387 */ /* 0x000fe20000100a00 */
[----:B------:R0:W-:Y:S03]  /*314a0*/  STL.64 [R1+0x218], R6 ;  /* 0x0002180601007387 */ /* 0x0001e60000100a00 */
[----:B0-----:R-:W2:Y:S01]  /*314b0*/  LDL.LU.64 R6, [R1+0x4188] ;  /* 0x0041880001067983 */ /* 0x001ea20000300a00 */
[----:B------:R-:W2:Y:S02]  /*314c0*/  LDL.LU.64 R4, [R1+0x4180] ;  /* 0x0041800001047983 */ /* 0x000ea40000300a00 */
[----:B------:R-:W2:Y:S02]  /*314d0*/  LDL.LU.64 R16, [R1+0x4178] ;  /* 0x0041780001107983 */ /* 0x000ea40000300a00 */
[----:B------:R-:W-:Y:S02]  /*314e0*/  IMAD.MOV.U32 R20, RZ, RZ, R18 ;  /* 0x000000ffff147224 */ /* 0x000fe400078e0012 */
[----:B------:R-:W-:-:S07]  /*314f0*/  IMAD.MOV.U32 R21, RZ, RZ, R19 ;  /* 0x000000ffff157224 */ /* 0x000fce00078e0013 */
[C---:B------:R-:W-:Y:S08]  /*31500*/  HMMA.16816.F32 R8, R12.reuse, R20, R8 ;  /* 0x000000140c08723c */ /* 0x040ff00000001808 */
        /* <DEDUP_REMOVED lines=9> */
[----:B------:R-:W2:Y:S01]  /*315a0*/  LDL.LU.64 R16, [R1+0x4160] ;  /* 0x0041600001107983 */ /* 0x000ea20000300a00 */
[----:B------:R-:W-:Y:S02]  /*315b0*/  STL.64 [R1+0x270], R8 ;  /* 0x0002700801007387 */ /* 0x000fe40000100a00 */
[----:B------:R0:W-:Y:S02]  /*315c0*/  STL.64 [R1+0x278], R10 ;  /* 0x0002780a01007387 */ /* 0x0001e40000100a00 */
[----:B0-----:R-:W2:Y:S01]  /*315d0*/  LDL.LU.64 R10, [R1+0x4158] ;  /* 0x00415800010a7983 */ /* 0x001ea20000300a00 */
[----:B------:R-:W4:Y:S02]  /*315e0*/  LDL.LU.64 R8, [R1+0x4150] ;  /* 0x0041500001087983 */ /* 0x000f240000300a00 */
[----:B------:R0:W-:Y:S02]  /*315f0*/  STL.64 [R1+0x40c8], R20 ;  /* 0x0040c81401007387 */ /* 0x0001e40000100a00 */
[----:B0-----:R-:W-:-:S02]  /*31600*/  IMAD.MOV.U32 R20, RZ, RZ, R5 ;  /* 0x000000ffff147224 */ /* 0x001fc400078e0005 */
[----:B------:R-:W-:Y:S02]  /*31610*/  IMAD.MOV.U32 R21, RZ, RZ, R4 ;  /* 0x000000ffff157224 */ /* 0x000fe400078e0004 */
[----:B------:R-:W-:Y:S02]  /*31620*/  IMAD.MOV.U32 R5, RZ, RZ, R29 ;  /* 0x000000ffff057224 */ /* 0x000fe400078e001d */
[----:B---3--:R-:W-:Y:S02]  /*31630*/  IMAD.MOV.U32 R4, RZ, RZ, R19 ;  /* 0x000000ffff047224 */ /* 0x008fe400078e0013 */
[----:B------:R-:W3:Y:S01]  /*31640*/  LDL.LU R19, [R1+0x414c] ;  /* 0x00414c0001137983 */ /* 0x000ee20000300800 */
[----:B------:R-:W3:Y:S02]  /*31650*/  LDL.LU R29, [R1+0x4148] ;  /* 0x00414800011d7983 */ /* 0x000ee40000300800 */
[----:B------:R0:W-:Y:S02]  /*31660*/  STL.64 [R1+0x40e0], R20 ;  /* 0x0040e01401007387 */ /* 0x0001e40000100a00 */
[----:B0-----:R-:W-:-:S02]  /*31670*/  IMAD.MOV.U32 R20, RZ, RZ, R23 ;  /* 0x000000ffff147224 */ /* 0x001fc400078e0017 */
[----:B------:R-:W-:-:S05]  /*31680*/  IMAD.MOV.U32 R21, RZ, RZ, R22 ;  /* 0x000000ffff157224 */ /* 0x000fca00078e0016 */
[----:B------:R2:W-:Y:S01]  /*31690*/  STL.64 [R1+0x40f8], R20 ;  /* 0x0040f81401007387 */ /* 0x0005e20000100a00 */
[----:B----4-:R-:W-:Y:S01]  /*316a0*/  HMMA.16816.F32 R12, R12, R8, R24 ;  /* 0x000000080c0c723c */ /* 0x010fe20000001818 */
[----:B--2---:R-:W-:Y:S02]  /*316b0*/  IMAD.MOV.U32 R20, RZ, RZ, R7 ;  /* 0x000000ffff147224 */ /* 0x004fe400078e0007 */
[----:B------:R-:W-:-:S05]  /*316c0*/  IMAD.MOV.U32 R21, RZ, RZ, R6 ;  /* 0x000000ffff157224 */ /* 0x000fca00078e0006 */
[----:B------:R-:W-:Y:S01]  /*316d0*/  STL.64 [R1+0x4110], R20 ;  /* 0x0041101401007387 */ /* 0x000fe20000100a00 */
[----:B------:R-:W2:Y:S02]  /*316e0*/  LDL.LU.64 R24, [R1+0x320] ;  /* 0x0003200001187983 */ /* 0x000ea40000300a00 */
[----:B------:R-:W4:Y:S11]  /*316f0*/  LDL.LU.64 R26, [R1+0x328] ;  /* 0x00032800011a7983 */ /* 0x000f360000300a00 */
[----:B------:R-:W-:Y:S01]  /*31700*/  @!UPT UIADD3 URZ, URZ, URZ, URZ ;  /* 0x0000003f3f3ff290 */ /* 0x000fe2000fffe03f */
[----:B------:R-:W-:Y:S01]  /*31710*/  STL.64 [R1+0x240], R12 ;  /* 0x0002400c01007387 */ /* 0x000fe20000100a00 */
[----:B------:R-:W-:Y:S03]  /*31720*/  STL.64 [R1+0x248], R14 ;  /* 0x0002480e01007387 */ /* 0x000fe60000100a00 */
[----:B----4-:R-:W-:Y:S01]  /*31730*/  STL.64 [R1+0x4140], R26 ;  /* 0x0041401a01007387 */ /* 0x010fe20000100a00 */
[----:B--2---:R0:W-:Y:S03]  /*31740*/  STL.64 [R1+0x4138], R24 ;  /* 0x0041381801007387 */ /* 0x0041e60000100a00 */
[----:B0-----:R-:W3:Y:S01]  /*31750*/  LDL.LU.64 R24, [R1+0x3c0] ;  /* 0x0003c00001187983 */ /* 0x001ee20000300a00 */
[----:B------:R-:W3:Y:S02]  /*31760*/  LDL.LU.64 R26, [R1+0x3c8] ;  /* 0x0003c800011a7983 */ /* 0x000ee40000300a00 */
[----:B------:R-:W2:Y:S02]  /*31770*/  LDL.LU.64 R20, [R1+0x300] ;  /* 0x0003000001147983 */ /* 0x000ea40000300a00 */
[----:B------:R-:W2:Y:S01]  /*31780*/  LDL.LU.64 R22, [R1+0x308] ;  /* 0x0003080001167983 */ /* 0x000ea20000300a00 */
[----:B------:R-:W-:Y:S01]  /*31790*/  STL.64 [R1+0x40c0], R10 ;  /* 0x0040c00a01007387 */ /* 0x000fe20000100a00 */
[----:B------:R0:W-:Y:S03]  /*317a0*/  STL.64 [R1+0x40b8], R8 ;  /* 0x0040b80801007387 */ /* 0x0001e60000100a00 */
[----:B0-----:R-:W4:Y:S01]  /*317b0*/  LDL.LU.64 R8, [R1+0x150] ;  /* 0x0001500001087983 */ /* 0x001f220000300a00 */
[----:B------:R-:W2:Y:S03]  /*317c0*/  LDL.LU.64 R10, [R1+0x158] ;  /* 0x00015800010a7983 */ /* 0x000ea60000300a00 */
[----:B--2---:R-:W-:Y:S01]  /*317d0*/  STL.64 [R1+0x40d8], R10 ;  /* 0x0040d80a01007387 */ /* 0x004fe20000100a00 */
[----:B----4-:R0:W-:Y:S03]  /*317e0*/  STL.64 [R1+0x40d0], R8 ;  /* 0x0040d00801007387 */ /* 0x0101e60000100a00 */
[----:B0-----:R-:W2:Y:S01]  /*317f0*/  LDL.LU.64 R8, [R1+0x2b0] ;  /* 0x0002b00001087983 */ /* 0x001ea20000300a00 */
[----:B------:R-:W4:Y:S01]  /*31800*/  LDL.LU.64 R10, [R1+0x2b8] ;  /* 0x0002b800010a7983 */ /* 0x000f220000300a00 */
[C---:B---3--:R-:W-:Y:S02]  /*31810*/  HMMA.16816.F32 R4, R16.reuse, R4, R24 ;  /* 0x000000041004723c */ /* 0x048fe40000001818 */
[----:B----4-:R-:W-:Y:S01]  /*31820*/  STL.64 [R1+0x40f0], R10 ;  /* 0x0040f00a01007387 */ /* 0x010fe20000100a00 */
[----:B--2---:R0:W-:Y:S03]  /*31830*/  STL.64 [R1+0x40e8], R8 ;  /* 0x0040e80801007387 */ /* 0x0041e60000100a00 */
[----:B0-----:R-:W2:Y:S01]  /*31840*/  LDL.LU.64 R8, [R1+0x2a0] ;  /* 0x0002a00001087983 */ /* 0x001ea20000300a00 */
[----:B------:R-:W3:Y:S03]  /*31850*/  LDL.LU.64 R10, [R1+0x2a8] ;  /* 0x0002a800010a7983 */ /* 0x000ee60000300a00 */
[----:B---3--:R-:W-:Y:S01]  /*31860*/  STL.64 [R1+0x4108], R10 ;  /* 0x0041080a01007387 */ /* 0x008fe20000100a00 */
[----:B--2---:R0:W-:Y:S03]  /*31870*/  STL.64 [R1+0x4100], R8 ;  /* 0x0041000801007387 */ /* 0x0041e60000100a00 */
[----:B0-----:R-:W2:Y:S01]  /*31880*/  LDL.LU.64 R8, [R1+0x2e0] ;  /* 0x0002e00001087983 */ /* 0x001ea20000300a00 */
[----:B------:R-:W2:Y:S02]  /*31890*/  LDL.LU.64 R10, [R1+0x2e8] ;  /* 0x0002e800010a7983 */ /* 0x000ea40000300a00 */
[----:B------:R-:W3:Y:S02]  /*318a0*/  LDL.LU R12, [R1+0x120] ;  /* 0x00012000010c7983 */ /* 0x000ee40000300800 */
[----:B------:R-:W3:Y:S01]  /*318b0*/  LDL.LU R13, [R1+0x124] ;  /* 0x00012400010d7983 */ /* 0x000ee20000300800 */
[----:B------:R-:W3:Y:S01]  /*318c0*/  LDL.LU R14, [R1+0x128] ;  /* 0x00012800010e7983 */ /* 0x000ee20000300800 */
[----:B------:R-:W3:Y:S02]  /*318d0*/  LDL.LU R15, [R1+0x12c] ;  /* 0x00012c00010f7983 */ /* 0x000ee40000300800 */
[----:B------:R-:W4:Y:S02]  /*318e0*/  LDL.LU.64 R26, [R1+0x4140] ;  /* 0x00414000011a7983 */ /* 0x000f240000300a00 */
[----:B------:R-:W4:Y:S01]  /*318f0*/  LDL.LU.64 R24, [R1+0x4138] ;  /* 0x0041380001187983 */ /* 0x000f220000300a00 */
[----:B------:R-:W-:Y:S01]  /*31900*/  STL.64 [R1+0x230], R4 ;  /* 0x0002300401007387 */ /* 0x000fe20000100a00 */
[----:B------:R0:W-:Y:S03]  /*31910*/  STL.64 [R1+0x238], R6 ;  /* 0x0002380601007387 */ /* 0x0001e60000100a00 */
[----:B0-----:R-:W3:Y:S01]  /*31920*/  LDL.LU.64 R6, [R1+0x4130] ;  /* 0x0041300001067983 */ /* 0x001ee20000300a00 */
[----:B------:R-:W4:Y:S02]  /*31930*/  LDL.LU.64 R4, [R1+0x4128] ;  /* 0x0041280001047983 */ /* 0x000f240000300a00 */
[C---:B----4-:R-:W-:Y:S11]  /*31940*/  HMMA.16816.F32 R24, R16.reuse, R4, R24 ;  /* 0x000000041018723c */ /* 0x050ff60000001818 */
[----:B------:R-:W-:Y:S11]  /*31950*/  @!UPT UIADD3 URZ, URZ, URZ, URZ ;  /* 0x0000003f3f3ff290 */ /* 0x000ff6000fffe03f */
[----:B------:R-:W-:Y:S01]  /*31960*/  @!UPT UIADD3 URZ, URZ, URZ, URZ ;  /* 0x0000003f3f3ff290 */ /* 0x000fe2000fffe03f */
[----:B------:R-:W-:Y:S01]  /*31970*/  STL.64 [R1+0x220], R24 ;  /* 0x0002201801007387 */ /* 0x000fe20000100a00 */
[----:B------:R0:W-:Y:S03]  /*31980*/  STL.64 [R1+0x228], R26 ;  /* 0x0002281a01007387 */ /* 0x0001e60000100a00 */
[----:B0-----:R-:W4:Y:S01]  /*31990*/  LDL.LU.64 R26, [R1+0x4120] ;  /* 0x00412000011a7983 */ /* 0x001f220000300a00 */
[----:B------:R-:W2:Y:S02]  /*319a0*/  LDL.LU.64 R24, [R1+0x4118] ;  /* 0x0041180001187983 */ /* 0x000ea40000300a00 */
[C---:B--2---:R-:W-:Y:S11]  /*319b0*/  HMMA.16816.F32 R20, R16.reuse, R24, R20 ;  /* 0x000000181014723c */ /* 0x044ff60000001814 */
[----:B------:R-:W-:Y:S11]  /*319c0*/  @!UPT UIADD3 URZ, URZ, URZ, URZ ;  /* 0x0000003f3f3ff290 */ /* 0x000ff6000fffe03f */
[----:B------:R-:W-:Y:S01]  /*319d0*/  @!UPT UIADD3 URZ, URZ, URZ, URZ ;  /* 0x0000003f3f3ff290 */ /* 0x000fe2000fffe03f */
[----:B------:R0:W-:Y:S01]  /*319e0*/  STL.64 [R1+0x260], R20 ;  /* 0x0002601401007387 */ /* 0x0001e20000100a00 */
[----:B------:R1:W-:Y:S03]  /*319f0*/  STL.64 [R1+0x268], R22 ;  /* 0x0002681601007387 */ /* 0x0003e60000100a00 */
[----:B0-----:R-:W1:Y:S02]  /*31a00*/  LDL.LU.64 R20, [R1+0x4110] ;  /* 0x0041100001147983 */ /* 0x001e640000300a00 */
[C---:B-1----:R-:W-:Y:S02]  /*31a10*/  HMMA.16816.F32 R20, R16.reuse, R20, R8 ;  /* 0x000000141014723c */ /* 0x042fe40000001808 */
[----:B------:R-:W2:Y:S01]  /*31a20*/  LDL.LU.64 R10, [R1+0x4108] ;  /* 0x00410800010a7983 */ /* 0x000ea20000300a00 */
[----:B------:R-:W2:Y:S11]  /*31a30*/  LDL.LU.64 R8, [R1+0x4100] ;  /* 0x0041000001087983 */ /* 0x000eb60000300a00 */
[----:B------:R-:W-:Y:S09]  /*31a40*/  @!UPT UIADD3 URZ, URZ, URZ, URZ ;  /* 0x0000003f3f3ff290 */ /* 0x000ff2000fffe03f */
[----:B------:R0:W-:Y:S01]  /*31a50*/  STL.64 [R1+0x290], R20 ;  /* 0x0002901401007387 */ /* 0x0001e20000100a00 */
[----:B------:R2:W-:Y:S03]  /*31a60*/  STL.64 [R1+0x298], R22 ;  /* 0x0002981601007387 */ /* 0x0005e60000100a00 */
[----:B0-----:R-:W2:Y:S02]  /*31a70*/  LDL.LU.64 R20, [R1+0x40f8] ;  /* 0x0040f80001147983 */ /* 0x001ea40000300a00 */
        /* <DEDUP_REMOVED lines=18> */
[----:B------:R-:W-:Y:S01]  /*31ba0*/  STL.64 [R1+0x340], R20 ;  /* 0x0003401401007387 */ /* 0x000fe20000100a00 */
[----:B------:R0:W-:Y:S03]  /*31bb0*/  STL.64 [R1+0x348], R22 ;  /* 0x0003481601007387 */ /* 0x0001e60000100a00 */
[----:B0-----:R-:W2:Y:S01]  /*31bc0*/  LDL.LU.64 R22, [R1+0x40b0] ;  /* 0x0040b00001167983 */ /* 0x001ea20000300a00 */
[----:B------:R-:W2:Y:S02]  /*31bd0*/  LDL.LU.64 R20, [R1+0x40a8] ;  /* 0x0040a80001147983 */ /* 0x000ea40000300a00 */
[----:B--2---:R-:W-:Y:S01]  /*31be0*/  HMMA.16816.F32 R16, R16, R8, R20 ;  /* 0x000000081010723c */ /* 0x004fe20000001814 */
[----:B------:R-:W3:Y:S01]  /*31bf0*/  LDL.LU.64 R22, [R1+0x40a0] ;  /* 0x0040a00001167983 */ /* 0x000ee20000300a00 */
[----:B------:R-:W3:Y:S02]  /*31c00*/  LDL.LU.64 R20, [R1+0x4098] ;  /* 0x0040980001147983 */ /* 0x000ee40000300a00 */
[----:B------:R0:W-:Y:S02]  /*31c10*/  STL.64 [R1+0x4050], R10 ;  /* 0x0040500a01007387 */ /* 0x0001e40000100a00 */
[----:B0-----:R-:W2:Y:S11]  /*31c20*/  LDL R10, [R1+0xa8] ;  /* 0x0000a800010a7983 */ /* 0x001eb60000100800 */
[----:B------:R-:W-:Y:S06]  /*31c30*/  @!UPT UIADD3 URZ, URZ, URZ, URZ ;  /* 0x0000003f3f3ff290 */ /* 0x000fec000fffe03f */
[----:B------:R-:W-:Y:S01]  /*31c40*/  STL.64 [R1+0x330], R16 ;  /* 0x0003301001007387 */ /* 0x000fe20000100a00 */
[----:B------:R0:W-:Y:S02]  /*31c50*/  STL.64 [R1+0x338], R18 ;  /* 0x0003381201007387 */ /* 0x0001e40000100a00 */
[----:B------:R-:W2:Y:S01]  /*31c60*/  LDL R11, [R1+0xac] ;  /* 0x0000ac00010b7983 */ /* 0x000ea20000100800 */
[----:B0-----:R-:W2:Y:S04]  /*31c70*/  LDL.LU.64 R18, [R1+0x68] ;  /* 0x0000680001127983 */ /* 0x001ea80000300a00 */
[----:B--2---:R0:W-:Y:S01]  /*31c80*/  STL.64 [R1+0x4078], R18 ;  /* 0x0040781201007387 */ /* 0x0041e20000100a00 */
[----:B------:R-:W2:Y:S02]  /*31c90*/  LDL.LU R16, [R1+0x130] ;  /* 0x0001300001107983 */ /* 0x000ea40000300800 */
[----:B------:R-:W2:Y:S01]  /*31ca0*/  LDL.LU R17, [R1+0x134] ;  /* 0x0001340001117983 */ /* 0x000ea20000300800 */
[----:B0-----:R-:W2:Y:S01]  /*31cb0*/  LDL.LU R18, [R1+0x138] ;  /* 0x0001380001127983 */ /* 0x001ea20000300800 */
[----:B------:R-:W2:Y:S01]  /*31cc0*/  LDL.LU R19, [R1+0x13c] ;  /* 0x00013c0001137983 */ /* 0x000ea20000300800 */
[C---:B---3--:R-:W-:Y:S08]  /*31cd0*/  HMMA.16816.F32 R12, R20.reuse, R6, R12 ;  /* 0x00000006140c723c */ /* 0x048ff0000000180c */
[----:B--2---:R-:W-:Y:S01]  /*31ce0*/  HMMA.16816.F32 R8, R20, R10, R16 ;  /* 0x0000000a1408723c */ /* 0x004fe20000001810 */
[----:B------:R-:W2:Y:S04]  /*31cf0*/  LDL.64 R18, [R1+0x78] ;  /* 0x0000780001127983 */ /* 0x000ea80000100a00 */
[----:B--2---:R0:W-:Y:S11]  /*31d00*/  STL.64 [R1+0x4090], R18 ;  /* 0x0040901201007387 */ /* 0x0041f60000100a00 */
[----:B------:R-:W-:Y:S07]  /*31d10*/  @!UPT UIADD3 URZ, URZ, URZ, URZ ;  /* 0x0000003f3f3ff290 */ /* 0x000fee000fffe03f */
[----:B------:R1:W-:Y:S02]  /*31d20*/  STL.64 [R1+0x320], R8 ;  /* 0x0003200801007387 */ /* 0x0003e40000100a00 */
[----:B------:R-:W-:Y:S02]  /*31d30*/  STL.64 [R1+0x328], R10 ;  /* 0x0003280a01007387 */ /* 0x000fe40000100a00 */
[----:B------:R-:W4:Y:S01]  /*31d40*/  LDL.LU R16, [R1+0x110] ;  /* 0x0001100001107983 */ /* 0x000f220000300800 */
[----:B------:R-:W4:Y:S04]  /*31d50*/  LDL.LU R17, [R1+0x114] ;  /* 0x0001140001117983 */ /* 0x000f280000300800 */
[----:B0-----:R-:W4:Y:S01]  /*31d60*/  LDL.LU R18, [R1+0x118] ;  /* 0x0001180001127983 */ /* 0x001f220000300800 */
[----:B------:R-:W-:-:S02]  /*31d70*/  IMAD.MOV.U32 R19, RZ, RZ, R29 ;  /* 0x000000ffff137224 */ /* 0x000fc400078e001d */
[----:B------:R-:W2:Y:S02]  /*31d80*/  LDL R29, [R1+0x1de0] ;  /* 0x001de000011d7983 */ /* 0x000ea40000100800 */
[----:B------:R0:W-:Y:S01]  /*31d90*/  STL.64 [R1+0x310], R12 ;  /* 0x0003100c01007387 */ /* 0x0001e20000100a00 */
[----:B------:R3:W-:Y:S01]  /*31da0*/  STL.64 [R1+0x318], R14 ;  /* 0x0003180e01007387 */ /* 0x0007e20000100a00 */
[----:B-1----:R-:W-:Y:S02]  /*31db0*/  IMAD.MOV.U32 R9, RZ, RZ, R6 ;  /* 0x000000ffff097224 */ /* 0x002fe400078e0006 */
[----:B------:R-:W-:Y:S01]  /*31dc0*/  IMAD.MOV.U32 R8, RZ, RZ, R7 ;  /* 0x000000ffff087224 */ /* 0x000fe200078e0007 */
[----:B0-----:R-:W2:Y:S01]  /*31dd0*/  LDL.LU R12, [R1+0xd0] ;  /* 0x0000d000010c7983 */ /* 0x001ea20000300800 */
[----:B------:R-:W2:Y:S02]  /*31de0*/  LDL.LU R13, [R1+0xd4] ;  /* 0x0000d400010d7983 */ /* 0x000ea40000300800 */
[----:B---3--:R-:W3:Y:S02]  /*31df0*/  LDL.LU R14, [R1+0xd8] ;  /* 0x0000d800010e7983 */ /* 0x008ee40000300800 */
[----:B------:R-:W3:Y:S01]  /*31e00*/  LDL.LU R15, [R1+0xdc] ;  /* 0x0000dc00010f7983 */ /* 0x000ee20000300800 */
[----:B------:R-:W2:Y:S01]  /*31e10*/  LDL.LU R4, [R1+0xe0] ;  /* 0x0000e00001047983 */ /* 0x000ea20000300800 */
[----:B------:R-:W2:Y:S02]  /*31e20*/  LDL.LU R5, [R1+0xe4] ;  /* 0x0000e40001057983 */ /* 0x000ea40000300800 */
[----:B------:R-:W2:Y:S02]  /*31e30*/  LDL.LU R6, [R1+0xe8] ;  /* 0x0000e80001067983 */ /* 0x000ea40000300800 */
[----:B------:R-:W2:Y:S02]  /*31e40*/  LDL.LU R7, [R1+0xec] ;  /* 0x0000ec0001077983 */ /* 0x000ea40000300800 */
[----:B--2---:R-:W-:Y:S01]  /*31e50*/  STL.64 [R1+0x4070], R6 ;  /* 0x0040700601007387 */ /* 0x004fe20000100a00 */
[----:B------:R0:W-:Y:S03]  /*31e60*/  STL.64 [R1+0x4068], R4 ;  /* 0x0040680401007387 */ /* 0x0001e60000100a00 */
[----:B0-----:R-:W2:Y:S01]  /*31e70*/  LDL.LU R4, [R1+0xf0] ;  /* 0x0000f00001047983 */ /* 0x001ea20000300800 */
[----:B------:R-:W2:Y:S02]  /*31e80*/  LDL.LU R5, [R1+0xf4] ;  /* 0x0000f40001057983 */ /* 0x000ea40000300800 */
[----:B------:R-:W2:Y:S02]  /*31e90*/  LDL.LU R6, [R1+0xf8] ;  /* 0x0000f80001067983 */ /* 0x000ea40000300800 */
[----:B------:R-:W2:Y:S01]  /*31ea0*/  LDL.LU R7, [R1+0xfc] ;  /* 0x0000fc0001077983 */ /* 0x000ea20000300800 */
[----:B----4-:R-:W-:Y:S01]  /*31eb0*/  HMMA.16816.F32 R16, R20, R26, R16 ;  /* 0x0000001a1410723c */ /* 0x010fe20000001810 */
[----:B--2---:R-:W-:Y:S01]  /*31ec0*/  STL.64 [R1+0x4088], R6 ;  /* 0x0040880601007387 */ /* 0x004fe20000100a00 */
[----:B------:R0:W-:Y:S03]  /*31ed0*/  STL.64 [R1+0x4080], R4 ;  /* 0x0040800401007387 */ /* 0x0001e60000100a00 */
[----:B0-----:R-:W2:Y:S01]  /*31ee0*/  LDL.LU R4, [R1+0x100] ;  /* 0x0001000001047983 */ /* 0x001ea20000300800 */
[----:B------:R-:W2:Y:S02]  /*31ef0*/  LDL.LU R5, [R1+0x104] ;  /* 0x0001040001057983 */ /* 0x000ea40000300800 */
[----:B------:R-:W2:Y:S02]  /*31f00*/  LDL.LU R6, [R1+0x108] ;  /* 0x0001080001067983 */ /* 0x000ea40000300800 */
[----:B------:R-:W2:Y:S01]  /*31f10*/  LDL.LU R7, [R1+0x10c] ;  /* 0x00010c0001077983 */ /* 0x000ea20000300800 */
[----:B---3--:R0:W-:Y:S01]  /*31f20*/  STL.64 [R1+0x4060], R14 ;  /* 0x0040600e01007387 */ /* 0x0081e20000100a00 */
[----:B------:R-:W-:Y:S02]  /*31f30*/  STL.64 [R1+0x4058], R12 ;  /* 0x0040580c01007387 */ /* 0x000fe40000100a00 */
[----:B------:R-:W3:Y:S01]  /*31f40*/  LDL.64 R10, [R1+0x48] ;  /* 0x00004800010a7983 */ /* 0x000ee20000100a00 */
[----:B0-----:R-:W4:Y:S08]  /*31f50*/  LDL.64 R14, [R1+0x58] ;  /* 0x00005800010e7983 */ /* 0x001f300000100a00 */
[----:B------:R-:W-:Y:S02]  /*31f60*/  STL.64 [R1+0x300], R16 ;  /* 0x0003001001007387 */ /* 0x000fe40000100a00 */
[----:B------:R0:W-:Y:S02]  /*31f70*/  STL.64 [R1+0x308], R18 ;  /* 0x0003081201007387 */ /* 0x0001e40000100a00 */
[----:B0-----:R-:W2:Y:S01]  /*31f80*/  LDL.LU.64 R18, [R1+0x4090] ;  /* 0x0040900001127983 */ /* 0x001ea20000300a00 */
[----:B------:R0:W-:Y:S02]  /*31f90*/  STL.64 [R1+0x4010], R26 ;  /* 0x0040101a01007387 */ /* 0x0001e40000100a00 */
[----:B0-----:R-:W-:-:S02]  /*31fa0*/  IMAD.MOV.U32 R26, RZ, RZ, R9 ;  /* 0x000000ffff1a7224 */ /* 0x001fc400078e0009 */
[----:B------:R-:W-:-:S05]  /*31fb0*/  IMAD.MOV.U32 R27, RZ, RZ, R8 ;  /* 0x000000ffff1b7224 */ /* 0x000fca00078e0008 */
[----:B------:R0:W-:Y:S04]  /*31fc0*/  STL.64 [R1+0x4028], R26 ;  /* 0x0040281a01007387 */ /* 0x0001e80000100a00 */
[----:B0-----:R-:W3:Y:S01]  /*31fd0*/  LDL.LU.64 R26, [R1+0xa8] ;  /* 0x0000a800011a7983 */ /* 0x001ee20000300a00 */
[C---:B--2---:R-:W-:Y:S01]  /*31fe0*/  HMMA.16816.F32 R4, R20.reuse, R18, R4 ;  /* 0x000000121404723c */ /* 0x044fe20000001804 */
[----:B------:R-:W-:Y:S02]  /*31ff0*/  IMAD.MOV.U32 R9, RZ, RZ, R18 ;  /* 0x000000ffff097224 */ /* 0x000fe400078e0012 */
[----:B------:R-:W-:Y:S01]  /*32000*/  IMAD.MOV.U32 R8, RZ, RZ, R19 ;  /* 0x000000ffff087224 */ /* 0x000fe200078e0013 */
[----:B---3--:R0:W-:Y:S01]  /*32010*/  STL.64 [R1+0x4040], R26 ;  /* 0x0040401a01007387 */ /* 0x0081e20000100a00 */
[----:B------:R-:W2:Y:S02]  /*32020*/  LDL.LU R24, [R1+0xb0] ;  /* 0x0000b00001187983 */ /* 0x000ea40000300800 */
[----:B------:R-:W2:Y:S01]  /*32030*/  LDL.LU R25, [R1+0xb4] ;  /* 0x0000b40001197983 */ /* 0x000ea20000300800 */
[----:B0-----:R-:W2:Y:S01]  /*32040*/  LDL.LU R26, [R1+0xb8] ;  /* 0x0000b800011a7983 */ /* 0x001ea20000300800 */
[----:B------:R-:W2:Y:S11]  /*32050*/  LDL.LU R27, [R1+0xbc] ;  /* 0x0000bc00011b7983 */ /* 0x000eb60000300800 */
[----:B------:R-:W-:Y:S03]  /*32060*/  @!UPT UIADD3 URZ, URZ, URZ, URZ ;  /* 0x0000003f3f3ff290 */ /* 0x000fe6000fffe03f */
[----:B------:R-:W-:Y:S02]  /*32070*/  STL.64 [R1+0x2d0], R4 ;  /* 0x0002d00401007387 */ /* 0x000fe40000100a00 */
[----:B------:R0:W-:Y:S02]  /*32080*/  STL.64 [R1+0x2d8], R6 ;  /* 0x0002d80601007387 */ /* 0x0001e40000100a00 */
[----:B0-----:R-:W3:Y:S01]  /*32090*/  LDL.LU.64 R6, [R1+0x4088] ;  /* 0x0040880001067983 */ /* 0x001ee20000300a00 */
[----:B------:R-:W3:Y:S02]  /*320a0*/  LDL.LU.64 R4, [R1+0x4080] ;  /* 0x0040800001047983 */ /* 0x000ee40000300a00 */
[----:B------:R-:W3:Y:S02]  /*320b0*/  LDL.LU.64 R18, [R1+0x4078] ;  /* 0x0040780001127983 */ /* 0x000ee40000300a00 */
[----:B---3--:R-:W-:Y:S11]  /*320c0*/  HMMA.16816.F32 R4, R20, R18, R4 ;  /* 0x000000121404723c */ /* 0x008ff60000001804 */
[----:B------:R-:W-:Y:S11]  /*320d0*/  @!UPT UIADD3 URZ, URZ, URZ, URZ ;  /* 0x0000003f3f3ff290 */ /* 0x000ff6000fffe03f */
[----:B------:R-:W-:Y:S01]  /*320e0*/  @!UPT UIADD3 URZ, URZ, URZ, URZ ;  /* 0x0000003f3f3ff290 */ /* 0x000fe2000fffe03f */
[----:B------:R-:W-:Y:S01]  /*320f0*/  STL.64 [R1+0x2f0], R4 ;  /* 0x0002f00401007387 */ /* 0x000fe20000100a00 */
[----:B------:R0:W-:Y:S03]  /*32100*/  STL.64 [R1+0x2f8], R6 ;  /* 0x0002f80601007387 */ /* 0x0001e60000100a00 */
[----:B0-----:R-:W4:Y:S01]  /*32110*/  LDL.LU.64 R6, [R1+0x4070] ;  /* 0x0040700001067983 */ /* 0x001f220000300a00 */
[----:B------:R-:W4:Y:S02]  /*32120*/  LDL.LU.64 R4, [R1+0x4068] ;  /* 0x0040680001047983 */ /* 0x000f240000300a00 */
[----:B------:R0:W-:Y:S02]  /*32130*/  STL.64 [R1+0x3ff0], R18 ;  /* 0x003ff01201007387 */ /* 0x0001e40000100a00 */
[----:B0-----:R-:W-:Y:S02]  /*32140*/  IMAD.MOV.U32 R18, RZ, RZ, R9 ;  /* 0x000000ffff127224 */ /* 0x001fe400078e0009 */
[----:B------:R-:W-:-:S05]  /*32150*/  IMAD.MOV.U32 R19, RZ, RZ, R8 ;  /* 0x000000ffff137224 */ /* 0x000fca00078e0008 */
[----:B------:R0:W-:Y:S01]  /*32160*/  STL.64 [R1+0x4008], R18 ;  /* 0x0040081201007387 */ /* 0x0001e20000100a00 */
[----:B------:R-:W3:Y:S02]  /*32170*/  LDL.LU R16, [R1] ;  /* 0x0000000001107983 */ /* 0x000ee40000300800 */
[----:B------:R-:W3:Y:S01]  /*32180*/  LDL.LU R17, [R1+0x4] ;  /* 0x0000040001117983 */ /* 0x000ee20000300800 */
[----:B0-----:R-:W2:Y:S01]  /*32190*/  LDL.LU R18, [R1+0x8] ;  /* 0x0000080001127983 */ /* 0x001ea20000300800 */
[----:B------:R-:W2:Y:S01]  /*321a0*/  LDL.LU R19, [R1+0xc] ;  /* 0x00000c0001137983 */ /* 0x000ea20000300800 */
[C---:B----4-:R-:W-:Y:S02]  /*321b0*/  HMMA.16816.F32 R4, R20.reuse, R14, R4 ;  /* 0x0000000e1404723c */ /* 0x050fe40000001804 */
[----:B--2---:R-:W-:Y:S01]  /*321c0*/  STL.64 [R1+0x4020], R18 ;  /* 0x0040201201007387 */ /* 0x004fe20000100a00 */
[----:B---3--:R0:W-:Y:S03]  /*321d0*/  STL.64 [R1+0x4018], R16 ;  /* 0x0040181001007387 */ /* 0x0081e60000100a00 */
[----:B0-----:R-:W2:Y:S01]  /*321e0*/  LDL.LU R16, [R1+0x10] ;  /* 0x0000100001107983 */ /* 0x001ea20000300800 */
[----:B------:R-:W2:Y:S02]  /*321f0*/  LDL.LU R17, [R1+0x14] ;  /* 0x0000140001117983 */ /* 0x000ea40000300800 */
[----:B------:R-:W2:Y:S02]  /*32200*/  LDL.LU R18, [R1+0x18] ;  /* 0x0000180001127983 */ /* 0x000ea40000300800 */
[----:B------:R-:W2:Y:S11]  /*32210*/  LDL.LU R19, [R1+0x1c] ;  /* 0x00001c0001137983 */ /* 0x000eb60000300800 */
[----:B------:R-:W-:Y:S01]  /*32220*/  @!UPT UIADD3 URZ, URZ, URZ, URZ ;  /* 0x0000003f3f3ff290 */ /* 0x000fe2000fffe03f */
[----:B------:R0:W-:Y:S01]  /*32230*/  STL.64 [R1+0x2e0], R4 ;  /* 0x0002e00401007387 */ /* 0x0001e20000100a00 */
[----:B------:R-:W-:Y:S02]  /*32240*/  STL.64 [R1+0x2e8], R6 ;  /* 0x0002e80601007387 */ /* 0x000fe40000100a00 */
[----:B0-----:R-:W-:Y:S02]  /*32250*/  IMAD.MOV.U32 R5, RZ, RZ, R14 ;  /* 0x000000ffff057224 */ /* 0x001fe400078e000e */
[----:B------:R-:W-:Y:S02]  /*32260*/  IMAD.MOV.U32 R4, RZ, RZ, R15 ;  /* 0x000000ffff047224 */ /* 0x000fe400078e000f */
[----:B------:R-:W3:Y:S01]  /*32270*/  LDL.LU.64 R14, [R1+0x4060] ;  /* 0x00406000010e7983 */ /* 0x000ee20000300a00 */
[----:B------:R-:W3:Y:S02]  /*32280*/  LDL.LU.64 R12, [R1+0x4058] ;  /* 0x00405800010c7983 */ /* 0x000ee40000300a00 */
[C---:B---3--:R-:W-:Y:S11]  /*32290*/  HMMA.16816.F32 R12, R20.reuse, R10, R12 ;  /* 0x0000000a140c723c */ /* 0x048ff6000000180c */
[----:B------:R-:W-:Y:S11]  /*322a0*/  @!UPT UIADD3 URZ, URZ, URZ, URZ ;  /* 0x0000003f3f3ff290 */ /* 0x000ff6000fffe03f */
[----:B------:R-:W-:Y:S01]  /*322b0*/  @!UPT UIADD3 URZ, URZ, URZ, URZ ;  /* 0x0000003f3f3ff290 */ /* 0x000fe2000fffe03f */
[----:B------:R0:W-:Y:S01]  /*322c0*/  STL.64 [R1+0x2b0], R12 ;  /* 0x0002b00c01007387 */ /* 0x0001e20000100a00 */
[----:B------:R1:W-:Y:S02]  /*322d0*/  STL.64 [R1+0x2b8], R14 ;  /* 0x0002b80e01007387 */ /* 0x0003e40000100a00 */
[----:B0-----:R-:W-:Y:S02]  /*322e0*/  IMAD.MOV.U32 R13, RZ, RZ, R10 ;  /* 0x000000ffff0d7224 */ /* 0x001fe400078e000a */
[----:B------:R-:W-:Y:S02]  /*322f0*/  IMAD.MOV.U32 R12, RZ, RZ, R11 ;  /* 0x000000ffff0c7224 */ /* 0x000fe400078e000b */
[----:B------:R-:W3:Y:S03]  /*32300*/  LDL.LU.64 R10, [R1+0x4050] ;  /* 0x00405000010a7983 */ /* 0x000ee60000300a00 */
[----:B------:R0:W-:Y:S02]  /*32310*/  STL.64 [R1+0x3fe8], R12 ;  /* 0x003fe80c01007387 */ /* 0x0001e40000100a00 */
[----:B-1----:R-:W-:Y:S01]  /*32320*/  IMAD.MOV.U32 R15, RZ, RZ, R0 ;  /* 0x000000ffff0f7224 */ /* 0x002fe200078e0000 */
[----:B0-----:R-:W4:Y:S01]  /*32330*/  LDL.LU R12, [R1+0xc0] ;  /* 0x0000c000010c7983 */ /* 0x001f220000300800 */
[----:B------:R-:W4:Y:S02]  /*32340*/  LDL.LU R13, [R1+0xc4] ;  /* 0x0000c400010d7983 */ /* 0x000f240000300800 */
[----:B------:R-:W4:Y:S02]  /*32350*/  LDL.LU R14, [R1+0xc8] ;  /* 0x0000c800010e7983 */ /* 0x000f240000300800 */
[----:B------:R-:W2:Y:S01]  /*32360*/  LDL.LU R0, [R1+0x4048] ;  /* 0x0040480001007983 */ /* 0x000ea20000300800 */
[----:B---3--:R-:W-:Y:S01]  /*32370*/  HMMA.16816.F32 R20, R20, R10, R24 ;  /* 0x0000000a1414723c */ /* 0x008fe20000001818 */
[----:B------:R-:W3:Y:S01]  /*32380*/  LDL.LU.64 R26, [R1+0x4040] ;  /* 0x00404000011a7983 */ /* 0x000ee20000300a00 */
[----:B------:R-:W3:Y:S02]  /*32390*/  LDL.LU.64 R10, [R1+0x4038] ;  /* 0x00403800010a7983 */ /* 0x000ee40000300a00 */
[----:B------:R-:W3:Y:S11]  /*323a0*/  LDL.LU.64 R8, [R1+0x4030] ;  /* 0x0040300001087983 */ /* 0x000ef60000300a00 */
[----:B------:R-:W-:Y:S08]  /*323b0*/  @!UPT UIADD3 URZ, URZ, URZ, URZ ;  /* 0x0000003f3f3ff290 */ /* 0x000ff0000fffe03f */
[----:B------:R0:W-:Y:S01]  /*323c0*/  STL.64 [R1+0x1b0], R20 ;  /* 0x0001b01401007387 */ /* 0x0001e20000100a00 */
[----:B------:R1:W-:Y:S03]  /*323d0*/  STL.64 [R1+0x1b8], R22 ;  /* 0x0001b81601007387 */ /* 0x0003e60000100a00 */
[----:B0-----:R-:W3:Y:S01]  /*323e0*/  LDL.LU R20, [R1+0x20] ;  /* 0x0000200001147983 */ /* 0x001ee20000300800 */
[----:B------:R-:W3:Y:S02]  /*323f0*/  LDL.LU R21, [R1+0x24] ;  /* 0x0000240001157983 */ /* 0x000ee40000300800 */
[----:B-1----:R-:W3:Y:S02]  /*32400*/  LDL.LU R22, [R1+0x28] ;  /* 0x0000280001167983 */ /* 0x002ee40000300800 */
[----:B------:R-:W3:Y:S02]  /*32410*/  LDL.LU R23, [R1+0x2c] ;  /* 0x00002c0001177983 */ /* 0x000ee40000300800 */
[C---:B---3--:R-:W-:Y:S11]  /*32420*/  HMMA.16816.F32 R20, R8.reuse, R26, R20 ;  /* 0x0000001a0814723c */ /* 0x048ff60000001814 */
[----:B------:R-:W-:Y:S11]  /*32430*/  @!UPT UIADD3 URZ, URZ, URZ, URZ ;  /* 0x0000003f3f3ff290 */ /* 0x000ff6000fffe03f */
[----:B------:R-:W-:Y:S01]  /*32440*/  @!UPT UIADD3 URZ, URZ, URZ, URZ ;  /* 0x0000003f3f3ff290 */ /* 0x000fe2000fffe03f */
[----:B------:R0:W-:Y:S01]  /*32450*/  STL.64 [R1+0x1a0], R20 ;  /* 0x0001a01401007387 */ /* 0x0001e20000100a00 */
[----:B------:R-:W-:Y:S02]  /*32460*/  STL.64 [R1+0x1a8], R22 ;  /* 0x0001a81601007387 */ /* 0x000fe40000100a00 */
[----:B0-----:R-:W-:Y:S02]  /*32470*/  IMAD.MOV.U32 R21, RZ, RZ, R26 ;  /* 0x000000ffff157224 */ /* 0x001fe400078e001a */
[----:B------:R-:W-:Y:S02]  /*32480*/  IMAD.MOV.U32 R20, RZ, RZ, R27 ;  /* 0x000000ffff147224 */ /* 0x000fe400078e001b */
[----:B------:R-:W2:Y:S02]  /*32490*/  LDL.LU.64 R26, [R1+0x4028] ;  /* 0x00402800011a7983 */ /* 0x000ea40000300a00 */
[C---:B--2---:R-:W-:Y:S02]  /*324a0*/  HMMA.16816.F32 R24, R8.reuse, R26, R16 ;  /* 0x0000001a0818723c */ /* 0x044fe40000001810 */
[----:B------:R-:W2:Y:S01]  /*324b0*/  LDL.LU.64 R18, [R1+0x4020] ;  /* 0x0040200001127983 */ /* 0x000ea20000300a00 */
[----:B------:R-:W2:Y:S11]  /*324c0*/  LDL.LU.64 R16, [R1+0x4018] ;  /* 0x0040180001107983 */ /* 0x000eb60000300a00 */
[----:B------:R-:W-:Y:S09]  /*324d0*/  @!UPT UIADD3 URZ, URZ, URZ, URZ ;  /* 0x0000003f3f3ff290 */ /* 0x000ff2000fffe03f */
[----:B------:R-:W-:Y:S01]  /*324e0*/  STL.64 [R1+0x190], R24 ;  /* 0x0001901801007387 */ /* 0x000fe20000100a00 */
[----:B------:R0:W-:Y:S03]  /*324f0*/  STL.64 [R1+0x198], R26 ;  /* 0x0001981a01007387 */ /* 0x0001e60000100a00 */
[----:B0-----:R-:W2:Y:S02]  /*32500*/  LDL.LU.64 R26, [R1+0x4010] ;  /* 0x00401000011a7983 */ /* 0x001ea40000300a00 */
[C---:B--2---:R-:W-:Y:S02]  /*32510*/  HMMA.16816.F32 R24, R8.reuse, R26, R16 ;  /* 0x0000001a0818723c */ /* 0x044fe40000001810 */
[----:B------:R-:W2:Y:S11]  /*32520*/  LDL.LU.64 R18, [R1+0x4008] ;  /* 0x0040080001127983 */ /* 0x000eb60000300a00 */
[----:B------:R-:W-:Y:S10]  /*32530*/  @!UPT UIADD3 URZ, URZ, URZ, URZ ;  /* 0x0000003f3f3ff290 */ /* 0x000ff4000fffe03f */
[----:B------:R-:W-:Y:S01]  /*32540*/  STL.64 [R1+0x180], R24 ;  /* 0x0001801801007387 */ /* 0x000fe20000100a00 */
[----:B------:R0:W-:Y:S03]  /*32550*/  STL.64 [R1+0x188], R26 ;  /* 0x0001881a01007387 */ /* 0x0001e60000100a00 */
[----:B0-----:R-:W2:Y:S01]  /*32560*/  LDL.LU.64 R26, [R1+0x4000] ;  /* 0x00400000011a7983 */ /* 0x001ea20000300a00 */
[----:B------:R-:W2:Y:S02]  /*32570*/  LDL.LU.64 R24, [R1+0x3ff8] ;  /* 0x003ff80001187983 */ /* 0x000ea40000300a00 */
[C---:B--2---:R-:W-:Y:S01]  /*32580*/  HMMA.16816.F32 R24, R8.reuse, R18, R24 ;  /* 0x000000120818723c */ /* 0x044fe20000001818 */
[----:B------:R-:W4:Y:S11]  /*32590*/  LDL.LU.64 R18, [R1+0x3ff0] ;  /* 0x003ff00001127983 */ /* 0x000f360000300a00 */
[----:B------:R-:W-:Y:S11]  /*325a0*/  @!UPT UIADD3 URZ, URZ, URZ, URZ ;  /* 0x0000003f3f3ff290 */ /* 0x000ff6000fffe03f */
[----:B------:R-:W-:Y:S01]  /*325b0*/  STL.64 [R1+0x150], R24 ;  /* 0x0001501801007387 */ /* 0x000fe20000100a00 */
[----:B------:R0:W-:Y:S02]  /*325c0*/  STL.64 [R1+0x158], R26 ;  /* 0x0001581a01007387 */ /* 0x0001e40000100a00 */
[----:B0-----:R-:W-:Y:S02]  /*325d0*/  IMAD.MOV.U32 R26, RZ, RZ, R5 ;  /* 0x000000ffff1a7224 */ /* 0x001fe400078e0005 */
[----:B------:R-:W-:Y:S02]  /*325e0*/  IMAD.MOV.U32 R27, RZ, RZ, R4 ;  /* 0x000000ffff1b7224 */ /* 0x000fe400078e0004 */
[----:B------:R-:W0:Y:S04]  /*325f0*/  LDSM.16.MT88.4 R4, [R0+0x2100] ;  /* 0x002100000004783b */ /* 0x000e280000004200 */
[----:B0-----:R-:W-:Y:S01]  /*32600*/  STL.64 [R1+0x3fc8], R6 ;  /* 0x003fc80601007387 */ /* 0x001fe20000100a00 */
[----:B------:R0:W-:Y:S03]  /*32610*/  STL.64 [R1+0x3fc0], R4 ;  /* 0x003fc00401007387 */ /* 0x0001e60000100a00 */
[----:B0-----:R-:W2:Y:S01]  /*32620*/  LDL.LU R4, [R1+0x160] ;  /* 0x0001600001047983 */ /* 0x001ea20000300800 */
[----:B------:R-:W2:Y:S01]  /*32630*/  LDL.LU R5, [R1+0x164] ;  /* 0x0001640001057983 */ /* 0x000ea20000300800 */
[----:B----4-:R-:W-:Y:S11]  /*32640*/  HMMA.16816.F32 R12, R8, R18, R12 ;  /* 0x00000012080c723c */ /* 0x010ff6000000180c */
[----:B------:R-:W-:Y:S11]  /*32650*/  @!UPT UIADD3 URZ, URZ, URZ, URZ ;  /* 0x0000003f3f3ff290 */ /* 0x000ff6000fffe03f */
[----:B------:R-:W-:Y:S01]  /*32660*/  @!UPT UIADD3 URZ, URZ, URZ, URZ ;  /* 0x0000003f3f3ff290 */ /* 0x000fe2000fffe03f */
[----:B------:R0:W-:Y:S01]  /*32670*/  STL.64 [R1+0x140], R12 ;  /* 0x0001400c01007387 */ /* 0x0001e20000100a00 */
[----:B------:R-:W-:Y:S03]  /*32680*/  STL.64 [R1+0x148], R14 ;  /* 0x0001480e01007387 */ /* 0x000fe60000100a00 */
[----:B0-----:R-:W3:Y:S02]  /*32690*/  LDL.LU.64 R12, [R1+0x3fe8] ;  /* 0x003fe800010c7983 */ /* 0x001ee40000300a00 */
[----:B---3--:R-:W-:Y:S02]  /*326a0*/  IMAD.MOV.U32 R22, RZ, RZ, R13 ;  /* 0x000000ffff167224 */ /* 0x008fe400078e000d */
[----:B------:R-:W-:Y:S02]  /*326b0*/  IMAD.MOV.U32 R23, RZ, RZ, R12 ;  /* 0x000000ffff177224 */ /* 0x000fe400078e000c */
[----:B------:R-:W0:Y:S04]  /*326c0*/  LDSM.16.MT88.4 R12, [R0+0x2180] ;  /* 0x00218000000c783b */ /* 0x000e280000004200 */
[----:B------:R-:W-:Y:S04]  /*326d0*/  STL.64 [R1+0x3fe0], R22 ;  /* 0x003fe01601007387 */ /* 0x000fe80000100a00 */
[----:B0-----:R0:W-:Y:S01]  /*326e0*/  STL.64 [R1+0x3f58], R14 ;  /* 0x003f580e01007387 */ /* 0x0011e20000100a00 */
[----:B------:R1:W-:Y:S03]  /*326f0*/  STL.64 [R1+0x3f50], R12 ;  /* 0x003f500c01007387 */ /* 0x0003e60000100a00 */
[----:B0-----:R-:W3:Y:S01]  /*32700*/  LDL.LU.64 R14, [R1+0x38] ;  /* 0x00003800010e7983 */ /* 0x001ee20000300a00 */
[----:B------:R-:W-:-:S02]  /*32710*/  IMAD.MOV.U32 R6, RZ, RZ, R3 ;  /* 0x000000ffff067224 */ /* 0x000fc400078e0003 */
[----:B------:R-:W-:Y:S02]  /*32720*/  IMAD.MOV.U32 R7, RZ, RZ, R2 ;  /* 0x000000ffff077224 */ /* 0x000fe400078e0002 */
[----:B------:R-:W-:Y:S02]  /*32730*/  IMAD.MOV.U32 R3, RZ, RZ, R18 ;  /* 0x000000ffff037224 */ /* 0x000fe400078e0012 */
[----:B------:R-:W-:Y:S02]  /*32740*/  IMAD.MOV.U32 R2, RZ, RZ, R19 ;  /* 0x000000ffff027224 */ /* 0x000fe400078e0013 */
[----:B------:R-:W0:Y:S04]  /*32750*/  LDSM.16.MT88.4 R16, [R0+0x4000] ;  /* 0x004000000010783b */ /* 0x000e280000004200 */
[----:B---3--:R3:W-:Y:S01]  /*32760*/  STL.64 [R1+0x3fd8], R14 ;  /* 0x003fd80e01007387 */ /* 0x0087e20000100a00 */
[----:B-1----:R-:W4:Y:S02]  /*32770*/  LDL.LU R12, [R1+0x170] ;  /* 0x00017000010c7983 */ /* 0x002f240000300800 */
[----:B------:R-:W4:Y:S01]  /*32780*/  LDL.LU R13, [R1+0x174] ;  /* 0x00017400010d7983 */ /* 0x000f220000300800 */
[----:B---3--:R-:W4:Y:S01]  /*32790*/  LDL.LU R14, [R1+0x178] ;  /* 0x00017800010e7983 */ /* 0x008f220000300800 */
[----:B------:R-:W4:Y:S02]  /*327a0*/  LDL.LU R15, [R1+0x17c] ;  /* 0x00017c00010f7983 */ /* 0x000f240000300800 */
[----:B0-----:R0:W-:Y:S02]  /*327b0*/  STL.64 [R1+0x3ec8], R18 ;  /* 0x003ec81201007387 */ /* 0x0011e40000100a00 */
[----:B0-----:R-:W-:-:S02]  /*327c0*/  IMAD.MOV.U32 R18, RZ, RZ, R21 ;  /* 0x000000ffff127224 */ /* 0x001fc400078e0015 */
[----:B------:R-:W-:Y:S02]  /*327d0*/  IMAD.MOV.U32 R19, RZ, RZ, R20 ;  /* 0x000000ffff137224 */ /* 0x000fe400078e0014 */
[----:B------:R-:W0:Y:S04]  /*327e0*/  LDSM.16.M88.4 R20, [R29+0x20000] ;  /* 0x020000001d14783b */ /* 0x000e280000000200 */
[----:B------:R-:W-:Y:S04]  /*327f0*/  STL.64 [R1+0x3ec0], R16 ;  /* 0x003ec01001007387 */ /* 0x000fe80000100a00 */
[----:B0-----:R-:W-:Y:S01]  /*32800*/  STL.64 [R1+0x20], R20 ;  /* 0x0000201401007387 */ /* 0x001fe20000100a00 */
[----:B------:R2:W-:Y:S02]  /*32810*/  STL.64 [R1+0x28], R22 ;  /* 0x0000281601007387 */ /* 0x0005e40000100a00 */
[C---:B--2---:R-:W-:Y:S01]  /*32820*/  HMMA.16816.F32 R20, R8.reuse, R26, R4 ;  /* 0x0000001a0814723c */ /* 0x044fe20000001804 */
[----:B------:R-:W0:Y:S04]  /*32830*/  LDSM.16.M88.4 R24, [R29+0x21000] ;  /* 0x021000001d18783b */ /* 0x000e280000000200 */
[----:B------:R-:W2:Y:S11]  /*32840*/  LDL.LU R4, [R1+0x1c0] ;  /* 0x0001c00001047983 */ /* 0x000eb60000300800 */
[----:B------:R-:W-:Y:S07]  /*32850*/  @!UPT UIADD3 URZ, URZ, URZ, URZ ;  /* 0x0000003f3f3ff290 */ /* 0x000fee000fffe03f */
[----:B------:R-:W-:Y:S01]  /*32860*/  STL.64 [R1+0x130], R20 ;  /* 0x0001301401007387 */ /* 0x000fe20000100a00 */
[----:B------:R-:W-:Y:S02]  /*32870*/  STL.64 [R1+0x138], R22 ;  /* 0x0001381601007387 */ /* 0x000fe40000100a00 */
[----:B------:R-:W2:Y:S02]  /*32880*/  LDL.LU R5, [R1+0x1c4] ;  /* 0x0001c40001057983 */ /* 0x000ea40000300800 */
[----:B------:R-:W2:Y:S01]  /*32890*/  LDL.LU R6, [R1+0x1c8] ;  /* 0x0001c80001067983 */ /* 0x000ea20000300800 */
[----:B------:R-:W2:Y:S04]  /*328a0*/  LDL.LU R7, [R1+0x1cc] ;  /* 0x0001cc0001077983 */ /* 0x000ea80000300800 */
[----:B------:R-:W-:Y:S04]  /*328b0*/  LDSM.16.M88.4 R20, [R29+0x22000] ;  /* 0x022000001d14783b */ /* 0x000fe80000000200 */
[----:B0-----:R-:W-:Y:S01]  /*328c0*/  STL.64 [R1+0x10], R24 ;  /* 0x0000101801007387 */ /* 0x001fe20000100a00 */
[----:B------:R-:W-:Y:S02]  /*328d0*/  STL.64 [R1+0x18], R26 ;  /* 0x0000181a01007387 */ /* 0x000fe40000100a00 */
[----:B------:R-:W0:Y:S02]  /*328e0*/  LDSM.16.M88.4 R24, [R29+0x23000] ;  /* 0x023000001d18783b */ /* 0x000e240000000200 */
[----:B0-----:R0:W-:Y:S02]  /*328f0*/  STL [R1+0x3e80], R24 ;  /* 0x003e801801007387 */ /* 0x0011e40000100800 */
[----:B------:R-:W-:Y:S02]  /*32900*/  STL.64 [R1], R20 ;  /* 0x0000001401007387 */ /* 0x000fe40000100a00 */
[----:B------:R-:W-:Y:S02]  /*32910*/  STL.64 [R1+0x8], R22 ;  /* 0x0000081601007387 */ /* 0x000fe40000100a00 */
[----:B------:R-:W1:Y:S04]  /*32920*/  LDSM.16.M88.4 R20, [R29+0x24000] ;  /* 0x024000001d14783b */ /* 0x000e680000000200 */
[----:B------:R3:W-:Y:S01]  /*32930*/  STL [R1+0x3e7c], R25 ;  /* 0x003e7c1901007387 */ /* 0x0007e20000100800 */
[----:B------:R3:W-:Y:S02]  /*32940*/  STL [R1+0x3e78], R26 ;  /* 0x003e781a01007387 */ /* 0x0007e40000100800 */
[----:B------:R3:W-:Y:S01]  /*32950*/  STL [R1+0x3df0], R27 ;  /* 0x003df01b01007387 */ /* 0x0007e20000100800 */
[----:B0-----:R-:W2:Y:S04]  /*32960*/  LDL.LU R24, [R1+0x1d0] ;  /* 0x0001d00001187983 */ /* 0x001ea80000300800 */
[----:B---3--:R-:W3:Y:S01]  /*32970*/  LDL.LU R25, [R1+0x1d4] ;  /* 0x0001d40001197983 */ /* 0x008ee20000300800 */
[----:B------:R-:W3:Y:S02]  /*32980*/  LDL.LU R26, [R1+0x1d8] ;  /* 0x0001d800011a7983 */ /* 0x000ee40000300800 */
[----:B------:R-:W3:Y:S01]  /*32990*/  LDL.LU R27, [R1+0x1dc] ;  /* 0x0001dc00011b7983 */ /* 0x000ee20000300800 */
[----:B-1----:R-:W-:Y:S01]  /*329a0*/  STL.64 [R1+0xb0], R20 ;  /* 0x0000b01401007387 */ /* 0x002fe20000100a00 */
[----:B------:R-:W-:Y:S02]  /*329b0*/  STL.64 [R1+0xb8], R22 ;  /* 0x0000b81601007387 */ /* 0x000fe40000100a00 */
[----:B------:R-:W0:Y:S02]  /*329c0*/  LDSM.16.M88.4 R20, [R29+0x25000] ;  /* 0x025000001d14783b */ /* 0x000e240000000200 */
[----:B0-----:R-:W-:Y:S02]  /*329d0*/  STL.64 [R1+0xc0], R20 ;  /* 0x0000c01401007387 */ /* 0x001fe40000100a00 */
[----:B------:R-:W-:Y:S02]  /*329e0*/  STL.64 [R1+0xc8], R22 ;  /* 0x0000c81601007387 */ /* 0x000fe40000100a00 */
[----:B------:R-:W0:Y:S02]  /*329f0*/  LDSM.16.M88.4 R20, [R29+0x26000] ;  /* 0x026000001d14783b */ /* 0x000e240000000200 */
[----:B0-----:R-:W-:Y:S02]  /*32a00*/  STL.64 [R1+0xe0], R20 ;  /* 0x0000e01401007387 */ /* 0x001fe40000100a00 */
[----:B------:R-:W-:Y:S02]  /*32a10*/  STL.64 [R1+0xe8], R22 ;  /* 0x0000e81601007387 */ /* 0x000fe40000100a00 */
[----:B------:R-:W0:Y:S02]  /*32a20*/  LDSM.16.M88.4 R20, [R29+0x27000] ;  /* 0x027000001d14783b */ /* 0x000e240000000200 */
[----:B0-----:R-:W-:Y:S02]  /*32a30*/  STL.64 [R1+0xf0], R20 ;  /* 0x0000f01401007387 */ /* 0x001fe40000100a00 */
[----:B------:R0:W-:Y:S02]  /*32a40*/  STL.64 [R1+0xf8], R22 ;  /* 0x0000f81601007387 */ /* 0x0001e40000100a00 */
[----:B0-----:R-:W4:Y:S01]  /*32a50*/  LDL.LU.64 R22, [R1+0x3fe0] ;  /* 0x003fe00001167983 */ /* 0x001f220000300a00 */
[----:B------:R-:W-:Y:S01]  /*32a60*/  STL [R1+0x3814], R29 ;  /* 0x0038141d01007387 */ /* 0x000fe20000100800 */
[----:B----4-:R-:W-:Y:S02]  /*32a70*/  HMMA.16816.F32 R20, R8, R22, R12 ;  /* 0x000000160814723c */ /* 0x010fe4000000180c */
[----:B------:R-:W2:Y:S11]  /*32a80*/  LDL.LU.64 R14, [R1+0x3fd8] ;  /* 0x003fd800010e7983 */ /* 0x000eb60000300a00 */
[----:B------:R-:W-:Y:S10]  /*32a90*/  @!UPT UIADD3 URZ, URZ, URZ, URZ ;  /* 0x0000003f3f3ff290 */ /* 0x000ff4000fffe03f */
[----:B------:R-:W-:Y:S01]  /*32aa0*/  STL.64 [R1+0x120], R20 ;  /* 0x0001201401007387 */ /* 0x000fe20000100a00 */
[----:B------:R-:W-:Y:S02]  /*32ab0*/  STL.64 [R1+0x128], R22 ;  /* 0x0001281601007387 */ /* 0x000fe40000100a00 */
[----:B------:R-:W0:Y:S02]  /*32ac0*/  LDSM.16.MT88.4 R20, [R0+0x4080] ;  /* 0x004080000014783b */ /* 0x000e240000004200 */
[----:B0-----:R-:W-:Y:S02]  /*32ad0*/  STL.64 [R1+0x3e40], R22 ;  /* 0x003e401601007387 */ /* 0x001fe40000100a00 */
[----:B------:R0:W-:Y:S02]  /*32ae0*/  STL.64 [R1+0x3e38], R20 ;  /* 0x003e381401007387 */ /* 0x0001e40000100a00 */
[----:B0-----:R-:W4:Y:S01]  /*32af0*/  LDL.LU R20, [R1+0x200] ;  /* 0x0002000001147983 */ /* 0x001f220000300800 */
[----:B------:R-:W4:Y:S02]  /*32b00*/  LDL.LU R21, [R1+0x204] ;  /* 0x0002040001157983 */ /* 0x000f240000300800 */
[----:B------:R-:W3:Y:S02]  /*32b10*/  LDL.LU R22, [R1+0x208] ;  /* 0x0002080001167983 */ /* 0x000ee40000300800 */
[----:B------:R-:W-:-:S02]  /*32b20*/  IMAD.MOV.U32 R23, RZ, RZ, R28 ;  /* 0x000000ffff177224 */ /* 0x000fc400078e001c */
[----:B------:R-:W4:Y:S01]  /*32b30*/  LDL.LU R28, [R1+0x3fd0] ;  /* 0x003fd000011c7983 */ /* 0x000f220000300800 */
[----:B--2---:R-:W-:Y:S03]  /*32b40*/  HMMA.16816.F32 R8, R8, R14, R4 ;  /* 0x0000000e0808723c */ /* 0x004fe60000001804 */
[----:B---3--:R-:W-:Y:S01]  /*32b50*/  STL.64 [R1+0x3fb0], R22 ;  /* 0x003fb01601007387 */ /* 0x008fe20000100a00 */
[----:B----4-:R0:W-:Y:S03]  /*32b60*/  STL.64 [R1+0x3fa8], R20 ;  /* 0x003fa81401007387 */ /* 0x0101e60000100a00 */
[----:B0-----:R-:W2:Y:S01]  /*32b70*/  LDL.LU R20, [R1+0x1f0] ;  /* 0x0001f00001147983 */ /* 0x001ea20000300800 */
[----:B------:R-:W2:Y:S02]  /*32b80*/  LDL.LU R21, [R1+0x1f4] ;  /* 0x0001f40001157983 */ /* 0x000ea40000300800 */
[----:B------:R-:W2:Y:S02]  /*32b90*/  LDL.LU R22, [R1+0x1f8] ;  /* 0x0001f80001167983 */ /* 0x000ea40000300800 */
[----:B------:R-:W2:Y:S01]  /*32ba0*/  LDL.LU R23, [R1+0x1fc] ;  /* 0x0001fc0001177983 */ /* 0x000ea20000300800 */
[----:B------:R-:W3:Y:S01]  /*32bb0*/  LDL.LU.64 R6, [R1+0x3fc8] ;  /* 0x003fc80001067983 */ /* 0x000ee20000300a00 */
[----:B------:R-:W3:Y:S02]  /*32bc0*/  LDL.LU.64 R4, [R1+0x3fc0] ;  /* 0x003fc00001047983 */ /* 0x000ee40000300a00 */
[----:B------:R0:W-:Y:S02]  /*32bd0*/  STL.64 [R1+0x3f70], R14 ;  /* 0x003f700e01007387 */ /* 0x0001e40000100a00 */
[----:B------:R-:W4:Y:S05]  /*32be0*/  LDL.LU R12, [R1+0x1e0] ;  /* 0x0001e000010c7983 */ /* 0x000f2a0000300800 */
[----:B------:R-:W-:Y:S01]  /*32bf0*/  STL.64 [R1+0x110], R8 ;  /* 0x0001100801007387 */ /* 0x000fe20000100a00 */
[----:B------:R-:W-:Y:S02]  /*32c00*/  STL.64 [R1+0x118], R10 ;  /* 0x0001180a01007387 */ /* 0x000fe40000100a00 */
[----:B------:R-:W1:Y:S04]  /*32c10*/  LDSM.16.MT88.4 R8, [R0+0x4100] ;  /* 0x004100000008783b */ /* 0x000e680000004200 */
[----:B------:R-:W4:Y:S01]  /*32c20*/  LDL.LU R13, [R1+0x1e4] ;  /* 0x0001e400010d7983 */ /* 0x000f220000300800 */
[----:B0-----:R-:W4:Y:S04]  /*32c30*/  LDL.LU R14, [R1+0x1e8] ;  /* 0x0001e800010e7983 */ /* 0x001f280000300800 */
[----:B-1----:R0:W-:Y:S01]  /*32c40*/  STL.64 [R1+0x3da8], R10 ;  /* 0x003da80a01007387 */ /* 0x0021e20000100a00 */
[----:B------:R-:W-:Y:S03]  /*32c50*/  STL.64 [R1+0x3da0], R8 ;  /* 0x003da00801007387 */ /* 0x000fe60000100a00 */
[----:B0-----:R-:W4:Y:S01]  /*32c60*/  LDL.LU.64 R10, [R1+0x98] ;  /* 0x00009800010a7983 */ /* 0x001f220000300a00 */
[----:B------:R-:W-:-:S02]  /*32c70*/  IMAD.MOV.U32 R15, RZ, RZ, R28 ;  /* 0x000000ffff0f7224 */ /* 0x000fc400078e001c */
[----:B------:R-:W-:Y:S01]  /*32c80*/  STL [R1+0x3d98], R0 ;  /* 0x003d980001007387 */ /* 0x000fe20000100800 */
[C---:B---3--:R-:W-:Y:S11]  /*32c90*/  HMMA.16816.F32 R24, R4.reuse, R18, R24 ;  /* 0x000000120418723c */ /* 0x048ff60000001818 */
[----:B------:R-:W-:Y:S11]  /*32ca0*/  @!UPT UIADD3 URZ, URZ, URZ, URZ ;  /* 0x0000003f3f3ff290 */ /* 0x000ff6000fffe03f */
[----:B------:R-:W-:Y:S01]  /*32cb0*/  @!UPT UIADD3 URZ, URZ, URZ, URZ ;  /* 0x0000003f3f3ff290 */ /* 0x000fe2000fffe03f */
[----:B------:R-:W-:Y:S01]  /*32cc0*/  STL [R1+0x104], R25 ;  /* 0x0001041901007387 */ /* 0x000fe20000100800 */
[----:B------:R-:W-:Y:S02]  /*32cd0*/  STL.64 [R1+0x108], R26 ;  /* 0x0001081a01007387 */ /* 0x000fe40000100a00 */
[----:B------:R0:W-:Y:S02]  /*32ce0*/  STL.64 [R1+0x3fb8], R18 ;  /* 0x003fb81201007387 */ /* 0x0001e40000100a00 */
[----:B0-----:R-:W2:Y:S01]  /*32cf0*/  LDL.LU.64 R18, [R1+0x88] ;  /* 0x0000880001127983 */ /* 0x001ea20000300a00 */
[----:B------:R-:W-:Y:S01]  /*32d00*/  IMAD.MOV.U32 R27, RZ, RZ, R24 ;  /* 0x000000ffff1b7224 */ /* 0x000fe200078e0018 */
[C---:B----4-:R-:W-:Y:S04]  /*32d10*/  HMMA.16816.F32 R12, R4.reuse, R10, R12 ;  /* 0x0000000a040c723c */ /* 0x050fe8000000180c */
[----:B------:R0:W-:Y:S04]  /*32d20*/  STL [R1+0x3fa0], R27 ;  /* 0x003fa01b01007387 */ /* 0x0001e80000100800 */
[----:B0-----:R-:W3:Y:S11]  /*32d30*/  LDL.LU.64 R26, [R1+0x78] ;  /* 0x00007800011a7983 */ /* 0x001ef60000300a00 */
[----:B------:R-:W-:Y:S04]  /*32d40*/  @!UPT UIADD3 URZ, URZ, URZ, URZ ;  /* 0x0000003f3f3ff290 */ /* 0x000fe8000fffe03f */
[----:B------:R0:W-:Y:S01]  /*32d50*/  STL.64 [R1+0xd0], R12 ;  /* 0x0000d00c01007387 */ /* 0x0001e20000100a00 */
[----:B------:R-:W-:Y:S02]  /*32d60*/  STL.64 [R1+0xd8], R14 ;  /* 0x0000d80e01007387 */ /* 0x000fe40000100a00 */
[----:B------:R-:W4:Y:S02]  /*32d70*/  LDL.64 R8, [R1+0xf0] ;  /* 0x0000f00001087983 */ /* 0x000f240000100a00 */
[----:B0-----:R-:W-:Y:S02]  /*32d80*/  IMAD.MOV.U32 R13, RZ, RZ, R10 ;  /* 0x000000ffff0d7224 */ /* 0x001fe400078e000a */
[----:B------:R-:W-:Y:S02]  /*32d90*/  IMAD.MOV.U32 R12, RZ, RZ, R11 ;  /* 0x000000ffff0c7224 */ /* 0x000fe400078e000b */
[----:B------:R-:W-:Y:S02]  /*32da0*/  IMAD.MOV.U32 R10, RZ, RZ, R3 ;  /* 0x000000ffff0a7224 */ /* 0x000fe400078e0003 */
[----:B------:R-:W-:Y:S01]  /*32db0*/  IMAD.MOV.U32 R11, RZ, RZ, R2 ;  /* 0x000000ffff0b7224 */ /* 0x000fe200078e0002 */
[----:B--2---:R-:W-:Y:S11]  /*32dc0*/  HMMA.16816.F32 R20, R4, R18, R20 ;  /* 0x000000120414723c */ /* 0x004ff60000001814 */
[----:B------:R-:W-:Y:S11]  /*32dd0*/  @!UPT UIADD3 URZ, URZ, URZ, URZ ;  /* 0x0000003f3f3ff290 */ /* 0x000ff6000fffe03f */
[----:B------:R-:W-:Y:S02]  /*32de0*/  @!UPT UIADD3 URZ, URZ, URZ, URZ ;  /* 0x0000003f3f3ff290 */ /* 0x000fe4000fffe03f */
[----:B------:R-:W-:Y:S02]  /*32df0*/  IMAD.MOV.U32 R3, RZ, RZ, R22 ;  /* 0x000000ffff037224 */ /* 0x000fe400078e0016 */
[----:B------:R-:W-:Y:S02]  /*32e00*/  IMAD.MOV.U32 R2, RZ, RZ, R23 ;  /* 0x000000ffff027224 */ /* 0x000fe400078e0017 */
[----:B------:R-:W-:Y:S02]  /*32e10*/  IMAD.MOV.U32 R0, RZ, RZ, R20 ;  /* 0x000000ffff007224 */ /* 0x000fe400078e0014 */
[----:B------:R-:W-:Y:S01]  /*32e20*/  IMAD.MOV.U32 R28, RZ, RZ, R21 ;  /* 0x000000ffff1c7224 */ /* 0x000fe200078e0015 */
[----:B----4-:R0:W-:Y:S02]  /*32e30*/  STL.64 [R1+0x3eb8], R8 ;  /* 0x003eb80801007387 */ /* 0x0101e40000100a00 */
[----:B0-----:R-:W-:Y:S02]  /*32e40*/  IMAD.MOV.U32 R9, RZ, RZ, R18 ;  /* 0x000000ffff097224 */ /* 0x001fe400078e0012 */
[----:B------:R-:W-:-:S02]  /*32e50*/  IMAD.MOV.U32 R8, RZ, RZ, R19 ;  /* 0x000000ffff087224 */ /* 0x000fc400078e0013 */
[----:B------:R-:W2:Y:S01]  /*32e60*/  LDL.LU.64 R18, [R1+0x3fb8] ;  /* 0x003fb80001127983 */ /* 0x000ea20000300a00 */
[----:B------:R-:W4:Y:S02]  /*32e70*/  LDL.LU.64 R22, [R1+0x3fb0] ;  /* 0x003fb00001167983 */ /* 0x000f240000300a00 */
[----:B------:R-:W4:Y:S02]  /*32e80*/  LDL.LU.64 R20, [R1+0x3fa8] ;  /* 0x003fa80001147983 */ /* 0x000f240000300a00 */
[----:B---3--:R-:W-:Y:S02]  /*32e90*/  IMAD.MOV.U32 R16, RZ, RZ, R27 ;  /* 0x000000ffff107224 */ /* 0x008fe400078e001b */
[----:B------:R-:W-:Y:S01]  /*32ea0*/  IMAD.MOV.U32 R17, RZ, RZ, R26 ;  /* 0x000000ffff117224 */ /* 0x000fe200078e001a */
[----:B----4-:R-:W-:Y:S01]  /*32eb0*/  HMMA.16816.F32 R20, R4, R26, R20 ;  /* 0x0000001a0414723c */ /* 0x010fe20000001814 */
[----:B------:R-:W3:Y:S01]  /*32ec0*/  LDL.LU R27, [R1+0x3fa0] ;  /* 0x003fa000011b7983 */ /* 0x000ee20000300800 */
[----:B--2---:R-:W-:Y:S02]  /*32ed0*/  STL.64 [R1+0x3f68], R18 ;  /* 0x003f681201007387 */ /* 0x004fe40000100a00 */
[----:B------:R-:W-:Y:S11]  /*32ee0*/  STL.64 [R1+0x3f60], R16 ;  /* 0x003f601001007387 */ /* 0x000ff60000100a00 */
[----:B------:R-:W-:Y:S09]  /*32ef0*/  @!UPT UIADD3 URZ, URZ, URZ, URZ ;  /* 0x0000003f3f3ff290 */ /* 0x000ff2000fffe03f */
[----:B------:R-:W-:Y:S02]  /*32f00*/  IMAD.MOV.U32 R26, RZ, RZ, R22 ;  /* 0x000000ffff1a7224 */ /* 0x000fe400078e0016 */
[----:B------:R-:W-:Y:S02]  /*32f10*/  IMAD.MOV.U32 R24, RZ, RZ, R20 ;  /* 0x000000ffff187224 */ /* 0x000fe400078e0014 */
[----:B------:R-:W-:Y:S01]  /*32f20*/  IMAD.MOV.U32 R25, RZ, RZ, R21 ;  /* 0x000000ffff197224 */ /* 0x000fe200078e0015 */
[----:B---3--:R-:W-:Y:S04]  /*32f30*/  STL.64 [R1+0x3e90], R26 ;  /* 0x003e901a01007387 */ /* 0x008fe80000100a00 */
[----:B------:R0:W-:Y:S02]  /*32f40*/  STL.64 [R1+0x3e88], R24 ;  /* 0x003e881801007387 */ /* 0x0001e40000100a00 */
[----:B0-----:R-:W2:Y:S01]  /*32f50*/  LDL.LU R24, [R1+0x2a0] ;  /* 0x0002a00001187983 */ /* 0x001ea20000300800 */
[----:B------:R-:W2:Y:S02]  /*32f60*/  LDL.LU R25, [R1+0x2a4] ;  /* 0x0002a40001197983 */ /* 0x000ea40000300800 */
[----:B------:R-:W3:Y:S02]  /*32f70*/  LDL.LU R26, [R1+0x2a8] ;  /* 0x0002a800011a7983 */ /* 0x000ee40000300800 */
[----:B------:R-:W3:Y:S02]  /*32f80*/  LDL.LU R27, [R1+0x2ac] ;  /* 0x0002ac00011b7983 */ /* 0x000ee40000300800 */
[----:B---3--:R-:W-:Y:S01]  /*32f90*/  STL.64 [R1+0x3f08], R26 ;  /* 0x003f081a01007387 */ /* 0x008fe20000100a00 */
[----:B--2---:R0:W-:Y:S03]  /*32fa0*/  STL.64 [R1+0x3f00], R24 ;  /* 0x003f001801007387 */ /* 0x0041e60000100a00 */
[----:B0-----:R-:W2:Y:S01]  /*32fb0*/  LDL.LU R24, [R1+0x290] ;  /* 0x0002900001187983 */ /* 0x001ea20000300800 */
[----:B------:R-:W2:Y:S02]  /*32fc0*/  LDL.LU R25, [R1+0x294] ;  /* 0x0002940001197983 */ /* 0x000ea40000300800 */
[----:B------:R-:W3:Y:S02]  /*32fd0*/  LDL.LU R26, [R1+0x298] ;  /* 0x00029800011a7983 */ /* 0x000ee40000300800 */
[----:B------:R-:W3:Y:S01]  /*32fe0*/  LDL.LU R27, [R1+0x29c] ;  /* 0x00029c00011b7983 */ /* 0x000ee20000300800 */
[----:B------:R-:W4:Y:S01]  /*32ff0*/  LDL.LU.64 R14, [R1+0x48] ;  /* 0x00004800010e7983 */ /* 0x000f220000300a00 */
[----:B------:R-:W-:-:S03]  /*33000*/  IMAD.MOV.U32 R29, RZ, RZ, R23 ;  /* 0x000000ffff1d7224 */ /* 0x000fc600078e0017 */
[----:B----4-:R-:W-:Y:S01]  /*33010*/  STL.64 [R1+0x3f88], R14 ;  /* 0x003f880e01007387 */ /* 0x010fe20000100a00 */
[----:B------:R-:W4:Y:S02]  /*33020*/  LDL.LU R16, [R1+0x240] ;  /* 0x0002400001107983 */ /* 0x000f240000300800 */
[----:B------:R-:W4:Y:S02]  /*33030*/  LDL.LU R17, [R1+0x244] ;  /* 0x0002440001117983 */ /* 0x000f240000300800 */
[----:B------:R-:W2:Y:S01]  /*33040*/  LDL.LU R18, [R1+0x248] ;  /* 0x0002480001127983 */ /* 0x000ea20000300800 */
[----:B------:R-:W2:Y:S01]  /*33050*/  LDL.LU R19, [R1+0x24c] ;  /* 0x00024c0001137983 */ /* 0x000ea20000300800 */
[----:B------:R-:W2:Y:S02]  /*33060*/  LDL.LU R20, [R1+0x250] ;  /* 0x0002500001147983 */ /* 0x000ea40000300800 */
[----:B------:R-:W2:Y:S02]  /*33070*/  LDL.LU R21, [R1+0x254] ;  /* 0x0002540001157983 */ /* 0x000ea40000300800 */
[----:B------:R-:W2:Y:S01]  /*33080*/  LDL.LU R22, [R1+0x258] ;  /* 0x0002580001167983 */ /* 0x000ea20000300800 */
[----:B------:R-:W2:Y:S04]  /*33090*/  LDL.LU R23, [R1+0x25c] ;  /* 0x00025c0001177983 */ /* 0x000ea80000300800 */
[----:B--2---:R-:W-:Y:S01]  /*330a0*/  STL.64 [R1+0x3f98], R22 ;  /* 0x003f981601007387 */ /* 0x004fe20000100a00 */
[----:B------:R0:W-:Y:S03]  /*330b0*/  STL.64 [R1+0x3f90], R20 ;  /* 0x003f901401007387 */ /* 0x0001e60000100a00 */
[----:B0-----:R-:W2:Y:S01]  /*330c0*/  LDL.LU R20, [R1+0x210] ;  /* 0x0002100001147983 */ /* 0x001ea20000300800 */
[----:B------:R-:W2:Y:S02]  /*330d0*/  LDL.LU R21, [R1+0x214] ;  /* 0x0002140001157983 */ /* 0x000ea40000300800 */
[----:B------:R-:W2:Y:S02]  /*330e0*/  LDL.LU R22, [R1+0x218] ;  /* 0x0002180001167983 */ /* 0x000ea40000300800 */
[----:B------:R-:W2:Y:S01]  /*330f0*/  LDL.LU R23, [R1+0x21c] ;  /* 0x00021c0001177983 */ /* 0x000ea20000300800 */
[----:B------:R-:W2:Y:S01]  /*33100*/  LDL.LU.64 R14, [R1+0x58] ;  /* 0x00005800010e7983 */ /* 0x000ea20000300a00 */
[----:B------:R-:W-:Y:S02]  /*33110*/  STL.64 [R1+0x3f80], R18 ;  /* 0x003f801201007387 */ /* 0x000fe40000100a00 */
[----:B----4-:R0:W-:Y:S02]  /*33120*/  STL.64 [R1+0x3f78], R16 ;  /* 0x003f781001007387 */ /* 0x0101e40000100a00 */
[----:B0-----:R-:W4:Y:S01]  /*33130*/  LDL.LU R16, [R1+0x270] ;  /* 0x0002700001107983 */ /* 0x001f220000300800 */
[----:B------:R-:W4:Y:S02]  /*33140*/  LDL.LU R17, [R1+0x274] ;  /* 0x0002740001117983 */ /* 0x000f240000300800 */
[----:B------:R-:W4:Y:S02]  /*33150*/  LDL.LU R18, [R1+0x278] ;  /* 0x0002780001127983 */ /* 0x000f240000300800 */
[----:B------:R-:W4:Y:S01]  /*33160*/  LDL.LU R19, [R1+0x27c] ;  /* 0x00027c0001137983 */ /* 0x000f220000300800 */
[----:B---3--:R0:W-:Y:S01]  /*33170*/  STL.64 [R1+0x3f18], R26 ;  /* 0x003f181a01007387 */ /* 0x0081e20000100a00 */
[----:B------:R-:W-:Y:S02]  /*33180*/  STL.64 [R1+0x3f10], R24 ;  /* 0x003f101801007387 */ /* 0x000fe40000100a00 */
[----:B0-----:R-:W-:-:S02]  /*33190*/  IMAD.MOV.U32 R26, RZ, RZ, R9 ;  /* 0x000000ffff1a7224 */ /* 0x001fc400078e0009 */
[----:B------:R-:W-:-:S05]  /*331a0*/  IMAD.MOV.U32 R27, RZ, RZ, R8 ;  /* 0x000000ffff1b7224 */ /* 0x000fca00078e0008 */
[----:B------:R-:W-:Y:S01]  /*331b0*/  STL.64 [R1+0x3f28], R26 ;  /* 0x003f281a01007387 */ /* 0x000fe20000100a00 */
[C---:B--2---:R-:W-:Y:S11]  /*331c0*/  HMMA.16816.F32 R20, R4.reuse, R10, R20 ;  /* 0x0000000a0414723c */ /* 0x044ff60000001814 */
[----:B------:R-:W-:Y:S11]  /*331d0*/  @!UPT UIADD3 URZ, URZ, URZ, URZ ;  /* 0x0000003f3f3ff290 */ /* 0x000ff6000fffe03f */
[----:B------:R-:W-:Y:S01]  /*331e0*/  @!UPT UIADD3 URZ, URZ, URZ, URZ ;  /* 0x0000003f3f3ff290 */ /* 0x000fe2000fffe03f */
[----:B------:R-:W-:Y:S01]  /*331f0*/  STL.64 [R1+0x1d0], R20 ;  /* 0x0001d01401007387 */ /* 0x000fe20000100a00 */
[----:B------:R0:W-:Y:S03]  /*33200*/  STL.64 [R1+0x1d8], R22 ;  /* 0x0001d81601007387 */ /* 0x0001e60000100a00 */
[----:B0-----:R-:W2:Y:S01]  /*33210*/  LDL.LU.64 R22, [R1+0x3f98] ;  /* 0x003f980001167983 */ /* 0x001ea20000300a00 */
[----:B------:R-:W2:Y:S02]  /*33220*/  LDL.LU.64 R20, [R1+0x3f90] ;  /* 0x003f900001147983 */ /* 0x000ea40000300a00 */
[----:B------:R0:W-:Y:S02]  /*33230*/  STL.64 [R1+0x3f20], R10 ;  /* 0x003f200a01007387 */ /* 0x0001e40000100a00 */
[----:B------:R-:W3:Y:S01]  /*33240*/  LDL.LU R8, [R1+0x260] ;  /* 0x0002600001087983 */ /* 0x000ee20000300800 */
[----:B------:R-:W3:Y:S04]  /*33250*/  LDL.LU R9, [R1+0x264] ;  /* 0x0002640001097983 */ /* 0x000ee80000300800 */
[----:B0-----:R-:W2:Y:S01]  /*33260*/  LDL.LU R10, [R1+0x268] ;  /* 0x00026800010a7983 */ /* 0x001ea20000300800 */
[----:B------:R-:W2:Y:S03]  /*33270*/  LDL.LU R11, [R1+0x26c] ;  /* 0x00026c00010b7983 */ /* 0x000ea60000300800 */
[----:B--2---:R-:W-:Y:S01]  /*33280*/  STL.64 [R1+0x3f38], R10 ;  /* 0x003f380a01007387 */ /* 0x004fe20000100a00 */
[----:B---3--:R0:W-:Y:S03]  /*33290*/  STL.64 [R1+0x3f30], R8 ;  /* 0x003f300801007387 */ /* 0x0081e60000100a00 */
[----:B0-----:R-:W2:Y:S01]  /*332a0*/  LDL.LU R8, [R1+0x220] ;  /* 0x0002200001087983 */ /* 0x001ea20000300800 */
[----:B------:R-:W2:Y:S02]  /*332b0*/  LDL.LU R9, [R1+0x224] ;  /* 0x0002240001097983 */ /* 0x000ea40000300800 */
[----:B------:R-:W3:Y:S02]  /*332c0*/  LDL.LU R10, [R1+0x228] ;  /* 0x00022800010a7983 */ /* 0x000ee40000300800 */
[----:B------:R-:W3:Y:S01]  /*332d0*/  LDL.LU R11, [R1+0x22c] ;  /* 0x00022c00010b7983 */ /* 0x000ee20000300800 */
[C---:B------:R-:W-:Y:S01]  /*332e0*/  HMMA.16816.F32 R20, R4.reuse, R14, R20 ;  /* 0x0000000e0414723c */ /* 0x040fe20000001814 */
[----:B---3--:R-:W-:Y:S01]  /*332f0*/  STL.64 [R1+0x3f48], R10 ;  /* 0x003f480a01007387 */ /* 0x008fe20000100a00 */
[----:B--2---:R0:W-:Y:S03]  /*33300*/  STL.64 [R1+0x3f40], R8 ;  /* 0x003f400801007387 */ /* 0x0041e60000100a00 */
[----:B0-----:R-:W2:Y:S01]  /*33310*/  LDL.LU R8, [R1+0x230] ;  /* 0x0002300001087983 */ /* 0x001ea20000300800 */
[----:B------:R-:W2:Y:S02]  /*33320*/  LDL.LU R9, [R1+0x234] ;  /* 0x0002340001097983 */ /* 0x000ea40000300800 */
[----:B------:R-:W2:Y:S02]  /*33330*/  LDL.LU R10, [R1+0x238] ;  /* 0x00023800010a7983 */ /* 0x000ea40000300800 */
[----:B------:R-:W2:Y:S11]  /*33340*/  LDL.LU R11, [R1+0x23c] ;  /* 0x00023c00010b7983 */ /* 0x000eb60000300800 */
[----:B------:R-:W-:Y:S02]  /*33350*/  @!UPT UIADD3 URZ, URZ, URZ, URZ ;  /* 0x0000003f3f3ff290 */ /* 0x000fe4000fffe03f */
[----:B------:R0:W-:Y:S01]  /*33360*/  STL.64 [R1+0x1f0], R20 ;  /* 0x0001f01401007387 */ /* 0x0001e20000100a00 */
[----:B------:R-:W-:Y:S02]  /*33370*/  STL.64 [R1+0x1f8], R22 ;  /* 0x0001f81601007387 */ /* 0x000fe40000100a00 */
[----:B0-----:R-:W-:Y:S02]  /*33380*/  IMAD.MOV.U32 R21, RZ, RZ, R14 ;  /* 0x000000ffff157224 */ /* 0x001fe400078e000e */
[----:B------:R-:W-:Y:S02]  /*33390*/  IMAD.MOV.U32 R20, RZ, RZ, R15 ;  /* 0x000000ffff147224 */ /* 0x000fe400078e000f */
[----:B------:R-:W4:Y:S02]  /*333a0*/  LDL.LU.64 R14, [R1+0x3f88] ;  /* 0x003f8800010e7983 */ /* 0x000f240000300a00 */
[----:B----4-:R-:W-:Y:S01]  /*333b0*/  HMMA.16816.F32 R16, R4, R14, R16 ;  /* 0x0000000e0410723c */ /* 0x010fe20000001810 */
[----:B------:R-:W-:-:S02]  /*333c0*/  IMAD.MOV.U32 R25, RZ, RZ, R14 ;  /* 0x000000ffff197224 */ /* 0x000fc400078e000e */
[----:B------:R-:W-:Y:S11]  /*333d0*/  IMAD.MOV.U32 R24, RZ, RZ, R15 ;  /* 0x000000ffff187224 */ /* 0x000ff600078e000f */
[----:B------:R-:W-:Y:S09]  /*333e0*/  @!UPT UIADD3 URZ, URZ, URZ, URZ ;  /* 0x0000003f3f3ff290 */ /* 0x000ff2000fffe03f */
[----:B------:R-:W-:Y:S01]  /*333f0*/  STL.64 [R1+0x370], R16 ;  /* 0x0003701001007387 */ /* 0x000fe20000100a00 */
[----:B------:R0:W-:Y:S03]  /*33400*/  STL.64 [R1+0x378], R18 ;  /* 0x0003781201007387 */ /* 0x0001e60000100a00 */
[----:B0-----:R-:W3:Y:S01]  /*33410*/  LDL.LU.64 R18, [R1+0x3f80] ;  /* 0x003f800001127983 */ /* 0x001ee20000300a00 */
[----:B------:R-:W3:Y:S02]  /*33420*/  LDL.LU.64 R16, [R1+0x3f78] ;  /* 0x003f780001107983 */ /* 0x000ee40000300a00 */
[----:B------:R-:W3:Y:S02]  /*33430*/  LDL.LU.64 R14, [R1+0x3f70] ;  /* 0x003f7000010e7983 */ /* 0x000ee40000300a00 */
[----:B------:R-:W-:Y:S02]  /*33440*/  IMAD.MOV.U32 R26, RZ, RZ, R13 ;  /* 0x000000ffff1a7224 */ /* 0x000fe400078e000d */
[----:B------:R-:W-:Y:S01]  /*33450*/  IMAD.MOV.U32 R27, RZ, RZ, R12 ;  /* 0x000000ffff1b7224 */ /* 0x000fe200078e000c */
[----:B---3--:R-:W-:Y:S01]  /*33460*/  HMMA.16816.F32 R4, R4, R14, R16 ;  /* 0x0000000e0404723c */ /* 0x008fe20000001810 */
[----:B------:R-:W2:Y:S01]  /*33470*/  LDL.LU.64 R18, [R1+0x3f68] ;  /* 0x003f680001127983 */ /* 0x000ea20000300a00 */
[----:B------:R-:W3:Y:S02]  /*33480*/  LDL.LU.64 R16, [R1+0x3f60] ;  /* 0x003f600001107983 */ /* 0x000ee40000300a00 */
[----:B------:R-:W-:-:S02]  /*33490*/  IMAD.MOV.U32 R22, RZ, RZ, R14 ;  /* 0x000000ffff167224 */ /* 0x000fc400078e000e */
[----:B------:R-:W-:Y:S11]  /*334a0*/  IMAD.MOV.U32 R23, RZ, RZ, R15 ;  /* 0x000000ffff177224 */ /* 0x000ff600078e000f */
[----:B------:R-:W-:Y:S06]  /*334b0*/  @!UPT UIADD3 URZ, URZ, URZ, URZ ;  /* 0x0000003f3f3ff290 */ /* 0x000fec000fffe03f */
[----:B------:R-:W-:Y:S01]  /*334c0*/  STL.64 [R1+0x360], R4 ;  /* 0x0003600401007387 */ /* 0x000fe20000100a00 */
[----:B------:R3:W-:Y:S02]  /*334d0*/  STL.64 [R1+0x368], R6 ;  /* 0x0003680601007387 */ /* 0x0007e40000100a00 */
[----:B------:R-:W2:Y:S02]  /*334e0*/  LDL.LU.64 R14, [R1+0x3f58] ;  /* 0x003f5800010e7983 */ /* 0x000ea40000300a00 */
[----:B------:R-:W2:Y:S01]  /*334f0*/  LDL.LU.64 R12, [R1+0x3f50] ;  /* 0x003f5000010c7983 */ /* 0x000ea20000300a00 */
[----:B------:R-:W-:Y:S01]  /*33500*/  STL.64 [R1+0x3ef0], R22 ;  /* 0x003ef01601007387 */ /* 0x000fe20000100a00 */
[----:B---3--:R-:W-:Y:S02]  /*33510*/  IMAD.MOV.U32 R6, RZ, RZ, R17 ;  /* 0x000000ffff067224 */ /* 0x008fe400078e0011 */
[----:B------:R-:W-:Y:S02]  /*33520*/  IMAD.MOV.U32 R7, RZ, RZ, R16 ;  /* 0x000000ffff077224 */ /* 0x000fe400078e0010 */
[----:B--2---:R-:W-:Y:S01]  /*33530*/  HMMA.16816.F32 R16, R12, R18, R8 ;  /* 0x000000120c10723c */ /* 0x004fe20000001808 */
[----:B------:R-:W2:Y:S01]  /*33540*/  LDL.LU.64 R10, [R1+0x3f48] ;  /* 0x003f4800010a7983 */ /* 0x000ea20000300a00 */
[----:B------:R-:W2:Y:S11]  /*33550*/  LDL.LU.64 R8, [R1+0x3f40] ;  /* 0x003f400001087983 */ /* 0x000eb60000300a00 */
[----:B------:R-:W-:Y:S10]  /*33560*/  @!UPT UIADD3 URZ, URZ, URZ, URZ ;  /* 0x0000003f3f3ff290 */ /* 0x000ff4000fffe03f */
[----:B------:R0:W-:Y:S01]  /*33570*/  STL.64 [R1+0x350], R16 ;  /* 0x0003501001007387 */ /* 0x0001e20000100a00 */
[----:B------:R1:W-:Y:S03]  /*33580*/  STL.64 [R1+0x358], R18 ;  /* 0x0003581201007387 */ /* 0x0003e60000100a00 */
[----:B0-----:R-:W3:Y:S01]  /*33590*/  LDL.LU R16, [R1+0x330] ;  /* 0x0003300001107983 */ /* 0x001ee20000300800 */
[----:B------:R-:W3:Y:S02]  /*335a0*/  LDL.LU R17, [R1+0x334] ;  /* 0x0003340001117983 */ /* 0x000ee40000300800 */
[----:B-1----:R-:W4:Y:S02]  /*335b0*/  LDL.LU R18, [R1+0x338] ;  /* 0x0003380001127983 */ /* 0x002f240000300800 */
[----:B------:R-:W4:Y:S02]  /*335c0*/  LDL.LU R19, [R1+0x33c] ;  /* 0x00033c0001137983 */ /* 0x000f240000300800 */
[----:B----4-:R0:W-:Y:S02]  /*335d0*/  STL.64 [R1+0x3ed8], R18 ;  /* 0x003ed81201007387 */ /* 0x0101e40000100a00 */
[----:B0-----:R-:W-:-:S02]  /*335e0*/  IMAD.MOV.U32 R18, RZ, RZ, R25 ;  /* 0x000000ffff127224 */ /* 0x001fc400078e0019 */
[----:B------:R-:W-:Y:S02]  /*335f0*/  IMAD.MOV.U32 R19, RZ, RZ, R24 ;  /* 0x000000ffff137224 */ /* 0x000fe400078e0018 */
[C---:B--2---:R-:W-:Y:S01]  /*33600*/  HMMA.16816.F32 R24, R12.reuse, R26, R8 ;  /* 0x0000001a0c18723c */ /* 0x044fe20000001808 */
[----:B---3--:R0:W-:Y:S02]  /*33610*/  STL.64 [R1+0x3ed0], R16 ;  /* 0x003ed01001007387 */ /* 0x0081e40000100a00 */
[----:B------:R1:W-:Y:S02]  /*33620*/  STL.64 [R1+0x3ef8], R18 ;  /* 0x003ef81201007387 */ /* 0x0003e40000100a00 */
[----:B0-----:R-:W2:Y:S01]  /*33630*/  LDL.LU R16, [R1+0x2c0] ;  /* 0x0002c00001107983 */ /* 0x001ea20000300800 */
[----:B------:R-:W2:Y:S02]  /*33640*/  LDL.LU R17, [R1+0x2c4] ;  /* 0x0002c40001117983 */ /* 0x000ea40000300800 */
[----:B-1----:R-:W2:Y:S02]  /*33650*/  LDL.LU R18, [R1+0x2c8] ;  /* 0x0002c80001127983 */ /* 0x002ea40000300800 */
[----:B------:R-:W2:Y:S01]  /*33660*/  LDL.LU R19, [R1+0x2cc] ;  /* 0x0002cc0001137983 */ /* 0x000ea20000300800 */
[----:B------:R-:W3:Y:S01]  /*33670*/  LDL.LU.64 R10, [R1+0x3f38] ;  /* 0x003f3800010a7983 */ /* 0x000ee20000300a00 */
[----:B------:R-:W3:Y:S11]  /*33680*/  LDL.LU.64 R8, [R1+0x3f30] ;  /* 0x003f300001087983 */ /* 0x000ef60000300a00 */
[----:B------:R-:W-:Y:S01]  /*33690*/  STL.64 [R1+0x280], R24 ;  /* 0x0002801801007387 */ /* 0x000fe20000100a00 */
[----:B------:R0:W-:Y:S03]  /*336a0*/  STL.64 [R1+0x288], R26 ;  /* 0x0002881a01007387 */ /* 0x0001e60000100a00 */
[----:B0-----:R-:W3:Y:S02]  /*336b0*/  LDL.LU.64 R26, [R1+0x3f28] ;  /* 0x003f2800011a7983 */ /* 0x001ee40000300a00 */
[C---:B---3--:R-:W-:Y:S02]  /*336c0*/  HMMA.16816.F32 R24, R12.reuse, R26, R8 ;  /* 0x0000001a0c18723c */ /* 0x048fe40000001808 */
[----:B------:R-:W3:Y:S11]  /*336d0*/  LDL.LU.64 R10, [R1+0x3f20] ;  /* 0x003f2000010a7983 */ /* 0x000ef60000300a00 */
[----:B------:R-:W-:Y:S10]  /*336e0*/  @!UPT UIADD3 URZ, URZ, URZ, URZ ;  /* 0x0000003f3f3ff290 */ /* 0x000ff4000fffe03f */
[----:B------:R-:W-:Y:S01]  /*336f0*/  STL.64 [R1+0x270], R24 ;  /* 0x0002701801007387 */ /* 0x000fe20000100a00 */
[----:B------:R0:W-:Y:S03]  /*33700*/  STL.64 [R1+0x278], R26 ;  /* 0x0002781a01007387 */ /* 0x0001e60000100a00 */
[----:B0-----:R-:W4:Y:S01]  /*33710*/  LDL.LU.64 R26, [R1+0x3f18] ;  /* 0x003f1800011a7983 */ /* 0x001f220000300a00 */
[----:B------:R-:W4:Y:S02]  /*33720*/  LDL.LU.64 R24, [R1+0x3f10] ;  /* 0x003f100001187983 */ /* 0x000f240000300a00 */
[C---:B----4-:R-:W-:Y:S01]  /*33730*/  HMMA.16816.F32 R4, R12.reuse, R6, R24 ;  /* 0x000000060c04723c */ /* 0x050fe20000001818 */
[----:B------:R-:W3:Y:S01]  /*33740*/  LDL.LU.64 R26, [R1+0x3f08] ;  /* 0x003f0800011a7983 */ /* 0x000ee20000300a00 */
[----:B------:R-:W3:Y:S11]  /*33750*/  LDL.LU.64 R24, [R1+0x3f00] ;  /* 0x003f000001187983 */ /* 0x000ef60000300a00 */
[----:B------:R-:W-:Y:S10]  /*33760*/  @!UPT UIADD3 URZ, URZ, URZ, URZ ;  /* 0x0000003f3f3ff290 */ /* 0x000ff4000fffe03f */
[----:B------:R0:W-:Y:S01]  /*33770*/  STL.64 [R1+0x260], R4 ;  /* 0x0002600401007387 */ /* 0x0001e20000100a00 */
[----:B------:R-:W-:Y:S03]  /*33780*/  STL.64 [R1+0x268], R6 ;  /* 0x0002680601007387 */ /* 0x000fe60000100a00 */
[----:B0-----:R-:W4:Y:S01]  /*33790*/  LDL R4, [R1] ;  /* 0x0000000001047983 */ /* 0x001f220000100800 */
[----:B---3--:R-:W-:Y:S11]  /*337a0*/  HMMA.16816.F32 R8, R12, R10, R24 ;  /* 0x0000000a0c08723c */ /* 0x008ff60000001818 */
[----:B------:R-:W-:Y:S11]  /*337b0*/  @!UPT UIADD3 URZ, URZ, URZ, URZ ;  /* 0x0000003f3f3ff290 */ /* 0x000ff6000fffe03f */
[----:B------:R-:W-:Y:S01]  /*337c0*/  @!UPT UIADD3 URZ, URZ, URZ, URZ ;  /* 0x0000003f3f3ff290 */ /* 0x000fe2000fffe03f */
[----:B------:R0:W-:Y:S01]  /*337d0*/  STL.64 [R1+0x250], R8 ;  /* 0x0002500801007387 */ /* 0x0001e20000100a00 */
[----:B------:R1:W-:Y:S02]  /*337e0*/  STL.64 [R1+0x258], R10 ;  /* 0x0002580a01007387 */ /* 0x0003e40000100a00 */
[----:B------:R-:W4:Y:S01]  /*337f0*/  LDL R5, [R1+0x4] ;  /* 0x0000040001057983 */ /* 0x000f220000100800 */
[----:B0-----:R-:W3:Y:S01]  /*33800*/  LDL.LU R8, [R1+0x320] ;  /* 0x0003200001087983 */ /* 0x001ee20000300800 */
[----:B------:R-:W3:Y:S02]  /*33810*/  LDL.LU R9, [R1+0x324] ;  /* 0x0003240001097983 */ /* 0x000ee40000300800 */
[----:B-1----:R-:W2:Y:S02]  /*33820*/  LDL.LU R10, [R1+0x328] ;  /* 0x00032800010a7983 */ /* 0x002ea40000300800 */
[----:B------:R-:W2:Y:S02]  /*33830*/  LDL.LU R11, [R1+0x32c] ;  /* 0x00032c00010b7983 */ /* 0x000ea40000300800 */
[----:B--2---:R-:W-:Y:S01]  /*33840*/  STL.64 [R1+0x3ee8], R10 ;  /* 0x003ee80a01007387 */ /* 0x004fe20000100a00 */
[----:B---3--:R0:W-:Y:S03]  /*33850*/  STL.64 [R1+0x3ee0], R8 ;  /* 0x003ee00801007387 */ /* 0x0081e60000100a00 */
[----:B0-----:R-:W2:Y:S01]  /*33860*/  LDL.LU R8, [R1+0x340] ;  /* 0x0003400001087983 */ /* 0x001ea20000300800 */
[----:B------:R-:W2:Y:S02]  /*33870*/  LDL.LU R9, [R1+0x344] ;  /* 0x0003440001097983 */ /* 0x000ea40000300800 */
[----:B------:R-:W2:Y:S02]  /*33880*/  LDL.LU R10, [R1+0x348] ;  /* 0x00034800010a7983 */ /* 0x000ea40000300800 */
[----:B------:R-:W2:Y:S01]  /*33890*/  LDL.LU R11, [R1+0x34c] ;  /* 0x00034c00010b7983 */ /* 0x000ea20000300800 */
[----:B----4-:R0:W-:Y:S04]  /*338a0*/  STL.64 [R1+0x3e98], R4 ;  /* 0x003e980401007387 */ /* 0x0101e80000100a00 */
[----:B0-----:R-:W3:Y:S01]  /*338b0*/  LDL.64 R4, [R1+0x10] ;  /* 0x0000100001047983 */ /* 0x001ee20000100a00 */
[----:B------:R-:W-:-:S02]  /*338c0*/  IMAD.MOV.U32 R22, RZ, RZ, R21 ;  /* 0x000000ffff167224 */ /* 0x000fc400078e0015 */
[----:B------:R-:W-:Y:S01]  /*338d0*/  IMAD.MOV.U32 R23, RZ, RZ, R20 ;  /* 0x000000ffff177224 */ /* 0x000fe200078e0014 */
[----:B---3--:R0:W-:Y:S04]  /*338e0*/  STL.64 [R1+0x3eb0], R4 ;  /* 0x003eb00401007387 */ /* 0x0081e80000100a00 */
[----:B0-----:R-:W3:Y:S01]  /*338f0*/  LDL.64 R4, [R1+0x20] ;  /* 0x0000200001047983 */ /* 0x001ee20000100a00 */
[----:B------:R-:W4:Y:S02]  /*33900*/  LDL.LU R24, [R1+0x300] ;  /* 0x0003000001187983 */ /* 0x000f240000300800 */
[----:B------:R-:W4:Y:S02]  /*33910*/  LDL.LU R25, [R1+0x304] ;  /* 0x0003040001197983 */ /* 0x000f240000300800 */
[----:B------:R-:W2:Y:S01]  /*33920*/  LDL.LU R26, [R1+0x308] ;  /* 0x00030800011a7983 */ /* 0x000ea20000300800 */
[----:B------:R-:W2:Y:S01]  /*33930*/  LDL.LU R27, [R1+0x30c] ;  /* 0x00030c00011b7983 */ /* 0x000ea20000300800 */
[C---:B------:R-:W-:Y:S03]  /*33940*/  HMMA.16816.F32 R20, R12.reuse, R22, R16 ;  /* 0x000000160c14723c */ /* 0x040fe60000001810 */
[----:B--2---:R-:W-:Y:S01]  /*33950*/  STL.64 [R1+0x3ea8], R26 ;  /* 0x003ea81a01007387 */ /* 0x004fe20000100a00 */
[----:B----4-:R0:W-:Y:S03]  /*33960*/  STL.64 [R1+0x3ea0], R24 ;  /* 0x003ea01801007387 */ /* 0x0101e60000100a00 */
[----:B0-----:R-:W2:Y:S01]  /*33970*/  LDL.LU R24, [R1+0x310] ;  /* 0x0003100001187983 */ /* 0x001ea20000300800 */
[----:B------:R-:W2:Y:S02]  /*33980*/  LDL.LU R25, [R1+0x314] ;  /* 0x0003140001197983 */ /* 0x000ea40000300800 */
[----:B------:R-:W2:Y:S02]  /*33990*/  LDL.LU R26, [R1+0x318] ;  /* 0x00031800011a7983 */ /* 0x000ea40000300800 */
[----:B------:R-:W2:Y:S01]  /*339a0*/  LDL.LU R27, [R1+0x31c] ;  /* 0x00031c00011b7983 */ /* 0x000ea20000300800 */
[----:B------:R-:W4:Y:S10]  /*339b0*/  LDL.LU.64 R18, [R1+0x3ef8] ;  /* 0x003ef80001127983 */ /* 0x000f340000300a00 */
[----:B------:R-:W-:Y:S02]  /*339c0*/  STL.64 [R1+0x240], R20 ;  /* 0x0002401401007387 */ /* 0x000fe40000100a00 */
[----:B------:R0:W-:Y:S02]  /*339d0*/  STL.64 [R1+0x248], R22 ;  /* 0x0002481601007387 */ /* 0x0001e40000100a00 */
[----:B0-----:R-:W2:Y:S01]  /*339e0*/  LDL.LU.64 R22, [R1+0x3ef0] ;  /* 0x003ef00001167983 */ /* 0x001ea20000300a00 */
[----:B------:R-:W2:Y:S01]  /*339f0*/  LDL.64 R20, [R1+0xe0] ;  /* 0x0000e00001147983 */ /* 0x000ea20000100a00 */
[C---:B----4-:R-:W-:Y:S02]  /*33a00*/  HMMA.16816.F32 R16, R12.reuse, R18, R8 ;  /* 0x000000120c10723c */ /* 0x050fe40000001808 */
[----:B--2---:R-:W-:Y:S01]  /*33a10*/  STL.64 [R1+0x3e58], R20 ;  /* 0x003e581401007387 */ /* 0x004fe20000100a00 */
[----:B------:R-:W3:Y:S02]  /*33a20*/  LDL.LU.64 R10, [R1+0x3ee8] ;  /* 0x003ee800010a7983 */ /* 0x000ee40000300a00 */
[----:B------:R-:W3:Y:S11]  /*33a30*/  LDL.LU.64 R8, [R1+0x3ee0] ;  /* 0x003ee00001087983 */ /* 0x000ef60000300a00 */
[----:B------:R-:W-:Y:S07]  /*33a40*/  @!UPT UIADD3 URZ, URZ, URZ, URZ ;  /* 0x0000003f3f3ff290 */ /* 0x000fee000fffe03f */
[----:B------:R-:W-:Y:S01]  /*33a50*/  STL.64 [R1+0x230], R16 ;  /* 0x0002301001007387 */ /* 0x000fe20000100a00 */
[----:B------:R0:W-:Y:S03]  /*33a60*/  STL.64 [R1+0x238], R18 ;  /* 0x0002381201007387 */ /* 0x0001e60000100a00 */
[----:B0-----:R-:W2:Y:S01]  /*33a70*/  LDL.LU.64 R18, [R1+0x3ed8] ;  /* 0x003ed80001127983 */ /* 0x001ea20000300a00 */
[----:B------:R-:W2:Y:S02]  /*33a80*/  LDL.LU.64 R16, [R1+0x3ed0] ;  /* 0x003ed00001107983 */ /* 0x000ea40000300a00 */
[----:B--2---:R-:W-:Y:S01]  /*33a90*/  HMMA.16816.F32 R12, R12, R22, R16 ;  /* 0x000000160c0c723c */ /* 0x004fe20000001810 */
[----:B------:R-:W3:Y:S01]  /*33aa0*/  LDL.LU.64 R18, [R1+0x3ec8] ;  /* 0x003ec80001127983 */ /* 0x000ee20000300a00 */
[----:B------:R-:W3:Y:S02]  /*33ab0*/  LDL.LU.64 R16, [R1+0x3ec0] ;  /* 0x003ec00001107983 */ /* 0x000ee40000300a00 */
[----:B------:R-:W2:Y:S02]  /*33ac0*/  LDL.64 R20, [R1+0xc0] ;  /* 0x0000c00001147983 */ /* 0x000ea40000100a00 */
[----:B--2---:R0:W-:Y:S11]  /*33ad0*/  STL.64 [R1+0x3e60], R20 ;  /* 0x003e601401007387 */ /* 0x0041f60000100a00 */
[----:B------:R-:W-:Y:S06]  /*33ae0*/  @!UPT UIADD3 URZ, URZ, URZ, URZ ;  /* 0x0000003f3f3ff290 */ /* 0x000fec000fffe03f */
[----:B------:R-:W-:Y:S02]  /*33af0*/  STL.64 [R1+0x210], R12 ;  /* 0x0002100c01007387 */ /* 0x000fe40000100a00 */
[----:B------:R-:W-:Y:S01]  /*33b00*/  STL.64 [R1+0x218], R14 ;  /* 0x0002180e01007387 */ /* 0x000fe20000100a00 */
[----:B0-----:R-:W2:Y:S01]  /*33b10*/  LDL.LU R20, [R1+0x2f0] ;  /* 0x0002f00001147983 */ /* 0x001ea20000300800 */
[----:B------:R-:W2:Y:S02]  /*33b20*/  LDL.LU R21, [R1+0x2f4] ;  /* 0x0002f40001157983 */ /* 0x000ea40000300800 */
[----:B------:R-:W4:Y:S02]  /*33b30*/  LDL.LU R22, [R1+0x2f8] ;  /* 0x0002f80001167983 */ /* 0x000f240000300800 */
[----:B------:R-:W4:Y:S01]  /*33b40*/  LDL.LU R23, [R1+0x2fc] ;  /* 0x0002fc0001177983 */ /* 0x000f220000300800 */
[C---:B---3--:R-:W-:Y:S01]  /*33b50*/  HMMA.16816.F32 R8, R16.reuse, R4, R8 ;  /* 0x000000041008723c */ /* 0x048fe20000001808 */
[----:B----4-:R-:W-:Y:S01]  /*33b60*/  STL.64 [R1+0x3e70], R22 ;  /* 0x003e701601007387 */ /* 0x010fe20000100a00 */
[----:B--2---:R0:W-:Y:S03]  /*33b70*/  STL.64 [R1+0x3e68], R20 ;  /* 0x003e681401007387 */ /* 0x0041e60000100a00 */
[----:B0-----:R-:W2:Y:S01]  /*33b80*/  LDL.LU R20, [R1+0x2d0] ;  /* 0x0002d00001147983 */ /* 0x001ea20000300800 */
[----:B------:R-:W2:Y:S02]  /*33b90*/  LDL.LU R21, [R1+0x2d4] ;  /* 0x0002d40001157983 */ /* 0x000ea40000300800 */
[----:B------:R-:W2:Y:S02]  /*33ba0*/  LDL.LU R22, [R1+0x2d8] ;  /* 0x0002d80001167983 */ /* 0x000ea40000300800 */
[----:B------:R-:W2:Y:S01]  /*33bb0*/  LDL.LU R23, [R1+0x2dc] ;  /* 0x0002dc0001177983 */ /* 0x000ea20000300800 */
[----:B------:R-:W3:Y:S11]  /*33bc0*/  LDL.LU.64 R12, [R1+0xb0] ;  /* 0x0000b000010c7983 */ /* 0x000ef60000300a00 */
[----:B------:R-:W-:Y:S01]  /*33bd0*/  @!UPT UIADD3 URZ, URZ, URZ, URZ ;  /* 0x0000003f3f3ff290 */ /* 0x000fe2000fffe03f */
[----:B------:R0:W-:Y:S02]  /*33be0*/  STL.64 [R1+0x220], R8 ;  /* 0x0002200801007387 */ /* 0x0001e40000100a00 */
[----:B------:R1:W-:Y:S01]  /*33bf0*/  STL.64 [R1+0x228], R10 ;  /* 0x0002280a01007387 */ /* 0x0003e20000100a00 */
[----:B0-----:R-:W4:Y:S01]  /*33c00*/  LDL.LU.64 R8, [R1+0x3eb8] ;  /* 0x003eb80001087983 */ /* 0x001f220000300a00 */
[----:B-1----:R-:W-:Y:S02]  /*33c10*/  IMAD.MOV.U32 R11, RZ, RZ, R4 ;  /* 0x000000ffff0b7224 */ /* 0x002fe400078e0004 */
[----:B------:R-:W-:Y:S02]  /*33c20*/  IMAD.MOV.U32 R10, RZ, RZ, R5 ;  /* 0x000000ffff0a7224 */ /* 0x000fe400078e0005 */
[----:B------:R-:W2:Y:S03]  /*33c30*/  LDL.LU.64 R4, [R1+0x3eb0] ;  /* 0x003eb00001047983 */ /* 0x000ea60000300a00 */
[----:B------:R-:W-:Y:S01]  /*33c40*/  STL.64 [R1+0x3e50], R10 ;  /* 0x003e500a01007387 */ /* 0x000fe20000100a00 */
[----:B--2---:R-:W-:Y:S01]  /*33c50*/  HMMA.16816.F32 R24, R16, R4, R24 ;  /* 0x000000041018723c */ /* 0x004fe20000001818 */
[----:B----4-:R0:W-:Y:S01]  /*33c60*/  STL.64 [R1+0x3e48], R8 ;  /* 0x003e480801007387 */ /* 0x0101e20000100a00 */
[----:B------:R-:W-:-:S02]  /*33c70*/  IMAD.MOV.U32 R15, RZ, RZ, R4 ;  /* 0x000000ffff0f7224 */ /* 0x000fc400078e0004 */
[----:B------:R-:W-:Y:S01]  /*33c80*/  IMAD.MOV.U32 R14, RZ, RZ, R5 ;  /* 0x000000ffff0e7224 */ /* 0x000fe200078e0005 */
[----:B0-----:R-:W2:Y:S01]  /*33c90*/  LDL.LU R8, [R1+0x2b0] ;  /* 0x0002b00001087983 */ /* 0x001ea20000300800 */
[----:B------:R-:W2:Y:S02]  /*33ca0*/  LDL.LU R9, [R1+0x2b4] ;  /* 0x0002b40001097983 */ /* 0x000ea40000300800 */
[----:B------:R-:W2:Y:S02]  /*33cb0*/  LDL.LU R10, [R1+0x2b8] ;  /* 0x0002b800010a7983 */ /* 0x000ea40000300800 */
[----:B------:R-:W2:Y:S11]  /*33cc0*/  LDL.LU R11, [R1+0x2bc] ;  /* 0x0002bc00010b7983 */ /* 0x000eb60000300800 */
[----:B------:R-:W-:Y:S02]  /*33cd0*/  @!UPT UIADD3 URZ, URZ, URZ, URZ ;  /* 0x0000003f3f3ff290 */ /* 0x000fe4000fffe03f */
[----:B------:R-:W-:Y:S01]  /*33ce0*/  STL.64 [R1+0x2a0], R24 ;  /* 0x0002a01801007387 */ /* 0x000fe20000100a00 */
[----:B------:R0:W-:Y:S03]  /*33cf0*/  STL.64 [R1+0x2a8], R26 ;  /* 0x0002a81a01007387 */ /* 0x0001e60000100a00 */
[----:B0-----:R-:W4:Y:S01]  /*33d00*/  LDL.LU.64 R26, [R1+0x3ea8] ;  /* 0x003ea800011a7983 */ /* 0x001f220000300a00 */
[----:B------:R-:W4:Y:S02]  /*33d10*/  LDL.LU.64 R24, [R1+0x3ea0] ;  /* 0x003ea00001187983 */ /* 0x000f240000300a00 */
[----:B------:R-:W4:Y:S02]  /*33d20*/  LDL.LU.64 R4, [R1+0x3e98] ;  /* 0x003e980001047983 */ /* 0x000f240000300a00 */
[----:B----4-:R-:W-:Y:S01]  /*33d30*/  HMMA.16816.F32 R4, R16, R4, R24 ;  /* 0x000000041004723c */ /* 0x010fe20000001818 */
[----:B------:R-:W4:Y:S01]  /*33d40*/  LDL.LU.64 R26, [R1+0x3e90] ;  /* 0x003e9000011a7983 */ /* 0x000f220000300a00 */
[----:B------:R-:W2:Y:S11]  /*33d50*/  LDL.LU.64 R24, [R1+0x3e88] ;  /* 0x003e880001187983 */ /* 0x000eb60000300a00 */
[----:B------:R-:W-:Y:S10]  /*33d60*/  @!UPT UIADD3 URZ, URZ, URZ, URZ ;  /* 0x0000003f3f3ff290 */ /* 0x000ff4000fffe03f */
[----:B------:R-:W-:Y:S01]  /*33d70*/  STL.64 [R1+0x2c0], R4 ;  /* 0x0002c00401007387 */ /* 0x000fe20000100a00 */
[----:B------:R0:W-:Y:S02]  /*33d80*/  STL.64 [R1+0x2c8], R6 ;  /* 0x0002c80601007387 */ /* 0x0001e40000100a00 */
[----:B0-----:R-:W-:Y:S02]  /*33d90*/  IMAD.MOV.U32 R7, RZ, RZ, R29 ;  /* 0x000000ffff077224 */ /* 0x001fe400078e001d */
[----:B--2---:R-:W-:Y:S02]  /*33da0*/  IMAD.MOV.U32 R4, RZ, RZ, R24 ;  /* 0x000000ffff047224 */ /* 0x004fe400078e0018 */
[----:B------:R-:W-:Y:S01]  /*33db0*/  IMAD.MOV.U32 R5, RZ, RZ, R25 ;  /* 0x000000ffff057224 */ /* 0x000fe200078e0019 */
[----:B------:R-:W2:Y:S01]  /*33dc0*/  LDL.LU R24, [R1+0x3e80] ;  /* 0x003e800001187983 */ /* 0x000ea20000300800 */
[----:B------:R-:W2:Y:S02]  /*33dd0*/  LDL.LU R25, [R1+0x3e7c] ;  /* 0x003e7c0001197983 */ /* 0x000ea40000300800 */
[----:B----4-:R-:W-:-:S02]  /*33de0*/  IMAD.MOV.U32 R6, RZ, RZ, R26 ;  /* 0x000000ffff067224 */ /* 0x010fc400078e001a */
[----:B------:R-:W4:Y:S03]  /*33df0*/  LDL.LU R26, [R1+0x3e78] ;  /* 0x003e7800011a7983 */ /* 0x000f260000300800 */
[----:B------:R-:W-:Y:S02]  /*33e00*/  STL.64 [R1+0x3d60], R6 ;  /* 0x003d600601007387 */ /* 0x000fe40000100a00 */
[----:B------:R0:W-:Y:S02]  /*33e10*/  STL.64 [R1+0x3d58], R4 ;  /* 0x003d580401007387 */ /* 0x0001e40000100a00 */
[----:B0-----:R-:W3:Y:S01]  /*33e20*/  LDL.LU.64 R4, [R1] ;  /* 0x0000000001047983 */ /* 0x001ee20000300a00 */
[C---:B--2---:R-:W-:Y:S03]  /*33e30*/  HMMA.16816.F32 R20, R16.reuse, R24, R20 ;  /* 0x000000181014723c */ /* 0x044fe60000001814 */
[----:B---3--:R0:W-:Y:S04]  /*33e40*/  STL.64 [R1+0x3e08], R4 ;  /* 0x003e080401007387 */ /* 0x0081e80000100a00 */
[----:B0-----:R-:W2:Y:S01]  /*33e50*/  LDL.LU R4, [R1+0x2e0] ;  /* 0x0002e00001047983 */ /* 0x001ea20000300800 */
[----:B------:R-:W2:Y:S02]  /*33e60*/  LDL.LU R5, [R1+0x2e4] ;  /* 0x0002e40001057983 */ /* 0x000ea40000300800 */
[----:B------:R-:W2:Y:S02]  /*33e70*/  LDL.LU R6, [R1+0x2e8] ;  /* 0x0002e80001067983 */ /* 0x000ea40000300800 */
[----:B------:R-:W2:Y:S11]  /*33e80*/  LDL.LU R7, [R1+0x2ec] ;  /* 0x0002ec0001077983 */ /* 0x000eb60000300800 */
[----:B------:R-:W-:Y:S01]  /*33e90*/  STL.64 [R1+0x2d0], R20 ;  /* 0x0002d01401007387 */ /* 0x000fe20000100a00 */
[----:B------:R0:W-:Y:S03]  /*33ea0*/  STL.64 [R1+0x2d8], R22 ;  /* 0x0002d81601007387 */ /* 0x0001e60000100a00 */
[----:B0-----:R-:W3:Y:S01]  /*33eb0*/  LDL.LU.64 R22, [R1+0x3e70] ;  /* 0x003e700001167983 */ /* 0x001ee20000300a00 */
[----:B------:R-:W3:Y:S02]  /*33ec0*/  LDL.LU.64 R20, [R1+0x3e68] ;  /* 0x003e680001147983 */ /* 0x000ee40000300a00 */
[----:B----4-:R-:W-:Y:S02]  /*33ed0*/  STL.64 [R1+0x3e00], R26 ;  /* 0x003e001a01007387 */ /* 0x010fe40000100a00 */
[----:B------:R0:W-:Y:S02]  /*33ee0*/  STL.64 [R1+0x3df8], R24 ;  /* 0x003df81801007387 */ /* 0x0001e40000100a00 */
[----:B0-----:R-:W4:Y:S01]  /*33ef0*/  LDL.LU R24, [R1+0x1b0] ;  /* 0x0001b00001187983 */ /* 0x001f220000300800 */
[----:B------:R-:W4:Y:S02]  /*33f00*/  LDL.LU R25, [R1+0x1b4] ;  /* 0x0001b40001197983 */ /* 0x000f240000300800 */
[----:B------:R-:W4:Y:S02]  /*33f10*/  LDL.LU R26, [R1+0x1b8] ;  /* 0x0001b800011a7983 */ /* 0x000f240000300800 */
[----:B------:R-:W4:Y:S01]  /*33f20*/  LDL.LU R27, [R1+0x1bc] ;  /* 0x0001bc00011b7983 */ /* 0x000f220000300800 */
[C---:B---3--:R-:W-:Y:S11]  /*33f30*/  HMMA.16816.F32 R20, R16.reuse, R12, R20 ;  /* 0x0000000c1014723c */ /* 0x048ff60000001814 */
[----:B------:R-:W-:Y:S11]  /*33f40*/  @!UPT UIADD3 URZ, URZ, URZ, URZ ;  /* 0x0000003f3f3ff290 */ /* 0x000ff6000fffe03f */
[----:B------:R-:W-:Y:S01]  /*33f50*/  @!UPT UIADD3 URZ, URZ, URZ, URZ ;  /* 0x0000003f3f3ff290 */ /* 0x000fe2000fffe03f */
[----:B------:R0:W-:Y:S01]  /*33f60*/  STL.64 [R1+0x2f0], R20 ;  /* 0x0002f01401007387 */ /* 0x0001e20000100a00 */
[----:B------:R-:W-:Y:S03]  /*33f70*/  STL.64 [R1+0x2f8], R22 ;  /* 0x0002f81601007387 */ /* 0x000fe60000100a00 */
[----:B0-----:R-:W2:Y:S01]  /*33f80*/  LDL.LU.64 R20, [R1+0x3e60] ;  /* 0x003e600001147983 */ /* 0x001ea20000300a00 */
[----:B------:R-:W-:Y:S01]  /*33f90*/  STL.64 [R1+0x3de8], R12 ;  /* 0x003de80c01007387 */ /* 0x000fe20000100a00 */
[C---:B--2---:R-:W-:Y:S11]  /*33fa0*/  HMMA.16816.F32 R4, R16.reuse, R20, R4 ;  /* 0x000000141004723c */ /* 0x044ff60000001804 */
[----:B------:R-:W-:Y:S11]  /*33fb0*/  @!UPT UIADD3 URZ, URZ, URZ, URZ ;  /* 0x0000003f3f3ff290 */ /* 0x000ff6000fffe03f */
[----:B------:R-:W-:Y:S01]  /*33fc0*/  @!UPT UIADD3 URZ, URZ, URZ, URZ ;  /* 0x0000003f3f3ff290 */ /* 0x000fe2000fffe03f */
[----:B------:R-:W-:Y:S01]  /*33fd0*/  STL.64 [R1+0x300], R4 ;  /* 0x0003000401007387 */ /* 0x000fe20000100a00 */
[----:B------:R0:W-:Y:S02]  /*33fe0*/  STL.64 [R1+0x308], R6 ;  /* 0x0003080601007387 */ /* 0x0001e40000100a00 */
[----:B0-----:R-:W-:Y:S02]  /*33ff0*/  IMAD.MOV.U32 R7, RZ, RZ, R20 ;  /* 0x000000ffff077224 */ /* 0x001fe400078e0014 */
[----:B------:R-:W-:Y:S02]  /*34000*/  IMAD.MOV.U32 R6, RZ, RZ, R21 ;  /* 0x000000ffff067224 */ /* 0x000fe400078e0015 */
[----:B------:R-:W2:Y:S02]  /*34010*/  LDL.LU.64 R20, [R1+0x3e58] ;  /* 0x003e580001147983 */ /* 0x000ea40000300a00 */
[C---:B--2---:R-:W-:Y:S11]  /*34020*/  HMMA.16816.F32 R8, R16.reuse, R20, R8 ;  /* 0x000000141008723c */ /* 0x044ff60000001808 */
[----:B------:R-:W-:Y:S11]  /*34030*/  @!UPT UIADD3 URZ, URZ, URZ, URZ ;  /* 0x0000003f3f3ff290 */ /* 0x000ff6000fffe03f */
[----:B------:R-:W-:Y:S01]  /*34040*/  @!UPT UIADD3 URZ, URZ, URZ, URZ ;  /* 0x0000003f3f3ff290 */ /* 0x000fe2000fffe03f */
[----:B------:R-:W-:Y:S01]  /*34050*/  STL.64 [R1+0x2e0], R8 ;  /* 0x0002e00801007387 */ /* 0x000fe20000100a00 */
[----:B------:R0:W-:Y:S03]  /*34060*/  STL.64 [R1+0x2e8], R10 ;  /* 0x0002e80a01007387 */ /* 0x0001e60000100a00 */
[----:B0-----:R-:W2:Y:S01]  /*34070*/  LDL.LU.64 R10, [R1+0x3e50] ;  /* 0x003e5000010a7983 */ /* 0x001ea20000300a00 */
[----:B------:R-:W4:Y:S02]  /*34080*/  LDL.LU.64 R8, [R1+0x3e48] ;  /* 0x003e480001087983 */ /* 0x000f240000300a00 */
[----:B------:R-:W-:Y:S02]  /*34090*/  IMAD.MOV.U32 R5, RZ, RZ, R20 ;  /* 0x000000ffff057224 */ /* 0x000fe400078e0014 */
[----:B------:R-:W-:Y:S01]  /*340a0*/  IMAD.MOV.U32 R4, RZ, RZ, R21 ;  /* 0x000000ffff047224 */ /* 0x000fe200078e0015 */
[----:B------:R-:W3:Y:S01]  /*340b0*/  LDL.LU.64 R22, [R1+0x3e40] ;  /* 0x003e400001167983 */ /* 0x000ee20000300a00 */
[----:B------:R-:W3:Y:S01]  /*340c0*/  LDL.LU.64 R20, [R1+0x3e38] ;  /* 0x003e380001147983 */ /* 0x000ee20000300a00 */
[----:B----4-:R-:W-:Y:S11]  /*340d0*/  HMMA.16816.F32 R16, R16, R8, R24 ;  /* 0x000000081010723c */ /* 0x010ff60000001818 */
[----:B------:R-:W-:Y:S11]  /*340e0*/  @!UPT UIADD3 URZ, URZ, URZ, URZ ;  /* 0x0000003f3f3ff290 */ /* 0x000ff6000fffe03f */
[----:B------:R-:W-:Y:S01]  /*340f0*/  @!UPT UIADD3 URZ, URZ, URZ, URZ ;  /* 0x0000003f3f3ff290 */ /* 0x000fe2000fffe03f */
[----:B------:R-:W-:Y:S01]  /*34100*/  STL.64 [R1+0x2b0], R16 ;  /* 0x0002b01001007387 */ /* 0x000fe20000100a00 */
[----:B------:R-:W-:Y:S02]  /*34110*/  STL [R1+0x2b8], R18 ;  /* 0x0002b81201007387 */ /* 0x000fe40000100800 */
[----:B------:R0:W-:Y:S02]  /*34120*/  STL.64 [R1+0x3db0], R8 ;  /* 0x003db00801007387 */ /* 0x0001e40000100a00 */
[----:B------:R-:W4:Y:S01]  /*34130*/  LDL.LU R24, [R1+0x180] ;  /* 0x0001800001187983 */ /* 0x000f220000300800 */
[----:B------:R-:W4:Y:S01]  /*34140*/  LDL.LU R25, [R1+0x184] ;  /* 0x0001840001197983 */ /* 0x000f220000300800 */
[----:B------:R-:W2:Y:S02]  /*34150*/  LDL.LU R26, [R1+0x188] ;  /* 0x00018800011a7983 */ /* 0x000ea40000300800 */
[----:B------:R-:W2:Y:S02]  /*34160*/  LDL.LU R27, [R1+0x18c] ;  /* 0x00018c00011b7983 */ /* 0x000ea40000300800 */
[----:B0-----:R-:W-:-:S02]  /*34170*/  IMAD.MOV.U32 R8, RZ, RZ, R5 ;  /* 0x000000ffff087224 */ /* 0x001fc400078e0005 */
[----:B------:R-:W-:Y:S02]  /*34180*/  IMAD.MOV.U32 R9, RZ, RZ, R4 ;  /* 0x000000ffff097224 */ /* 0x000fe400078e0004 */
[----:B------:R-:W-:Y:S02]  /*34190*/  IMAD.MOV.U32 R4, RZ, RZ, R15 ;  /* 0x000000ffff047224 */ /* 0x000fe400078e000f */
[----:B------:R-:W-:Y:S01]  /*341a0*/  IMAD.MOV.U32 R5, RZ, RZ, R14 ;  /* 0x000000ffff057224 */ /* 0x000fe200078e000e */
[----:B--2---:R-:W-:Y:S01]  /*341b0*/  STL.64 [R1+0x3e18], R26 ;  /* 0x003e181a01007387 */ /* 0x004fe20000100a00 */
[----:B----4-:R0:W-:Y:S03]  /*341c0*/  STL.64 [R1+0x3e10], R24 ;  /* 0x003e101801007387 */ /* 0x0101e60000100a00 */
[----:B------:R-:W-:Y:S01]  /*341d0*/  STL.64 [R1+0x3e20], R4 ;  /* 0x003e200401007387 */ /* 0x000fe20000100a00 */
[----:B0-----:R-:W2:Y:S01]  /*341e0*/  LDL.LU R24, [R1+0x190] ;  /* 0x0001900001187983 */ /* 0x001ea20000300800 */
[----:B------:R-:W2:Y:S02]  /*341f0*/  LDL.LU R25, [R1+0x194] ;  /* 0x0001940001197983 */ /* 0x000ea40000300800 */
[----:B------:R-:W4:Y:S02]  /*34200*/  LDL.LU R26, [R1+0x198] ;  /* 0x00019800011a7983 */ /* 0x000f240000300800 */
[----:B------:R-:W4:Y:S02]  /*34210*/  LDL.LU R27, [R1+0x19c] ;  /* 0x00019c00011b7983 */ /* 0x000f240000300800 */
[----:B------:R-:W-:Y:S01]  /*34220*/  IMAD.MOV.U32 R29, RZ, RZ, R19 ;  /* 0x000000ffff1d7224 */ /* 0x000fe200078e0013 */
[----:B----4-:R-:W-:Y:S01]  /*34230*/  STL.64 [R1+0x3e30], R26 ;  /* 0x003e301a01007387 */ /* 0x010fe20000100a00 */
[----:B--2---:R0:W-:Y:S03]  /*34240*/  STL.64 [R1+0x3e28], R24 ;  /* 0x003e281801007387 */ /* 0x0041e60000100a00 */
[----:B0-----:R-:W3:Y:S01]  /*34250*/  LDL.LU R24, [R1+0x1a0] ;  /* 0x0001a00001187983 */ /* 0x001ee20000300800 */
[----:B------:R-:W3:Y:S02]  /*34260*/  LDL.LU R25, [R1+0x1a4] ;  /* 0x0001a40001197983 */ /* 0x000ee40000300800 */
[----:B------:R-:W3:Y:S02]  /*34270*/  LDL.LU R26, [R1+0x1a8] ;  /* 0x0001a800011a7983 */ /* 0x000ee40000300800 */
[----:B------:R-:W3:Y:S01]  /*34280*/  LDL.LU R27, [R1+0x1ac] ;  /* 0x0001ac00011b7983 */ /* 0x000ee20000300800 */
[----:B------:R0:W-:Y:S01]  /*34290*/  STL.64 [R1+0x3dc8], R8 ;  /* 0x003dc80801007387 */ /* 0x0001e20000100a00 */
[----:B------:R-:W2:Y:S02]  /*342a0*/  LDL.LU R12, [R1+0x150] ;  /* 0x00015000010c7983 */ /* 0x000ea40000300800 */
[----:B------:R-:W2:Y:S02]  /*342b0*/  LDL.LU R13, [R1+0x154] ;  /* 0x00015400010d7983 */ /* 0x000ea40000300800 */
[----:B------:R-:W2:Y:S01]  /*342c0*/  LDL.LU R14, [R1+0x158] ;  /* 0x00015800010e7983 */ /* 0x000ea20000300800 */
[----:B------:R-:W2:Y:S01]  /*342d0*/  LDL.LU R15, [R1+0x15c] ;  /* 0x00015c00010f7983 */ /* 0x000ea20000300800 */
[----:B0-----:R-:W-:-:S02]  /*342e0*/  IMAD.MOV.U32 R8, RZ, RZ, R7 ;  /* 0x000000ffff087224 */ /* 0x001fc400078e0007 */
[----:B------:R-:W-:-:S05]  /*342f0*/  IMAD.MOV.U32 R9, RZ, RZ, R6 ;  /* 0x000000ffff097224 */ /* 0x000fca00078e0006 */
[----:B------:R0:W-:Y:S01]  /*34300*/  STL.64 [R1+0x3de0], R8 ;  /* 0x003de00801007387 */ /* 0x0001e20000100a00 */
[----:B------:R-:W4:Y:S02]  /*34310*/  LDL.LU R16, [R1+0x110] ;  /* 0x0001100001107983 */ /* 0x000f240000300800 */
[----:B------:R-:W4:Y:S02]  /*34320*/  LDL.LU R17, [R1+0x114] ;  /* 0x0001140001117983 */ /* 0x000f240000300800 */
[----:B------:R-:W2:Y:S01]  /*34330*/  LDL.LU R18, [R1+0x118] ;  /* 0x0001180001127983 */ /* 0x000ea20000300800 */
[----:B------:R-:W2:Y:S01]  /*34340*/  LDL.LU R19, [R1+0x11c] ;  /* 0x00011c0001137983 */ /* 0x000ea20000300800 */
[----:B------:R-:W-:Y:S02]  /*34350*/  IMAD.MOV.U32 R5, RZ, RZ, R10 ;  /* 0x000000ffff057224 */ /* 0x000fe400078e000a */
[----:B------:R-:W-:Y:S01]  /*34360*/  IMAD.MOV.U32 R4, RZ, RZ, R11 ;  /* 0x000000ffff047224 */ /* 0x000fe200078e000b */
[----:B0-----:R-:W3:Y:S01]  /*34370*/  LDL.LU R8, [R1+0x140] ;  /* 0x0001400001087983 */ /* 0x001ee20000300800 */
[----:B------:R-:W3:Y:S02]  /*34380*/  LDL.LU R9, [R1+0x144] ;  /* 0x0001440001097983 */ /* 0x000ee40000300800 */
[----:B------:R-:W3:Y:S02]  /*34390*/  LDL.LU R10, [R1+0x148] ;  /* 0x00014800010a7983 */ /* 0x000ee40000300800 */
[----:B------:R-:W3:Y:S01]  /*343a0*/  LDL.LU R11, [R1+0x14c] ;  /* 0x00014c00010b7983 */ /* 0x000ee20000300800 */
[----:B--2---:R-:W-:Y:S01]  /*343b0*/  STL.64 [R1+0x3dc0], R18 ;  /* 0x003dc01201007387 */ /* 0x004fe20000100a00 */
[----:B----4-:R0:W-:Y:S03]  /*343c0*/  STL.64 [R1+0x3db8], R16 ;  /* 0x003db81001007387 */ /* 0x0101e60000100a00 */
        /* <DEDUP_REMOVED lines=11> */
[----:B------:R-:W-:Y:S01]  /*34480*/  STL [R1+0x3d50], R29 ;  /* 0x003d501d01007387 */ /* 0x000fe20000100800 */
[----:B------:R-:W3:Y:S02]  /*34490*/  LDL.LU.64 R26, [R1+0x3e30] ;  /* 0x003e3000011a7983 */ /* 0x000ee40000300a00 */
[----:B------:R-:W3:Y:S09]  /*344a0*/  LDL.LU.64 R24, [R1+0x3e28] ;  /* 0x003e280001187983 */ /* 0x000ef20000300a00 */
[----:B------:R0:W-:Y:S01]  /*344b0*/  STL.64 [R1+0x290], R4 ;  /* 0x0002900401007387 */ /* 0x0001e20000100a00 */
[----:B------:R3:W-:Y:S04]  /*344c0*/  STL.64 [R1+0x298], R6 ;  /* 0x0002980601007387 */ /* 0x0007e80000100a00 */
[----:B0-----:R-:W3:Y:S02]  /*344d0*/  LDL.LU.64 R4, [R1+0x3e20] ;  /* 0x003e200001047983 */ /* 0x001ee40000300a00 */
[C---:B---3--:R-:W-:Y:S02]  /*344e0*/  HMMA.16816.F32 R4, R20.reuse, R4, R24 ;  /* 0x000000041404723c */ /* 0x048fe40000001818 */
[----:B------:R-:W3:Y:S01]  /*344f0*/  LDL.LU.64 R26, [R1+0x3e18] ;  /* 0x003e1800011a7983 */ /* 0x000ee20000300a00 */
[----:B------:R-:W3:Y:S11]  /*34500*/  LDL.LU.64 R24, [R1+0x3e10] ;  /* 0x003e100001187983 */ /* 0x000ef60000300a00 */
[----:B------:R-:W-:Y:S09]  /*34510*/  @!UPT UIADD3 URZ, URZ, URZ, URZ ;  /* 0x0000003f3f3ff290 */ /* 0x000ff2000fffe03f */
[----:B------:R0:W-:Y:S01]  /*34520*/  STL.64 [R1+0x200], R4 ;  /* 0x0002000401007387 */ /* 0x0001e20000100a00 */
[----:B------:R-:W-:Y:S03]  /*34530*/  STL.64 [R1+0x208], R6 ;  /* 0x0002080601007387 */ /* 0x000fe60000100a00 */
[----:B0-----:R-:W3:Y:S02]  /*34540*/  LDL.LU.64 R4, [R1+0x3e08] ;  /* 0x003e080001047983 */ /* 0x001ee40000300a00 */
[----:B---3--:R-:W-:Y:S11]  /*34550*/  HMMA.16816.F32 R24, R20, R4, R24 ;  /* 0x000000041418723c */ /* 0x008ff60000001818 */
[----:B------:R-:W-:Y:S11]  /*34560*/  @!UPT UIADD3 URZ, URZ, URZ, URZ ;  /* 0x0000003f3f3ff290 */ /* 0x000ff6000fffe03f */
[----:B------:R-:W-:Y:S01]  /*34570*/  @!UPT UIADD3 URZ, URZ, URZ, URZ ;  /* 0x0000003f3f3ff290 */ /* 0x000fe2000fffe03f */
[----:B------:R-:W-:Y:S01]  /*34580*/  STL.64 [R1+0x1e0], R24 ;  /* 0x0001e01801007387 */ /* 0x000fe20000100a00 */
[----:B------:R0:W-:Y:S03]  /*34590*/  STL.64 [R1+0x1e8], R26 ;  /* 0x0001e81a01007387 */ /* 0x0001e60000100a00 */
[----:B0-----:R-:W3:Y:S01]  /*345a0*/  LDL.LU.64 R26, [R1+0x3e00] ;  /* 0x003e0000011a7983 */ /* 0x001ee20000300a00 */
[----:B------:R-:W4:Y:S02]  /*345b0*/  LDL.LU.64 R24, [R1+0x3df8] ;  /* 0x003df80001187983 */ /* 0x000f240000300a00 */
[----:B------:R0:W-:Y:S02]  /*345c0*/  STL.64 [R1+0x3d68], R4 ;  /* 0x003d680401007387 */ /* 0x0001e40000100a00 */
[----:B0-----:R-:W2:Y:S04]  /*345d0*/  LDL.LU.64 R4, [R1+0x10] ;  /* 0x0000100001047983 */ /* 0x001ea80000300a00 */
[----:B--2---:R3:W-:Y:S02]  /*345e0*/  STL.64 [R1+0x3d80], R4 ;  /* 0x003d800401007387 */ /* 0x0047e40000100a00 */
[----:B---3--:R-:W-:-:S02]  /*345f0*/  IMAD.MOV.U32 R4, RZ, RZ, R27 ;  /* 0x000000ffff047224 */ /* 0x008fc400078e001b */
[----:B------:R-:W2:Y:S01]  /*34600*/  LDL.LU R27, [R1+0x3df0] ;  /* 0x003df000011b7983 */ /* 0x000ea20000300800 */
[C---:B----4-:R-:W-:Y:S01]  /*34610*/  HMMA.16816.F32 R12, R20.reuse, R24, R12 ;  /* 0x00000018140c723c */ /* 0x050fe2000000180c */
[----:B------:R-:W3:Y:S02]  /*34620*/  LDL.LU R5, [R1+0x104] ;  /* 0x0001040001057983 */ /* 0x000ee40000300800 */
[----:B------:R-:W3:Y:S01]  /*34630*/  LDL.LU R6, [R1+0x108] ;  /* 0x0001080001067983 */ /* 0x000ee20000300800 */
[----:B------:R-:W3:Y:S11]  /*34640*/  LDL.LU R7, [R1+0x10c] ;  /* 0x00010c0001077983 */ /* 0x000ef60000300800 */
[----:B------:R-:W-:Y:S08]  /*34650*/  @!UPT UIADD3 URZ, URZ, URZ, URZ ;  /* 0x0000003f3f3ff290 */ /* 0x000ff0000fffe03f */
[----:B------:R0:W-:Y:S01]  /*34660*/  STL.64 [R1+0x1c0], R12 ;  /* 0x0001c00c01007387 */ /* 0x0001e20000100a00 */
[----:B------:R-:W-:Y:S03]  /*34670*/  STL.64 [R1+0x1c8], R14 ;  /* 0x0001c80e01007387 */ /* 0x000fe60000100a00 */
[----:B0-----:R-:W4:Y:S04]  /*34680*/  LDL.LU.64 R12, [R1+0x3de8] ;  /* 0x003de800010c7983 */ /* 0x001f280000300a00 */
[----:B--2---:R-:W-:Y:S01]  /*34690*/  STL.64 [R1+0x3d78], R26 ;  /* 0x003d781a01007387 */ /* 0x004fe20000100a00 */
[----:B------:R0:W-:Y:S03]  /*346a0*/  STL.64 [R1+0x3d70], R24 ;  /* 0x003d701801007387 */ /* 0x0001e60000100a00 */
[----:B0-----:R-:W2:Y:S01]  /*346b0*/  LDL.LU R24, [R1+0xd0] ;  /* 0x0000d00001187983 */ /* 0x001ea20000300800 */
[----:B------:R-:W2:Y:S02]  /*346c0*/  LDL.LU R25, [R1+0xd4] ;  /* 0x0000d40001197983 */ /* 0x000ea40000300800 */
[----:B------:R-:W2:Y:S02]  /*346d0*/  LDL.LU R26, [R1+0xd8] ;  /* 0x0000d800011a7983 */ /* 0x000ea40000300800 */
[----:B------:R-:W2:Y:S01]  /*346e0*/  LDL.LU R27, [R1+0xdc] ;  /* 0x0000dc00011b7983 */ /* 0x000ea20000300800 */
[C---:B----4-:R-:W-:Y:S01]  /*346f0*/  HMMA.16816.F32 R8, R20.reuse, R12, R8 ;  /* 0x0000000c1408723c */ /* 0x050fe20000001808 */
[----:B--2---:R-:W-:Y:S01]  /*34700*/  STL.64 [R1+0x3d90], R26 ;  /* 0x003d901a01007387 */ /* 0x004fe20000100a00 */
[----:B------:R0:W-:Y:S03]  /*34710*/  STL.64 [R1+0x3d88], R24 ;  /* 0x003d881801007387 */ /* 0x0001e60000100a00 */
[----:B0-----:R-:W2:Y:S11]  /*34720*/  LDL.LU.64 R24, [R1+0x20] ;  /* 0x0000200001187983 */ /* 0x001eb60000300a00 */
[----:B------:R-:W-:Y:S07]  /*34730*/  @!UPT UIADD3 URZ, URZ, URZ, URZ ;  /* 0x0000003f3f3ff290 */ /* 0x000fee000fffe03f */
[----:B------:R0:W-:Y:S02]  /*34740*/  STL.64 [R1+0x1b0], R8 ;  /* 0x0001b00801007387 */ /* 0x0001e40000100a00 */
[----:B------:R1:W-:Y:S01]  /*34750*/  STL.64 [R1+0x1b8], R10 ;  /* 0x0001b80a01007387 */ /* 0x0003e20000100a00 */
[----:B0-----:R-:W1:Y:S02]  /*34760*/  LDL.LU.64 R8, [R1+0x3de0] ;  /* 0x003de00001087983 */ /* 0x001e640000300a00 */
[C---:B-1----:R-:W-:Y:S02]  /*34770*/  HMMA.16816.F32 R8, R20.reuse, R8, R16 ;  /* 0x000000081408723c */ /* 0x042fe40000001810 */
[----:B------:R-:W4:Y:S01]  /*34780*/  LDL.LU.64 R18, [R1+0x3dd8] ;  /* 0x003dd80001127983 */ /* 0x000f220000300a00 */
[----:B------:R-:W4:Y:S11]  /*34790*/  LDL.LU.64 R16, [R1+0x3dd0] ;  /* 0x003dd00001107983 */ /* 0x000f360000300a00 */
[----:B------:R-:W-:Y:S09]  /*347a0*/  @!UPT UIADD3 URZ, URZ, URZ, URZ ;  /* 0x0000003f3f3ff290 */ /* 0x000ff2000fffe03f */
[----:B------:R0:W-:Y:S01]  /*347b0*/  STL.64 [R1+0x1a0], R8 ;  /* 0x0001a00801007387 */ /* 0x0001e20000100a00 */
[----:B------:R4:W-:Y:S03]  /*347c0*/  STL.64 [R1+0x1a8], R10 ;  /* 0x0001a80a01007387 */ /* 0x0009e60000100a00 */
[----:B0-----:R-:W4:Y:S02]  /*347d0*/  LDL.LU.64 R8, [R1+0x3dc8] ;  /* 0x003dc80001087983 */ /* 0x001f240000300a00 */
[C---:B----4-:R-:W-:Y:S02]  /*347e0*/  HMMA.16816.F32 R8, R20.reuse, R8, R16 ;  /* 0x000000081408723c */ /* 0x050fe40000001810 */
[----:B------:R-:W4:Y:S01]  /*347f0*/  LDL.LU.64 R18, [R1+0x3dc0] ;  /* 0x003dc00001127983 */ /* 0x000f220000300a00 */
[----:B------:R-:W4:Y:S11]  /*34800*/  LDL.LU.64 R16, [R1+0x3db8] ;  /* 0x003db80001107983 */ /* 0x000f360000300a00 */
[----:B------:R-:W-:Y:S09]  /*34810*/  @!UPT UIADD3 URZ, URZ, URZ, URZ ;  /* 0x0000003f3f3ff290 */ /* 0x000ff2000fffe03f */
[----:B------:R0:W-:Y:S01]  /*34820*/  STL.64 [R1+0x180], R8 ;  /* 0x0001800801007387 */ /* 0x0001e20000100a00 */
[----:B------:R1:W-:Y:S03]  /*34830*/  STL.64 [R1+0x188], R10 ;  /* 0x0001880a01007387 */ /* 0x0003e60000100a00 */
[----:B0-----:R-:W4:Y:S02]  /*34840*/  LDL.LU.64 R8, [R1+0x3db0] ;  /* 0x003db00001087983 */ /* 0x001f240000300a00 */
[----:B----4-:R-:W-:Y:S07]  /*34850*/  HMMA.16816.F32 R20, R20, R8, R16 ;  /* 0x000000081414723c */ /* 0x010fee0000001810 */
[----:B------:R-:W-:-:S02]  /*34860*/  IMAD.MOV.U32 R19, RZ, RZ, R8 ;  /* 0x000000ffff137224 */ /* 0x000fc400078e0008 */
[----:B------:R-:W-:Y:S11]  /*34870*/  IMAD.MOV.U32 R18, RZ, RZ, R9 ;  /* 0x000000ffff127224 */ /* 0x000ff600078e0009 */
[----:B------:R-:W-:Y:S03]  /*34880*/  @!UPT UIADD3 URZ, URZ, URZ, URZ ;  /* 0x0000003f3f3ff290 */ /* 0x000fe6000fffe03f */
[----:B------:R0:W-:Y:S01]  /*34890*/  STL.64 [R1+0x150], R20 ;  /* 0x0001501401007387 */ /* 0x0001e20000100a00 */
[----:B------:R-:W-:Y:S02]  /*348a0*/  STL.64 [R1+0x158], R22 ;  /* 0x0001581601007387 */ /* 0x000fe40000100a00 */
[----:B-1----:R-:W3:Y:S02]  /*348b0*/  LDL.LU.64 R10, [R1+0x3da8] ;  /* 0x003da800010a7983 */ /* 0x002ee40000300a00 */
[----:B------:R-:W3:Y:S02]  /*348c0*/  LDL.LU.64 R8, [R1+0x3da0] ;  /* 0x003da00001087983 */ /* 0x000ee40000300a00 */
[----:B--2---:R-:W-:Y:S02]  /*348d0*/  IMAD.MOV.U32 R17, RZ, RZ, R24 ;  /* 0x000000ffff117224 */ /* 0x004fe400078e0018 */
[----:B------:R-:W-:Y:S02]  /*348e0*/  IMAD.MOV.U32 R16, RZ, RZ, R25 ;  /* 0x000000ffff107224 */ /* 0x000fe400078e0019 */
[----:B0-----:R-:W-:-:S02]  /*348f0*/  IMAD.MOV.U32 R20, RZ, RZ, R0 ;  /* 0x000000ffff147224 */ /* 0x001fc400078e0000 */
[----:B------:R-:W2:Y:S01]  /*34900*/  LDL.LU R0, [R1+0x3d98] ;  /* 0x003d980001007983 */ /* 0x000ea20000300800 */
[----:B------:R-:W-:Y:S02]  /*34910*/  STL [R1+0x3d54], R19 ;  /* 0x003d541301007387 */ /* 0x000fe40000100800 */
[----:B------:R-:W4:Y:S02]  /*34920*/  LDL.LU.64 R26, [R1+0x3d90] ;  /* 0x003d9000011a7983 */ /* 0x000f240000300a00 */
[----:B------:R-:W-:Y:S01]  /*34930*/  IMAD.MOV.U32 R21, RZ, RZ, R28 ;  /* 0x000000ffff157224 */ /* 0x000fe200078e001c */
[----:B---3--:R-:W-:Y:S01]  /*34940*/  HMMA.16816.F32 R4, R8, R24, R4 ;  /* 0x000000180804723c */ /* 0x008fe20000001804 */
[----:B------:R-:W4:Y:S11]  /*34950*/  LDL.LU.64 R24, [R1+0x3d88] ;  /* 0x003d880001187983 */ /* 0x000f360000300a00 */
[----:B------:R-:W-:Y:S11]  /*34960*/  @!UPT UIADD3 URZ, URZ, URZ, URZ ;  /* 0x0000003f3f3ff290 */ /* 0x000ff6000fffe03f */
[----:B------:R0:W-:Y:S01]  /*34970*/  STL [R1+0x130], R4 ;  /* 0x0001300401007387 */ /* 0x0001e20000100800 */
[----:B------:R-:W-:-:S03]  /*34980*/  IMAD.MOV.U32 R28, RZ, RZ, R5 ;  /* 0x000000ffff1c7224 */ /* 0x000fc600078e0005 */
[----:B0-----:R-:W4:Y:S02]  /*34990*/  LDL.LU.64 R4, [R1+0x3d80] ;  /* 0x003d800001047983 */ /* 0x001f240000300a00 */
[----:B----4-:R-:W-:Y:S01]  /*349a0*/  HMMA.16816.F32 R24, R8, R4, R24 ;  /* 0x000000040818723c */ /* 0x010fe20000001818 */
[----:B------:R-:W-:Y:S02]  /*349b0*/  IMAD.MOV.U32 R19, RZ, RZ, R4 ;  /* 0x000000ffff137224 */ /* 0x000fe400078e0004 */
[----:B------:R-:W-:Y:S11]  /*349c0*/  IMAD.MOV.U32 R29, RZ, RZ, R5 ;  /* 0x000000ffff1d7224 */ /* 0x000ff600078e0005 */
[----:B------:R-:W-:Y:S09]  /*349d0*/  @!UPT UIADD3 URZ, URZ, URZ, URZ ;  /* 0x0000003f3f3ff290 */ /* 0x000ff2000fffe03f */
[----:B------:R-:W-:Y:S01]  /*349e0*/  STL.64 [R1+0x110], R24 ;  /* 0x0001101801007387 */ /* 0x000fe20000100a00 */
[----:B------:R0:W-:Y:S03]  /*349f0*/  STL.64 [R1+0x118], R26 ;  /* 0x0001181a01007387 */ /* 0x0001e60000100a00 */
[----:B0-----:R-:W3:Y:S01]  /*34a00*/  LDL.LU.64 R26, [R1+0x3d78] ;  /* 0x003d7800011a7983 */ /* 0x001ee20000300a00 */
[----:B------:R-:W4:Y:S02]  /*34a10*/  LDL.LU.64 R24, [R1+0x3d70] ;  /* 0x003d700001187983 */ /* 0x000f240000300a00 */
[----:B------:R-:W2:Y:S02]  /*34a20*/  LDL.LU.64 R4, [R1+0x3d68] ;  /* 0x003d680001047983 */ /* 0x000ea40000300a00 */
[----:B------:R-:W-:Y:S02]  /*34a30*/  IMAD.MOV.U32 R22, RZ, RZ, R3 ;  /* 0x000000ffff167224 */ /* 0x000fe400078e0003 */
[----:B------:R-:W-:-:S02]  /*34a40*/  IMAD.MOV.U32 R23, RZ, RZ, R2 ;  /* 0x000000ffff177224 */ /* 0x000fc400078e0002 */
[----:B------:R-:W-:Y:S02]  /*34a50*/  IMAD.MOV.U32 R3, RZ, RZ, R6 ;  /* 0x000000ffff037224 */ /* 0x000fe400078e0006 */
[----:B------:R-:W-:-:S03]  /*34a60*/  IMAD.MOV.U32 R2, RZ, RZ, R7 ;  /* 0x000000ffff027224 */ /* 0x000fc600078e0007 */
[C---:B--2---:R-:W-:Y:S11]  /*34a70*/  HMMA.16816.F32 R20, R8.reuse, R4, R20 ;  /* 0x000000040814723c */ /* 0x044ff60000001814 */
[----:B------:R-:W-:Y:S11]  /*34a80*/  @!UPT UIADD3 URZ, URZ, URZ, URZ ;  /* 0x0000003f3f3ff290 */ /* 0x000ff6000fffe03f */
[----:B------:R-:W-:Y:S01]  /*34a90*/  @!UPT UIADD3 URZ, URZ, URZ, URZ ;  /* 0x0000003f3f3ff290 */ /* 0x000fe2000fffe03f */
[----:B------:R0:W-:Y:S01]  /*34aa0*/  STL.64 [R1+0x100], R20 ;  /* 0x0001001401007387 */ /* 0x0001e20000100a00 */
[----:B------:R-:W-:Y:S02]  /*34ab0*/  STL.64 [R1+0x108], R22 ;  /* 0x0001081601007387 */ /* 0x000fe40000100a00 */
[----:B------:R-:W2:Y:S02]  /*34ac0*/  LDL.LU.64 R6, [R1+0x3d60] ;  /* 0x003d600001067983 */ /* 0x000ea40000300a00 */
[----:B0-----:R-:W-:Y:S02]  /*34ad0*/  IMAD.MOV.U32 R21, RZ, RZ, R4 ;  /* 0x000000ffff157224 */ /* 0x001fe400078e0004 */
[----:B------:R-:W-:Y:S02]  /*34ae0*/  IMAD.MOV.U32 R20, RZ, RZ, R5 ;  /* 0x000000ffff147224 */ /* 0x000fe400078e0005 */
[----:B------:R-:W2:Y:S01]  /*34af0*/  LDL.LU.64 R4, [R1+0x3d58] ;  /* 0x003d580001047983 */ /* 0x000ea20000300a00 */
[----:B---3--:R-:W-:Y:S02]  /*34b00*/  STL.64 [R1+0x3cf0], R26 ;  /* 0x003cf01a01007387 */ /* 0x008fe40000100a00 */
[----:B----4-:R0:W-:Y:S01]  /*34b10*/  STL.64 [R1+0x3ce8], R24 ;  /* 0x003ce81801007387 */ /* 0x0101e20000100a00 */
[C---:B--2---:R-:W-:Y:S11]  /*34b20*/  HMMA.16816.F32 R4, R8.reuse, R24, R4 ;  /* 0x000000180804723c */ /* 0x044ff60000001804 */
[----:B------:R-:W-:Y:S11]  /*34b30*/  @!UPT UIADD3 URZ, URZ, URZ, URZ ;  /* 0x0000003f3f3ff290 */ /* 0x000ff6000fffe03f */
[----:B------:R-:W-:Y:S01]  /*34b40*/  @!UPT UIADD3 URZ, URZ, URZ, URZ ;  /* 0x0000003f3f3ff290 */ /* 0x000fe2000fffe03f */
[----:B------:R-:W-:Y:S01]  /*34b50*/  STL.64 [R1+0xd0], R4 ;  /* 0x0000d00401007387 */ /* 0x000fe20000100a00 */
[----:B------:R-:W-:Y:S02]  /*34b60*/  STL.64 [R1+0xd8], R6 ;  /* 0x0000d80601007387 */ /* 0x000fe40000100a00 */
[----:B------:R-:W1:Y:S04]  /*34b70*/  LDSM.16.MT88.4 R4, [R0+0x4180] ;  /* 0x004180000004783b */ /* 0x000e680000004200 */
[----:B0-----:R-:W2:Y:S01]  /*34b80*/  LDL.LU R24, [R1+0x1f0] ;  /* 0x0001f00001187983 */ /* 0x001ea20000300800 */
[----:B------:R-:W2:Y:S01]  /*34b90*/  LDL.LU R25, [R1+0x1f4] ;  /* 0x0001f40001197983 */ /* 0x000ea20000300800 */
[----:B------:R-:W2:Y:S02]  /*34ba0*/  LDL.LU R26, [R1+0x1f8] ;  /* 0x0001f800011a7983 */ /* 0x000ea40000300800 */
[----:B------:R-:W2:Y:S01]  /*34bb0*/  LDL.LU R27, [R1+0x1fc] ;  /* 0x0001fc00011b7983 */ /* 0x000ea20000300800 */
[----:B-1----:R-:W-:Y:S01]  /*34bc0*/  STL.64 [R1+0x3d40], R6 ;  /* 0x003d400601007387 */ /* 0x002fe20000100a00 */
[----:B------:R0:W-:Y:S03]  /*34bd0*/  STL.64 [R1+0x3d38], R4 ;  /* 0x003d380401007387 */ /* 0x0001e60000100a00 */
[----:B0-----:R-:W3:Y:S01]  /*34be0*/  LDL.LU R4, [R1+0x1d0] ;  /* 0x0001d00001047983 */ /* 0x001ee20000300800 */
[----:B------:R-:W3:Y:S02]  /*34bf0*/  LDL.LU R5, [R1+0x1d4] ;  /* 0x0001d40001057983 */ /* 0x000ee40000300800 */
[----:B------:R-:W3:Y:S02]  /*34c00*/  LDL.LU R6, [R1+0x1d8] ;  /* 0x0001d80001067983 */ /* 0x000ee40000300800 */
[----:B------:R-:W3:Y:S02]  /*34c10*/  LDL.LU R7, [R1+0x1dc] ;  /* 0x0001dc0001077983 */ /* 0x000ee40000300800 */
[C---:B---3--:R-:W-:Y:S11]  /*34c20*/  HMMA.16816.F32 R4, R8.reuse, R12, R4 ;  /* 0x0000000c0804723c */ /* 0x048ff60000001804 */
[----:B------:R-:W-:Y:S11]  /*34c30*/  @!UPT UIADD3 URZ, URZ, URZ, URZ ;  /* 0x0000003f3f3ff290 */ /* 0x000ff6000fffe03f */
[----:B------:R-:W-:Y:S01]  /*34c40*/  @!UPT UIADD3 URZ, URZ, URZ, URZ ;  /* 0x0000003f3f3ff290 */ /* 0x000fe2000fffe03f */
[----:B------:R0:W-:Y:S02]  /*34c50*/  STL.64 [R1+0xa0], R4 ;  /* 0x0000a00401007387 */ /* 0x0001e40000100a00 */
[----:B0-----:R-:W-:Y:S02]  /*34c60*/  IMAD.MOV.U32 R5, RZ, RZ, R12 ;  /* 0x000000ffff057224 */ /* 0x001fe400078e000c */
[----:B------:R-:W-:Y:S02]  /*34c70*/  IMAD.MOV.U32 R4, RZ, RZ, R13 ;  /* 0x000000ffff047224 */ /* 0x000fe400078e000d */
[----:B------:R-:W0:Y:S04]  /*34c80*/  LDSM.16.MT88.4 R12, [R0+0x6000] ;  /* 0x00600000000c783b */ /* 0x000e280000004200 */
[----:B------:R-:W-:Y:S04]  /*34c90*/  STL.64 [R1+0xa8], R6 ;  /* 0x0000a80601007387 */ /* 0x000fe80000100a00 */
[----:B0-----:R-:W-:Y:S01]  /*34ca0*/  STL.64 [R1+0x3ca0], R14 ;  /* 0x003ca00e01007387 */ /* 0x001fe20000100a00 */
[----:B------:R0:W-:Y:S03]  /*34cb0*/  STL.64 [R1+0x3c98], R12 ;  /* 0x003c980c01007387 */ /* 0x0001e60000100a00 */
[----:B0-----:R-:W3:Y:S01]  /*34cc0*/  LDL.LU R12, [R1+0x230] ;  /* 0x00023000010c7983 */ /* 0x001ee20000300800 */
[----:B------:R-:W3:Y:S02]  /*34cd0*/  LDL.LU R13, [R1+0x234] ;  /* 0x00023400010d7983 */ /* 0x000ee40000300800 */
[----:B------:R-:W4:Y:S02]  /*34ce0*/  LDL.LU R14, [R1+0x238] ;  /* 0x00023800010e7983 */ /* 0x000f240000300800 */
[----:B------:R-:W4:Y:S02]  /*34cf0*/  LDL.LU R15, [R1+0x23c] ;  /* 0x00023c00010f7983 */ /* 0x000f240000300800 */
[----:B----4-:R-:W-:Y:S01]  /*34d00*/  STL.64 [R1+0x3cb0], R14 ;  /* 0x003cb00e01007387 */ /* 0x010fe20000100a00 */
[----:B---3--:R0:W-:Y:S03]  /*34d10*/  STL.64 [R1+0x3ca8], R12 ;  /* 0x003ca80c01007387 */ /* 0x0081e60000100a00 */
[----:B0-----:R-:W2:Y:S01]  /*34d20*/  LDL.LU R12, [R1+0xc0] ;  /* 0x0000c000010c7983 */ /* 0x001ea20000300800 */
[----:B------:R-:W2:Y:S02]  /*34d30*/  LDL.LU R13, [R1+0xc4] ;  /* 0x0000c400010d7983 */ /* 0x000ea40000300800 */
[----:B--2---:R-:W-:Y:S01]  /*34d40*/  HMMA.16816.F32 R24, R8, R12, R24 ;  /* 0x0000000c0818723c */ /* 0x004fe20000001818 */
[----:B------:R0:W-:Y:S06]  /*34d50*/  STL.64 [R1+0x3cc8], R12 ;  /* 0x003cc80c01007387 */ /* 0x0001ec0000100a00 */
[----:B0-----:R-:W-:-:S02]  /*34d60*/  IMAD.MOV.U32 R12, RZ, RZ, R5 ;  /* 0x000000ffff0c7224 */ /* 0x001fc400078e0005 */
[----:B------:R-:W-:Y:S11]  /*34d70*/  IMAD.MOV.U32 R13, RZ, RZ, R4 ;  /* 0x000000ffff0d7224 */ /* 0x000ff600078e0004 */
[----:B------:R-:W-:Y:S03]  /*34d80*/  @!UPT UIADD3 URZ, URZ, URZ, URZ ;  /* 0x0000003f3f3ff290 */ /* 0x000fe6000fffe03f */
[----:B------:R-:W-:Y:S01]  /*34d90*/  STL.64 [R1+0x90], R24 ;  /* 0x0000901801007387 */ /* 0x000fe20000100a00 */
[----:B------:R-:W-:Y:S02]  /*34da0*/  STL.64 [R1+0x98], R26 ;  /* 0x0000981a01007387 */ /* 0x000fe40000100a00 */
[----:B------:R0:W-:Y:S02]  /*34db0*/  STL.64 [R1+0x3ce0], R12 ;  /* 0x003ce00c01007387 */ /* 0x0001e40000100a00 */
[----:B0-----:R-:W2:Y:S01]  /*34dc0*/  LDL.LU R12, [R1+0x260] ;  /* 0x00026000010c7983 */ /* 0x001ea20000300800 */
[----:B------:R-:W2:Y:S02]  /*34dd0*/  LDL.LU R13, [R1+0x264] ;  /* 0x00026400010d7983 */ /* 0x000ea40000300800 */
[----:B------:R-:W3:Y:S02]  /*34de0*/  LDL.LU R14, [R1+0x268] ;  /* 0x00026800010e7983 */ /* 0x000ee40000300800 */
[----:B------:R-:W3:Y:S02]  /*34df0*/  LDL.LU R15, [R1+0x26c] ;  /* 0x00026c00010f7983 */ /* 0x000ee40000300800 */
[----:B------:R-:W-:-:S02]  /*34e00*/  IMAD.MOV.U32 R24, RZ, RZ, R21 ;  /* 0x000000ffff187224 */ /* 0x000fc400078e0015 */
[----:B------:R-:W-:Y:S01]  /*34e10*/  IMAD.MOV.U32 R25, RZ, RZ, R20 ;  /* 0x000000ffff197224 */ /* 0x000fe200078e0014 */
[----:B---3--:R-:W-:Y:S01]  /*34e20*/  STL.64 [R1+0x3d00], R14 ;  /* 0x003d000e01007387 */ /* 0x008fe20000100a00 */
[----:B--2---:R0:W-:Y:S02]  /*34e30*/  STL.64 [R1+0x3cf8], R12 ;  /* 0x003cf80c01007387 */ /* 0x0041e40000100a00 */
[----:B------:R-:W2:Y:S02]  /*34e40*/  LDL.LU R20, [R1+0x370] ;  /* 0x0003700001147983 */ /* 0x000ea40000300800 */
[----:B------:R-:W2:Y:S01]  /*34e50*/  LDL.LU R21, [R1+0x374] ;  /* 0x0003740001157983 */ /* 0x000ea20000300800 */
[----:B------:R-:W2:Y:S01]  /*34e60*/  LDL.LU R22, [R1+0x378] ;  /* 0x0003780001167983 */ /* 0x000ea20000300800 */
[----:B------:R-:W2:Y:S02]  /*34e70*/  LDL.LU R23, [R1+0x37c] ;  /* 0x00037c0001177983 */ /* 0x000ea40000300800 */
[----:B------:R1:W-:Y:S01]  /*34e80*/  STL.64 [R1+0x3d08], R24 ;  /* 0x003d081801007387 */ /* 0x0003e20000100a00 */
[----:B0-----:R-:W3:Y:S01]  /*34e90*/  LDL.LU R12, [R1+0x270] ;  /* 0x00027000010c7983 */ /* 0x001ee20000300800 */
[----:B------:R-:W3:Y:S02]  /*34ea0*/  LDL.LU R13, [R1+0x274] ;  /* 0x00027400010d7983 */ /* 0x000ee40000300800 */
[----:B------:R-:W4:Y:S02]  /*34eb0*/  LDL.LU R14, [R1+0x278] ;  /* 0x00027800010e7983 */ /* 0x000f240000300800 */
[----:B------:R-:W4:Y:S02]  /*34ec0*/  LDL.LU R15, [R1+0x27c] ;  /* 0x00027c00010f7983 */ /* 0x000f240000300800 */
[----:B-1----:R-:W-:-:S02]  /*34ed0*/  IMAD.MOV.U32 R24, RZ, RZ, R19 ;  /* 0x000000ffff187224 */ /* 0x002fc400078e0013 */
[----:B------:R-:W-:Y:S01]  /*34ee0*/  IMAD.MOV.U32 R25, RZ, RZ, R29 ;  /* 0x000000ffff197224 */ /* 0x000fe200078e001d */
[----:B----4-:R-:W-:Y:S01]  /*34ef0*/  STL.64 [R1+0x3d18], R14 ;  /* 0x003d180e01007387 */ /* 0x010fe20000100a00 */
[----:B---3--:R0:W-:Y:S02]  /*34f00*/  STL.64 [R1+0x3d10], R12 ;  /* 0x003d100c01007387 */ /* 0x0081e40000100a00 */
[----:B------:R-:W3:Y:S02]  /*34f10*/  LDL.LU R19, [R1+0x3d54] ;  /* 0x003d540001137983 */ /* 0x000ee40000300800 */
[----:B------:R-:W4:Y:S01]  /*34f20*/  LDL.LU R29, [R1+0x3d50] ;  /* 0x003d5000011d7983 */ /* 0x000f220000300800 */
[----:B------:R1:W-:Y:S04]  /*34f30*/  STL.64 [R1+0x3d20], R24 ;  /* 0x003d201801007387 */ /* 0x0003e80000100a00 */
[----:B0-----:R-:W2:Y:S01]  /*34f40*/  LDL.LU R12, [R1+0x280] ;  /* 0x00028000010c7983 */ /* 0x001ea20000300800 */
[----:B------:R-:W2:Y:S02]  /*34f50*/  LDL.LU R13, [R1+0x284] ;  /* 0x00028400010d7983 */ /* 0x000ea40000300800 */
[----:B------:R-:W2:Y:S02]  /*34f60*/  LDL.LU R14, [R1+0x288] ;  /* 0x00028800010e7983 */ /* 0x000ea40000300800 */
[----:B------:R-:W2:Y:S02]  /*34f70*/  LDL.LU R15, [R1+0x28c] ;  /* 0x00028c00010f7983 */ /* 0x000ea40000300800 */
[----:B------:R-:W-:-:S02]  /*34f80*/  IMAD.MOV.U32 R5, RZ, RZ, R18 ;  /* 0x000000ffff057224 */ /* 0x000fc400078e0012 */
[----:B-1----:R-:W-:Y:S02]  /*34f90*/  IMAD.MOV.U32 R24, RZ, RZ, R17 ;  /* 0x000000ffff187224 */ /* 0x002fe400078e0011 */
[----:B------:R-:W-:Y:S02]  /*34fa0*/  IMAD.MOV.U32 R25, RZ, RZ, R16 ;  /* 0x000000ffff197224 */ /* 0x000fe400078e0010 */
[----:B---3--:R-:W-:Y:S02]  /*34fb0*/  IMAD.MOV.U32 R4, RZ, RZ, R19 ;  /* 0x000000ffff047224 */ /* 0x008fe400078e0013 */
[----:B------:R-:W0:Y:S04]  /*34fc0*/  LDSM.16.MT88.4 R16, [R0+0x6080] ;  /* 0x006080000010783b */ /* 0x000e280000004200 */
[----:B--2---:R-:W-:Y:S01]  /*34fd0*/  STL.64 [R1+0x3d30], R14 ;  /* 0x003d300e01007387 */ /* 0x004fe20000100a00 */
[----:B------:R-:W-:Y:S02]  /*34fe0*/  STL.64 [R1+0x3d28], R12 ;  /* 0x003d280c01007387 */ /* 0x000fe40000100a00 */
[----:B------:R1:W-:Y:S02]  /*34ff0*/  STL.64 [R1+0x3d48], R24 ;  /* 0x003d481801007387 */ /* 0x0003e40000100a00 */
[----:B-1----:R-:W2:Y:S01]  /*35000*/  LDL.LU R24, [R1+0x360] ;  /* 0x0003600001187983 */ /* 0x002ea20000300800 */
[----:B------:R-:W2:Y:S02]  /*35010*/  LDL.LU R25, [R1+0x364] ;  /* 0x0003640001197983 */ /* 0x000ea40000300800 */
[----:B------:R-:W2:Y:S02]  /*35020*/  LDL.LU R26, [R1+0x368] ;  /* 0x00036800011a7983 */ /* 0x000ea40000300800 */
[----:B------:R-:W2:Y:S01]  /*35030*/  LDL.LU R27, [R1+0x36c] ;  /* 0x00036c00011b7983 */ /* 0x000ea20000300800 */
[----:B------:R-:W3:Y:S01]  /*35040*/  LDL.LU R12, [R1+0x350] ;  /* 0x00035000010c7983 */ /* 0x000ee20000300800 */
[----:B------:R-:W3:Y:S02]  /*35050*/  LDL.LU R13, [R1+0x354] ;  /* 0x00035400010d7983 */ /* 0x000ee40000300800 */
[----:B------:R-:W3:Y:S02]  /*35060*/  LDL.LU R14, [R1+0x358] ;  /* 0x00035800010e7983 */ /* 0x000ee40000300800 */
[----:B------:R-:W3:Y:S01]  /*35070*/  LDL.LU R15, [R1+0x35c] ;  /* 0x00035c00010f7983 */ /* 0x000ee20000300800 */
[----:B0-----:R-:W-:Y:S01]  /*35080*/  STL.64 [R1+0x3c38], R18 ;  /* 0x003c381201007387 */ /* 0x001fe20000100a00 */
[----:B------:R0:W-:Y:S03]  /*35090*/  STL.64 [R1+0x3c30], R16 ;  /* 0x003c301001007387 */ /* 0x0001e60000100a00 */
[----:B0-----:R-:W2:Y:S01]  /*350a0*/  LDL.LU.64 R16, [R1+0xe0] ;  /* 0x0000e00001107983 */ /* 0x001ea20000300a00 */
[----:B------:R-:W3:Y:S01]  /*350b0*/  LDL.LU.64 R18, [R1+0xe8] ;  /* 0x0000e80001127983 */ /* 0x000ee20000300a00 */
[C---:B--2---:R-:W-:Y:S02]  /*350c0*/  HMMA.16816.F32 R20, R8.reuse, R16, R20 ;  /* 0x000000100814723c */ /* 0x044fe40000001814 */
[----:B---3--:R-:W-:Y:S01]  /*350d0*/  STL.64 [R1+0x3cc0], R18 ;  /* 0x003cc01201007387 */ /* 0x008fe20000100a00 */
[----:B------:R0:W-:Y:S11]  /*350e0*/  STL.64 [R1+0x3cb8], R16 ;  /* 0x003cb81001007387 */ /* 0x0001f60000100a00 */
[----:B------:R-:W-:Y:S09]  /*350f0*/  @!UPT UIADD3 URZ, URZ, URZ, URZ ;  /* 0x0000003f3f3ff290 */ /* 0x000ff2000fffe03f */
[----:B------:R-:W-:Y:S01]  /*35100*/  STL.64 [R1+0x80], R20 ;  /* 0x0000801401007387 */ /* 0x000fe20000100a00 */
[----:B------:R-:W-:Y:S02]  /*35110*/  STL.64 [R1+0x88], R22 ;  /* 0x0000881601007387 */ /* 0x000fe40000100a00 */
[----:B0-----:R-:W2:Y:S02]  /*35120*/  LDL.LU R16, [R1+0x240] ;  /* 0x0002400001107983 */ /* 0x001ea40000300800 */
[----:B------:R-:W2:Y:S01]  /*35130*/  LDL.LU R17, [R1+0x244] ;  /* 0x0002440001117983 */ /* 0x000ea20000300800 */
[----:B------:R-:W3:Y:S01]  /*35140*/  LDL.LU R18, [R1+0x248] ;  /* 0x0002480001127983 */ /* 0x000ee20000300800 */
[----:B------:R-:W3:Y:S03]  /*35150*/  LDL.LU R19, [R1+0x24c] ;  /* 0x00024c0001137983 */ /* 0x000ee60000300800 */
[----:B------:R-:W0:Y:S01]  /*35160*/  LDSM.16.MT88.4 R20, [R0+0x6100] ;  /* 0x006100000014783b */ /* 0x000e220000004200 */
[----:B------:R-:W-:Y:S03]  /*35170*/  HMMA.16816.F32 R8, R8, R4, R24 ;  /* 0x000000040808723c */ /* 0x000fe60000001818 */
[----:B---3--:R-:W-:Y:S01]  /*35180*/  STL.64 [R1+0x3cd8], R18 ;  /* 0x003cd81201007387 */ /* 0x008fe20000100a00 */
[----:B--2---:R1:W-:Y:S03]  /*35190*/  STL.64 [R1+0x3cd0], R16 ;  /* 0x003cd01001007387 */ /* 0x0043e60000100a00 */
[----:B-1----:R-:W2:Y:S01]  /*351a0*/  LDL.LU R16, [R1+0x250] ;  /* 0x0002500001107983 */ /* 0x002ea20000300800 */
[----:B------:R-:W2:Y:S02]  /*351b0*/  LDL.LU R17, [R1+0x254] ;  /* 0x0002540001117983 */ /* 0x000ea40000300800 */
[----:B------:R-:W2:Y:S02]  /*351c0*/  LDL.LU R18, [R1+0x258] ;  /* 0x0002580001127983 */ /* 0x000ea40000300800 */
[----:B------:R-:W2:Y:S01]  /*351d0*/  LDL.LU R19, [R1+0x25c] ;  /* 0x00025c0001137983 */ /* 0x000ea20000300800 */
[----:B0-----:R-:W-:Y:S01]  /*351e0*/  STL.64 [R1+0x3bb0], R22 ;  /* 0x003bb01601007387 */ /* 0x001fe20000100a00 */
[----:B------:R0:W-:Y:S03]  /*351f0*/  STL.64 [R1+0x3ba8], R20 ;  /* 0x003ba81401007387 */ /* 0x0001e60000100a00 */
[----:B0-----:R-:W3:Y:S01]  /*35200*/  LDL.LU R20, [R1+0x210] ;  /* 0x0002100001147983 */ /* 0x001ee20000300800 */
[----:B------:R-:W3:Y:S02]  /*35210*/  LDL.LU R21, [R1+0x214] ;  /* 0x0002140001157983 */ /* 0x000ee40000300800 */
[----:B------:R-:W3:Y:S02]  /*35220*/  LDL.LU R22, [R1+0x218] ;  /* 0x0002180001167983 */ /* 0x000ee40000300800 */
[----:B------:R-:W3:Y:S01]  /*35230*/  LDL.LU R23, [R1+0x21c] ;  /* 0x00021c0001177983 */ /* 0x000ee20000300800 */
[----:B------:R-:W2:Y:S01]  /*35240*/  LDL.LU.64 R24, [R1+0x3d48] ;  /* 0x003d480001187983 */ /* 0x000ea20000300a00 */
[----:B------:R-:W2:Y:S02]  /*35250*/  LDL.LU.64 R6, [R1+0x3d40] ;  /* 0x003d400001067983 */ /* 0x000ea40000300a00 */
[----:B------:R-:W2:Y:S02]  /*35260*/  LDL.LU.64 R4, [R1+0x3d38] ;  /* 0x003d380001047983 */ /* 0x000ea40000300a00 */
[----:B------:R-:W-:Y:S01]  /*35270*/  STL.64 [R1+0x70], R8 ;  /* 0x0000700801007387 */ /* 0x000fe20000100a00 */
[----:B------:R-:W-:Y:S02]  /*35280*/  STL.64 [R1+0x78], R10 ;  /* 0x0000780a01007387 */ /* 0x000fe40000100a00 */
[----:B------:R-:W0:Y:S02]  /*35290*/  LDSM.16.MT88.4 R8, [R0+0x6180] ;  /* 0x006180000008783b */ /* 0x000e240000004200 */
[----:B0-----:R-:W-:Y:S02]  /*352a0*/  STL.64 [R1+0x3b48], R10 ;  /* 0x003b480a01007387 */ /* 0x001fe40000100a00 */
[----:B------:R0:W-:Y:S02]  /*352b0*/  STL.64 [R1+0x3b40], R8 ;  /* 0x003b400801007387 */ /* 0x0001e40000100a00 */
        /* <DEDUP_REMOVED lines=24> */
[----:B--2---:R-:W-:Y:S11]  /*35440*/  HMMA.16816.F32 R12, R4, R24, R12 ;  /* 0x00000018040c723c */ /* 0x004ff6000000180c */
[----:B------:R-:W-:Y:S11]  /*35450*/  @!UPT UIADD3 URZ, URZ, URZ, URZ ;  /* 0x0000003f3f3ff290 */ /* 0x000ff6000fffe03f */
[----:B------:R-:W-:Y:S01]  /*35460*/  @!UPT UIADD3 URZ, URZ, URZ, URZ ;  /* 0x0000003f3f3ff290 */ /* 0x000fe2000fffe03f */
[----:B------:R0:W-:Y:S01]  /*35470*/  STL.64 [R1+0x30], R12 ;  /* 0x0000300c01007387 */ /* 0x0001e20000100a00 */
[----:B------:R1:W-:Y:S03]  /*35480*/  STL [R1+0x38], R14 ;  /* 0x0000380e01007387 */ /* 0x0003e60000100800 */
[----:B0-----:R-:W1:Y:S01]  /*35490*/  LDL.LU.64 R12, [R1+0x3ce0] ;  /* 0x003ce000010c7983 */ /* 0x001e620000300a00 */
[----:B------:R-:W-:-:S05]  /*354a0*/  IMAD.MOV.U32 R0, RZ, RZ, R15 ;  /* 0x000000ffff007224 */ /* 0x000fca00078e000f */
[----:B------:R-:W-:Y:S01]  /*354b0*/  STL [R1+0x3b58], R0 ;  /* 0x003b580001007387 */ /* 0x000fe20000100800 */
[C---:B-1----:R-:W-:Y:S03]  /*354c0*/  HMMA.16816.F32 R12, R4.reuse, R12, R16 ;  /* 0x0000000c040c723c */ /* 0x042fe60000001810 */
[----:B------:R-:W2:Y:S01]  /*354d0*/  LDL.LU.64 R18, [R1+0x3cd8] ;  /* 0x003cd80001127983 */ /* 0x000ea20000300a00 */
[----:B------:R-:W2:Y:S11]  /*354e0*/  LDL.LU.64 R16, [R1+0x3cd0] ;  /* 0x003cd00001107983 */ /* 0x000eb60000300a00 */
[----:B------:R-:W-:Y:S08]  /*354f0*/  @!UPT UIADD3 URZ, URZ, URZ, URZ ;  /* 0x0000003f3f3ff290 */ /* 0x000ff0000fffe03f */
        /* <DEDUP_REMOVED lines=8> */
[----:B------:R0:W-:Y:S02]  /*35580*/  STL [R1+0x148], R14 ;  /* 0x0001480e01007387 */ /* 0x0001e40000100800 */
[----:B------:R-:W-:Y:S02]  /*35590*/  IMAD.MOV.U32 R0, RZ, RZ, R15 ;  /* 0x000000ffff007224 */ /* 0x000fe400078e000f */
[----:B0-----:R-:W2:Y:S01]  /*355a0*/  LDL.LU.64 R14, [R1+0x3cb0] ;  /* 0x003cb000010e7983 */ /* 0x001ea20000300a00 */
[----:B------:R-:W2:Y:S01]  /*355b0*/  LDL.LU.64 R12, [R1+0x3ca8] ;  /* 0x003ca800010c7983 */ /* 0x000ea20000300a00 */
[C---:B---3--:R-:W-:Y:S11]  /*355c0*/  HMMA.16816.F32 R20, R4.reuse, R8, R20 ;  /* 0x000000080414723c */ /* 0x048ff60000001814 */
[----:B------:R-:W-:Y:S11]  /*355d0*/  @!UPT UIADD3 URZ, URZ, URZ, URZ ;  /* 0x0000003f3f3ff290 */ /* 0x000ff6000fffe03f */
[----:B------:R-:W-:Y:S02]  /*355e0*/  @!UPT UIADD3 URZ, URZ, URZ, URZ ;  /* 0x0000003f3f3ff290 */ /* 0x000fe4000fffe03f */
[----:B------:R-:W-:Y:S02]  /*355f0*/  IMAD.MOV.U32 R25, RZ, RZ, R22 ;  /* 0x000000ffff197224 */ /* 0x000fe400078e0016 */
[----:B------:R-:W-:Y:S01]  /*35600*/  IMAD.MOV.U32 R24, RZ, RZ, R23 ;  /* 0x000000ffff187224 */ /* 0x000fe200078e0017 */
[----:B--2---:R-:W-:Y:S11]  /*35610*/  HMMA.16816.F32 R12, R4, R16, R12 ;  /* 0x00000010040c723c */ /* 0x004ff6000000180c */
[----:B------:R-:W-:Y:S11]  /*35620*/  @!UPT UIADD3 URZ, URZ, URZ, URZ ;  /* 0x0000003f3f3ff290 */ /* 0x000ff6000fffe03f */
[----:B------:R-:W-:Y:S01]  /*35630*/  @!UPT UIADD3 URZ, URZ, URZ, URZ ;  /* 0x0000003f3f3ff290 */ /* 0x000fe2000fffe03f */
[----:B------:R-:W-:Y:S01]  /*35640*/  STL.64 [R1+0x170], R12 ;  /* 0x0001700c01007387 */ /* 0x000fe20000100a00 */
[----:B------:R0:W-:Y:S03]  /*35650*/  STL.64 [R1+0x178], R14 ;  /* 0x0001780e01007387 */ /* 0x0001e60000100a00 */
[----:B0-----:R-:W2:Y:S01]  /*35660*/  LDL.LU.64 R14, [R1+0x3ca0] ;  /* 0x003ca000010e7983 */ /* 0x001ea20000300a00 */
[----:B------:R-:W2:Y:S02]  /*35670*/  LDL.LU.64 R12, [R1+0x3c98] ;  /* 0x003c9800010c7983 */ /* 0x000ea40000300a00 */
[----:B------:R-:W-:Y:S02]  /*35680*/  STL.64 [R1+0x3c40], R18 ;  /* 0x003c401201007387 */ /* 0x000fe40000100a00 */
[----:B------:R0:W-:Y:S02]  /*35690*/  STL.64 [R1+0x190], R20 ;  /* 0x0001901401007387 */ /* 0x0001e40000100a00 */
[----:B0-----:R-:W3:Y:S01]  /*356a0*/  LDL.LU R20, [R1+0x2a0] ;  /* 0x0002a00001147983 */ /* 0x001ee20000300800 */
[----:B------:R-:W3:Y:S02]  /*356b0*/  LDL.LU R21, [R1+0x2a4] ;  /* 0x0002a40001157983 */ /* 0x000ee40000300800 */
[----:B------:R-:W3:Y:S02]  /*356c0*/  LDL.LU R22, [R1+0x2a8] ;  /* 0x0002a80001167983 */ /* 0x000ee40000300800 */
[----:B------:R-:W3:Y:S01]  /*356d0*/  LDL.LU R23, [R1+0x2ac] ;  /* 0x0002ac0001177983 */ /* 0x000ee20000300800 */
[----:B------:R-:W3:Y:S01]  /*356e0*/  LDL.64 R6, [R1+0x18] ;  /* 0x0000180001067983 */ /* 0x000ee20000100a00 */
[----:B------:R-:W-:Y:S02]  /*356f0*/  STL.64 [R1+0x3c80], R26 ;  /* 0x003c801a01007387 */ /* 0x000fe40000100a00 */
[----:B------:R0:W-:Y:S02]  /*35700*/  STL.64 [R1+0x3c78], R24 ;  /* 0x003c781801007387 */ /* 0x0001e40000100a00 */
[----:B------:R-:W2:Y:S01]  /*35710*/  LDL R18, [R1+0xc8] ;  /* 0x0000c80001127983 */ /* 0x000ea20000100800 */
[----:B------:R-:W2:Y:S04]  /*35720*/  LDL R19, [R1+0xcc] ;  /* 0x0000cc0001137983 */ /* 0x000ea80000100800 */
[----:B0-----:R-:W2:Y:S01]  /*35730*/  LDL.LU R24, [R1+0x2c0] ;  /* 0x0002c00001187983 */ /* 0x001ea20000300800 */
[----:B------:R-:W2:Y:S02]  /*35740*/  LDL.LU R25, [R1+0x2c4] ;  /* 0x0002c40001197983 */ /* 0x000ea40000300800 */
[----:B------:R-:W2:Y:S02]  /*35750*/  LDL.LU R26, [R1+0x2c8] ;  /* 0x0002c800011a7983 */ /* 0x000ea40000300800 */
[----:B------:R-:W2:Y:S02]  /*35760*/  LDL.LU R27, [R1+0x2cc] ;  /* 0x0002cc00011b7983 */ /* 0x000ea40000300800 */
[----:B--2---:R0:W-:Y:S01]  /*35770*/  STL.64 [R1+0x3c90], R26 ;  /* 0x003c901a01007387 */ /* 0x0041e20000100a00 */
[----:B------:R-:W-:Y:S03]  /*35780*/  STL.64 [R1+0x3c88], R24 ;  /* 0x003c881801007387 */ /* 0x000fe60000100a00 */
[----:B0-----:R-:W2:Y:S01]  /*35790*/  LDL.64 R26, [R1+0x28] ;  /* 0x00002800011a7983 */ /* 0x001ea20000100a00 */
[----:B------:R0:W-:Y:S02]  /*357a0*/  STL.64 [R1+0x3c58], R18 ;  /* 0x003c581201007387 */ /* 0x0001e40000100a00 */
[----:B------:R-:W2:Y:S02]  /*357b0*/  LDL.LU R16, [R1+0x220] ;  /* 0x0002200001107983 */ /* 0x000ea40000300800 */
[----:B------:R-:W2:Y:S01]  /*357c0*/  LDL.LU R17, [R1+0x224] ;  /* 0x0002240001117983 */ /* 0x000ea20000300800 */
[----:B0-----:R-:W2:Y:S01]  /*357d0*/  LDL.LU R18, [R1+0x228] ;  /* 0x0002280001127983 */ /* 0x001ea20000300800 */
[----:B------:R-:W2:Y:S02]  /*357e0*/  LDL.LU R19, [R1+0x22c] ;  /* 0x00022c0001137983 */ /* 0x000ea40000300800 */
[C---:B--2---:R-:W-:Y:S11]  /*357f0*/  HMMA.16816.F32 R16, R12.reuse, R26, R16 ;  /* 0x0000001a0c10723c */ /* 0x044ff60000001810 */
[----:B------:R-:W-:Y:S11]  /*35800*/  @!UPT UIADD3 URZ, URZ, URZ, URZ ;  /* 0x0000003f3f3ff290 */ /* 0x000ff6000fffe03f */
[----:B------:R-:W-:Y:S01]  /*35810*/  @!UPT UIADD3 URZ, URZ, URZ, URZ ;  /* 0x0000003f3f3ff290 */ /* 0x000fe2000fffe03f */
[----:B------:R-:W-:Y:S01]  /*35820*/  STL.64 [R1+0x1d0], R16 ;  /* 0x0001d01001007387 */ /* 0x000fe20000100a00 */
[----:B------:R0:W-:Y:S03]  /*35830*/  STL.64 [R1+0x1d8], R18 ;  /* 0x0001d81201007387 */ /* 0x0001e60000100a00 */
[----:B0-----:R-:W2:Y:S01]  /*35840*/  LDL.64 R18, [R1+0xb8] ;  /* 0x0000b80001127983 */ /* 0x001ea20000100a00 */
[----:B------:R-:W-:Y:S02]  /*35850*/  IMAD.MOV.U32 R9, RZ, RZ, R26 ;  /* 0x000000ffff097224 */ /* 0x000fe400078e001a */
[----:B------:R-:W-:Y:S02]  /*35860*/  IMAD.MOV.U32 R8, RZ, RZ, R27 ;  /* 0x000000ffff087224 */ /* 0x000fe400078e001b */
[----:B---3--:R-:W-:Y:S01]  /*35870*/  HMMA.16816.F32 R24, R12, R6, R20 ;  /* 0x000000060c18723c */ /* 0x008fe20000001814 */
[----:B--2---:R0:W-:Y:S01]  /*35880*/  STL.64 [R1+0x3c70], R18 ;  /* 0x003c701201007387 */ /* 0x0041e20000100a00 */
[----:B------:R-:W2:Y:S02]  /*35890*/  LDL.LU R16, [R1+0x2d0] ;  /* 0x0002d00001107983 */ /* 0x000ea40000300800 */
[----:B------:R-:W2:Y:S01]  /*358a0*/  LDL.LU R17, [R1+0x2d4] ;  /* 0x0002d40001117983 */ /* 0x000ea20000300800 */
[----:B0-----:R-:W2:Y:S01]  /*358b0*/  LDL.LU R18, [R1+0x2d8] ;  /* 0x0002d80001127983 */ /* 0x001ea20000300800 */
[----:B------:R-:W2:Y:S02]  /*358c0*/  LDL.LU R19, [R1+0x2dc] ;  /* 0x0002dc0001137983 */ /* 0x000ea40000300800 */
[----:B------:R-:W-:Y:S02]  /*358d0*/  STL.64 [R1+0x3c50], R10 ;  /* 0x003c500a01007387 */ /* 0x000fe40000100a00 */
[----:B------:R0:W-:Y:S02]  /*358e0*/  STL.64 [R1+0x3c48], R8 ;  /* 0x003c480801007387 */ /* 0x0001e40000100a00 */
[----:B0-----:R-:W3:Y:S01]  /*358f0*/  LDL.LU R8, [R1+0x300] ;  /* 0x0003000001087983 */ /* 0x001ee20000300800 */
[----:B------:R-:W3:Y:S02]  /*35900*/  LDL.LU R9, [R1+0x304] ;  /* 0x0003040001097983 */ /* 0x000ee40000300800 */
[----:B------:R-:W2:Y:S02]  /*35910*/  LDL.LU R10, [R1+0x308] ;  /* 0x00030800010a7983 */ /* 0x000ea40000300800 */
[----:B------:R-:W2:Y:S02]  /*35920*/  LDL.LU R11, [R1+0x30c] ;  /* 0x00030c00010b7983 */ /* 0x000ea40000300800 */
[----:B------:R-:W-:-:S02]  /*35930*/  IMAD.MOV.U32 R23, RZ, RZ, R6 ;  /* 0x000000ffff177224 */ /* 0x000fc400078e0006 */
[----:B------:R-:W-:-:S03]  /*35940*/  IMAD.MOV.U32 R22, RZ, RZ, R7 ;  /* 0x000000ffff167224 */ /* 0x000fc600078e0007 */
[----:B------:R-:W-:Y:S02]  /*35950*/  IMAD.MOV.U32 R7, RZ, RZ, R24 ;  /* 0x000000ffff077224 */ /* 0x000fe400078e0018 */
[----:B------:R-:W-:Y:S02]  /*35960*/  IMAD.MOV.U32 R6, RZ, RZ, R25 ;  /* 0x000000ffff067224 */ /* 0x000fe400078e0019 */
[----:B------:R-:W-:Y:S02]  /*35970*/  IMAD.MOV.U32 R5, RZ, RZ, R26 ;  /* 0x000000ffff057224 */ /* 0x000fe400078e001a */
[----:B------:R-:W-:Y:S01]  /*35980*/  IMAD.MOV.U32 R4, RZ, RZ, R27 ;  /* 0x000000ffff047224 */ /* 0x000fe200078e001b */
[----:B--2---:R-:W-:Y:S01]  /*35990*/  STL.64 [R1+0x3c68], R10 ;  /* 0x003c680a01007387 */ /* 0x004fe20000100a00 */
[----:B---3--:R0:W-:Y:S03]  /*359a0*/  STL.64 [R1+0x3c60], R8 ;  /* 0x003c600801007387 */ /* 0x0081e60000100a00 */
[----:B0-----:R-:W2:Y:S01]  /*359b0*/  LDL.LU R8, [R1+0x2f0] ;  /* 0x0002f00001087983 */ /* 0x001ea20000300800 */
[----:B------:R-:W2:Y:S02]  /*359c0*/  LDL.LU R9, [R1+0x2f4] ;  /* 0x0002f40001097983 */ /* 0x000ea40000300800 */
[----:B------:R-:W2:Y:S02]  /*359d0*/  LDL.LU R10, [R1+0x2f8] ;  /* 0x0002f800010a7983 */ /* 0x000ea40000300800 */
[----:B------:R-:W2:Y:S01]  /*359e0*/  LDL.LU R11, [R1+0x2fc] ;  /* 0x0002fc00010b7983 */ /* 0x000ea20000300800 */
[----:B------:R-:W3:Y:S01]  /*359f0*/  LDL.LU.64 R26, [R1+0x3c90] ;  /* 0x003c9000011a7983 */ /* 0x000ee20000300a00 */
[----:B------:R-:W3:Y:S02]  /*35a00*/  LDL.LU.64 R24, [R1+0x3c88] ;  /* 0x003c880001187983 */ /* 0x000ee40000300a00 */
[----:B------:R0:W-:Y:S02]  /*35a10*/  STL.64 [R1+0x3af0], R6 ;  /* 0x003af00601007387 */ /* 0x0001e40000100a00 */
[----:B------:R-:W-:Y:S01]  /*35a20*/  STL.64 [R1+0x3ae8], R4 ;  /* 0x003ae80401007387 */ /* 0x000fe20000100a00 */
[----:B0-----:R-:W3:Y:S01]  /*35a30*/  LDL.LU R6, [R1+0x8] ;  /* 0x0000080001067983 */ /* 0x001ee20000300800 */
[----:B------:R-:W3:Y:S02]  /*35a40*/  LDL.LU R7, [R1+0xc] ;  /* 0x00000c0001077983 */ /* 0x000ee40000300800 */
[C---:B---3--:R-:W-:Y:S11]  /*35a50*/  HMMA.16816.F32 R24, R12.reuse, R6, R24 ;  /* 0x000000060c18723c */ /* 0x048ff60000001818 */
[----:B------:R-:W-:Y:S11]  /*35a60*/  @!UPT UIADD3 URZ, URZ, URZ, URZ ;  /* 0x0000003f3f3ff290 */ /* 0x000ff6000fffe03f */
[----:B------:R-:W-:Y:S01]  /*35a70*/  @!UPT UIADD3 URZ, URZ, URZ, URZ ;  /* 0x0000003f3f3ff290 */ /* 0x000fe2000fffe03f */
[----:B------:R-:W-:Y:S01]  /*35a80*/  STL.64 [R1+0x210], R24 ;  /* 0x0002101801007387 */ /* 0x000fe20000100a00 */
[----:B------:R0:W-:Y:S03]  /*35a90*/  STL.64 [R1+0x218], R26 ;  /* 0x0002181a01007387 */ /* 0x0001e60000100a00 */
[----:B0-----:R-:W3:Y:S01]  /*35aa0*/  LDL.LU.64 R26, [R1+0x3c80] ;  /* 0x003c8000011a7983 */ /* 0x001ee20000300a00 */
[----:B------:R-:W2:Y:S02]  /*35ab0*/  LDL.LU.64 R24, [R1+0x3c78] ;  /* 0x003c780001187983 */ /* 0x000ea40000300a00 */
[----:B------:R0:W-:Y:S02]  /*35ac0*/  STL.64 [R1+0x3c00], R6 ;  /* 0x003c000601007387 */ /* 0x0001e40000100a00 */
[----:B------:R-:W2:Y:S01]  /*35ad0*/  LDL.LU R4, [R1+0x2e0] ;  /* 0x0002e00001047983 */ /* 0x000ea20000300800 */
[----:B------:R-:W2:Y:S04]  /*35ae0*/  LDL.LU R5, [R1+0x2e4] ;  /* 0x0002e40001057983 */ /* 0x000ea80000300800 */
[----:B0-----:R-:W2:Y:S01]  /*35af0*/  LDL.LU R6, [R1+0x2e8] ;  /* 0x0002e80001067983 */ /* 0x001ea20000300800 */
[----:B------:R-:W2:Y:S01]  /*35b00*/  LDL.LU R7, [R1+0x2ec] ;  /* 0x0002ec0001077983 */ /* 0x000ea20000300800 */
[C---:B---3--:R-:W-:Y:S11]  /*35b10*/  HMMA.16816.F32 R16, R12.reuse, R26, R16 ;  /* 0x0000001a0c10723c */ /* 0x048ff60000001810 */
[----:B------:R-:W-:Y:S11]  /*35b20*/  @!UPT UIADD3 URZ, URZ, URZ, URZ ;  /* 0x0000003f3f3ff290 */ /* 0x000ff6000fffe03f */
[----:B------:R-:W-:Y:S01]  /*35b30*/  @!UPT UIADD3 URZ, URZ, URZ, URZ ;  /* 0x0000003f3f3ff290 */ /* 0x000fe2000fffe03f */
[----:B------:R-:W-:Y:S01]  /*35b40*/  STL.64 [R1+0x230], R16 ;  /* 0x0002301001007387 */ /* 0x000fe20000100a00 */
[----:B------:R0:W-:Y:S03]  /*35b50*/  STL.64 [R1+0x238], R18 ;  /* 0x0002381201007387 */ /* 0x0001e60000100a00 */
[----:B0-----:R-:W3:Y:S01]  /*35b60*/  LDL.LU.64 R18, [R1+0x3c70] ;  /* 0x003c700001127983 */ /* 0x001ee20000300a00 */
[----:B------:R-:W-:Y:S02]  /*35b70*/  STL.64 [R1+0x3bf8], R26 ;  /* 0x003bf81a01007387 */ /* 0x000fe40000100a00 */
[----:B--2---:R0:W-:Y:S02]  /*35b80*/  STL.64 [R1+0x3bf0], R24 ;  /* 0x003bf01801007387 */ /* 0x0041e40000100a00 */
[----:B0-----:R-:W2:Y:S01]  /*35b90*/  LDL.LU R24, [R1+0x2b0] ;  /* 0x0002b00001187983 */ /* 0x001ea20000300800 */
[----:B------:R-:W2:Y:S02]  /*35ba0*/  LDL.LU R25, [R1+0x2b4] ;  /* 0x0002b40001197983 */ /* 0x000ea40000300800 */
[----:B------:R-:W2:Y:S01]  /*35bb0*/  LDL.LU R26, [R1+0x2b8] ;  /* 0x0002b800011a7983 */ /* 0x000ea20000300800 */
[----:B---3--:R-:W-:Y:S01]  /*35bc0*/  HMMA.16816.F32 R8, R12, R18, R8 ;  /* 0x000000120c08723c */ /* 0x008fe20000001808 */
        /* <DEDUP_REMOVED lines=8> */
[C---:B---3--:R-:W-:Y:S01]  /*35c50*/  HMMA.16816.F32 R16, R12.reuse, R18, R8 ;  /* 0x000000120c10723c */ /* 0x048fe20000001808 */
[----:B------:R-:W2:Y:S01]  /*35c60*/  LDL.LU.64 R10, [R1+0x3c50] ;  /* 0x003c5000010a7983 */ /* 0x000ea20000300a00 */
[----:B------:R-:W3:Y:S11]  /*35c70*/  LDL.LU.64 R8, [R1+0x3c48] ;  /* 0x003c480001087983 */ /* 0x000ef60000300a00 */
[----:B------:R-:W-:Y:S10]  /*35c80*/  @!UPT UIADD3 URZ, URZ, URZ, URZ ;  /* 0x0000003f3f3ff290 */ /* 0x000ff4000fffe03f */
[----:B------:R-:W-:Y:S01]  /*35c90*/  STL.64 [R1+0x2c0], R16 ;  /* 0x0002c01001007387 */ /* 0x000fe20000100a00 */
[----:B------:R0:W-:Y:S03]  /*35ca0*/  STL.64 [R1+0x2c8], R18 ;  /* 0x0002c81201007387 */ /* 0x0001e60000100a00 */
[----:B0-----:R-:W2:Y:S01]  /*35cb0*/  LDL.LU.64 R18, [R1+0x3c40] ;  /* 0x003c400001127983 */ /* 0x001ea20000300a00 */
[----:B----4-:R-:W-:Y:S01]  /*35cc0*/  IMAD.MOV.U32 R27, RZ, RZ, R29 ;  /* 0x000000ffff1b7224 */ /* 0x010fe200078e001d */
[C---:B--2---:R-:W-:Y:S08]  /*35cd0*/  HMMA.16816.F32 R4, R12.reuse, R18, R4 ;  /* 0x000000120c04723c */ /* 0x044ff00000001804 */
[----:B------:R-:W-:Y:S11]  /*35ce0*/  HMMA.16816.F32 R12, R12, R10, R24 ;  /* 0x0000000a0c0c723c */ /* 0x000ff60000001818 */
[----:B------:R-:W-:Y:S04]  /*35cf0*/  @!UPT UIADD3 URZ, URZ, URZ, URZ ;  /* 0x0000003f3f3ff290 */ /* 0x000fe8000fffe03f */
[----:B------:R0:W-:Y:S01]  /*35d00*/  STL.64 [R1+0x2e0], R4 ;  /* 0x0002e00401007387 */ /* 0x0001e20000100a00 */
[----:B------:R1:W-:Y:S02]  /*35d10*/  STL.64 [R1+0x2e8], R6 ;  /* 0x0002e80601007387 */ /* 0x0003e40000100a00 */
[----:B0-----:R-:W-:Y:S02]  /*35d20*/  IMAD.MOV.U32 R5, RZ, RZ, R18 ;  /* 0x000000ffff057224 */ /* 0x001fe400078e0012 */
[----:B------:R-:W-:Y:S02]  /*35d30*/  IMAD.MOV.U32 R4, RZ, RZ, R19 ;  /* 0x000000ffff047224 */ /* 0x000fe400078e0013 */
[----:B-1----:R-:W-:Y:S02]  /*35d40*/  IMAD.MOV.U32 R6, RZ, RZ, R23 ;  /* 0x000000ffff067224 */ /* 0x002fe400078e0017 */
[----:B------:R-:W-:Y:S01]  /*35d50*/  IMAD.MOV.U32 R7, RZ, RZ, R22 ;  /* 0x000000ffff077224 */ /* 0x000fe200078e0016 */
[----:B------:R-:W2:Y:S01]  /*35d60*/  LDL.LU.64 R18, [R1+0x3c38] ;  /* 0x003c380001127983 */ /* 0x000ea20000300a00 */
[----:B------:R-:W2:Y:S02]  /*35d70*/  LDL.LU.64 R16, [R1+0x3c30] ;  /* 0x003c300001107983 */ /* 0x000ea40000300a00 */
[----:B------:R-:W-:Y:S02]  /*35d80*/  STL.64 [R1+0x2d0], R12 ;  /* 0x0002d00c01007387 */ /* 0x000fe40000100a00 */
[----:B------:R-:W-:Y:S01]  /*35d90*/  STL [R1+0x2d8], R14 ;  /* 0x0002d80e01007387 */ /* 0x000fe20000100800 */
[----:B------:R-:W-:Y:S01]  /*35da0*/  STL.64 [R1+0x3c18], R6 ;  /* 0x003c180601007387 */ /* 0x000fe20000100a00 */
[----:B------:R-:W4:Y:S02]  /*35db0*/  LDL.LU R24, [R1+0x1e0] ;  /* 0x0001e00001187983 */ /* 0x000f240000300800 */
[----:B------:R-:W4:Y:S02]  /*35dc0*/  LDL.LU R25, [R1+0x1e4] ;  /* 0x0001e40001197983 */ /* 0x000f240000300800 */
[----:B------:R-:W2:Y:S01]  /*35dd0*/  LDL.LU R26, [R1+0x1e8] ;  /* 0x0001e800011a7983 */ /* 0x000ea20000300800 */
[----:B------:R-:W2:Y:S04]  /*35de0*/  LDL.LU R27, [R1+0x1ec] ;  /* 0x0001ec00011b7983 */ /* 0x000ea80000300800 */
[----:B--2---:R-:W-:Y:S01]  /*35df0*/  STL.64 [R1+0x3c10], R26 ;  /* 0x003c101a01007387 */ /* 0x004fe20000100a00 */
[----:B----4-:R0:W-:Y:S03]  /*35e00*/  STL.64 [R1+0x3c08], R24 ;  /* 0x003c081801007387 */ /* 0x0101e60000100a00 */
[----:B0-----:R-:W2:Y:S01]  /*35e10*/  LDL.LU R24, [R1+0x200] ;  /* 0x0002000001187983 */ /* 0x001ea20000300800 */
[----:B------:R-:W2:Y:S02]  /*35e20*/  LDL.LU R25, [R1+0x204] ;  /* 0x0002040001197983 */ /* 0x000ea40000300800 */
[----:B------:R-:W4:Y:S02]  /*35e30*/  LDL.LU R26, [R1+0x208] ;  /* 0x00020800011a7983 */ /* 0x000f240000300800 */
[----:B------:R-:W4:Y:S02]  /*35e40*/  LDL.LU R27, [R1+0x20c] ;  /* 0x00020c00011b7983 */ /* 0x000f240000300800 */
[----:B---3--:R-:W-:-:S02]  /*35e50*/  IMAD.MOV.U32 R7, RZ, RZ, R8 ;  /* 0x000000ffff077224 */ /* 0x008fc400078e0008 */
[----:B------:R-:W-:Y:S01]  /*35e60*/  IMAD.MOV.U32 R6, RZ, RZ, R9 ;  /* 0x000000ffff067224 */ /* 0x000fe200078e0009 */
[----:B----4-:R-:W-:Y:S01]  /*35e70*/  STL.64 [R1+0x3c28], R26 ;  /* 0x003c281a01007387 */ /* 0x010fe20000100a00 */
[----:B--2---:R0:W-:Y:S03]  /*35e80*/  STL.64 [R1+0x3c20], R24 ;  /* 0x003c201801007387 */ /* 0x0041e60000100a00 */
[----:B0-----:R-:W2:Y:S01]  /*35e90*/  LDL.LU R24, [R1+0x290] ;  /* 0x0002900001187983 */ /* 0x001ea20000300800 */
[----:B------:R-:W2:Y:S02]  /*35ea0*/  LDL.LU R25, [R1+0x294] ;  /* 0x0002940001197983 */ /* 0x000ea40000300800 */
[----:B------:R-:W2:Y:S02]  /*35eb0*/  LDL.LU R26, [R1+0x298] ;  /* 0x00029800011a7983 */ /* 0x000ea40000300800 */
[----:B------:R-:W2:Y:S01]  /*35ec0*/  LDL.LU R27, [R1+0x29c] ;  /* 0x00029c00011b7983 */ /* 0x000ea20000300800 */
[----:B------:R0:W-:Y:S01]  /*35ed0*/  STL.64 [R1+0x3bb8], R10 ;  /* 0x003bb80a01007387 */ /* 0x0001e20000100a00 */
[----:B------:R-:W3:Y:S02]  /*35ee0*/  LDL.LU R8, [R1+0x180] ;  /* 0x0001800001087983 */ /* 0x000ee40000300800 */
[----:B------:R-:W3:Y:S01]  /*35ef0*/  LDL.LU R9, [R1+0x184] ;  /* 0x0001840001097983 */ /* 0x000ee20000300800 */
[----:B0-----:R-:W4:Y:S01]  /*35f00*/  LDL.LU R10, [R1+0x188] ;  /* 0x00018800010a7983 */ /* 0x001f220000300800 */
[----:B------:R-:W4:Y:S02]  /*35f10*/  LDL.LU R11, [R1+0x18c] ;  /* 0x00018c00010b7983 */ /* 0x000f240000300800 */
[----:B------:R-:W-:-:S02]  /*35f20*/  IMAD.MOV.U32 R29, RZ, RZ, R15 ;  /* 0x000000ffff1d7224 */ /* 0x000fc400078e000f */
[----:B------:R-:W-:Y:S01]  /*35f30*/  IMAD.MOV.U32 R14, RZ, RZ, R5 ;  /* 0x000000ffff0e7224 */ /* 0x000fe200078e0005 */
[----:B----4-:R0:W-:Y:S01]  /*35f40*/  STL.64 [R1+0x3bc8], R10 ;  /* 0x003bc80a01007387 */ /* 0x0101e20000100a00 */
[----:B---3--:R-:W-:Y:S03]  /*35f50*/  STL.64 [R1+0x3bc0], R8 ;  /* 0x003bc00801007387 */ /* 0x008fe60000100a00 */
[----:B0-----:R-:W3:Y:S01]  /*35f60*/  LDL.LU.64 R10, [R1+0xc8] ;  /* 0x0000c800010a7983 */ /* 0x001ee20000300a00 */
[----:B------:R-:W-:Y:S02]  /*35f70*/  IMAD.MOV.U32 R15, RZ, RZ, R4 ;  /* 0x000000ffff0f7224 */ /* 0x000fe400078e0004 */
[----:B--2---:R-:W-:Y:S01]  /*35f80*/  HMMA.16816.F32 R4, R16, R6, R24 ;  /* 0x000000061004723c */ /* 0x004fe20000001818 */
[----:B---3--:R-:W-:Y:S02]  /*35f90*/  STL.64 [R1+0x3bd8], R10 ;  /* 0x003bd80a01007387 */ /* 0x008fe40000100a00 */
[----:B------:R0:W-:Y:S02]  /*35fa0*/  STL.64 [R1+0x3bd0], R14 ;  /* 0x003bd00e01007387 */ /* 0x0001e40000100a00 */
[----:B------:R-:W2:Y:S02]  /*35fb0*/  LDL.LU R12, [R1+0x1a0] ;  /* 0x0001a000010c7983 */ /* 0x000ea40000300800 */
[----:B------:R-:W2:Y:S01]  /*35fc0*/  LDL.LU R13, [R1+0x1a4] ;  /* 0x0001a400010d7983 */ /* 0x000ea20000300800 */
[----:B0-----:R-:W3:Y:S01]  /*35fd0*/  LDL.LU R14, [R1+0x1a8] ;  /* 0x0001a800010e7983 */ /* 0x001ee20000300800 */
[----:B------:R-:W3:Y:S02]  /*35fe0*/  LDL.LU R15, [R1+0x1ac] ;  /* 0x0001ac00010f7983 */ /* 0x000ee40000300800 */
[----:B------:R-:W-:-:S02]  /*35ff0*/  IMAD.MOV.U32 R11, RZ, RZ, R20 ;  /* 0x000000ffff0b7224 */ /* 0x000fc400078e0014 */
[----:B------:R-:W-:Y:S01]  /*36000*/  IMAD.MOV.U32 R10, RZ, RZ, R21 ;  /* 0x000000ffff0a7224 */ /* 0x000fe200078e0015 */
[----:B---3--:R-:W-:Y:S01]  /*36010*/  STL.64 [R1+0x3be8], R14 ;  /* 0x003be80e01007387 */ /* 0x008fe20000100a00 */
[----:B--2---:R0:W-:Y:S03]  /*36020*/  STL.64 [R1+0x3be0], R12 ;  /* 0x003be00c01007387 */ /* 0x0041e60000100a00 */
[----:B0-----:R-:W2:Y:S01]  /*36030*/  LDL.LU R12, [R1+0x1b0] ;  /* 0x0001b000010c7983 */ /* 0x001ea20000300800 */
[----:B------:R-:W2:Y:S02]  /*36040*/  LDL.LU R13, [R1+0x1b4] ;  /* 0x0001b400010d7983 */ /* 0x000ea40000300800 */
[----:B------:R-:W2:Y:S02]  /*36050*/  LDL.LU R14, [R1+0x1b8] ;  /* 0x0001b800010e7983 */ /* 0x000ea40000300800 */
[----:B------:R-:W2:Y:S01]  /*36060*/  LDL.LU R15, [R1+0x1bc] ;  /* 0x0001bc00010f7983 */ /* 0x000ea20000300800 */
[----:B------:R-:W3:Y:S01]  /*36070*/  LDL.LU R20, [R1+0x150] ;  /* 0x0001500001147983 */ /* 0x000ee20000300800 */
[----:B------:R-:W3:Y:S02]  /*36080*/  LDL.LU R21, [R1+0x154] ;  /* 0x0001540001157983 */ /* 0x000ee40000300800 */
[----:B------:R-:W3:Y:S02]  /*36090*/  LDL.LU R22, [R1+0x158] ;  /* 0x0001580001167983 */ /* 0x000ee40000300800 */
[----:B------:R-:W3:Y:S01]  /*360a0*/  LDL.LU R23, [R1+0x15c] ;  /* 0x00015c0001177983 */ /* 0x000ee20000300800 */
[----:B------:R-:W4:Y:S01]  /*360b0*/  LDL.LU.64 R26, [R1+0x3c28] ;  /* 0x003c2800011a7983 */ /* 0x000f220000300a00 */
[----:B------:R-:W4:Y:S02]  /*360c0*/  LDL.LU.64 R24, [R1+0x3c20] ;  /* 0x003c200001187983 */ /* 0x000f240000300a00 */
[----:B------:R-:W-:Y:S02]  /*360d0*/  STL.64 [R1+0x350], R4 ;  /* 0x0003500401007387 */ /* 0x000fe40000100a00 */
[----:B------:R0:W-:Y:S02]  /*360e0*/  STL.64 [R1+0x358], R6 ;  /* 0x0003580601007387 */ /* 0x0001e40000100a00 */
[----:B0-----:R-:W4:Y:S02]  /*360f0*/  LDL.LU.64 R6, [R1+0x3c18] ;  /* 0x003c180001067983 */ /* 0x001f240000300a00 */
[C---:B----4-:R-:W-:Y:S02]  /*36100*/  HMMA.16816.F32 R4, R16.reuse, R6, R24 ;  /* 0x000000061004723c */ /* 0x050fe40000001818 */
[----:B------:R-:W4:Y:S01]  /*36110*/  LDL.LU.64 R26, [R1+0x3c10] ;  /* 0x003c1000011a7983 */ /* 0x000f220000300a00 */
[----:B------:R-:W4:Y:S11]  /*36120*/  LDL.LU.64 R24, [R1+0x3c08] ;  /* 0x003c080001187983 */ /* 0x000f360000300a00 */
[----:B------:R-:W-:Y:S09]  /*36130*/  @!UPT UIADD3 URZ, URZ, URZ, URZ ;  /* 0x0000003f3f3ff290 */ /* 0x000ff2000fffe03f */
[----:B------:R-:W-:Y:S01]  /*36140*/  STL.64 [R1+0x340], R4 ;  /* 0x0003400401007387 */ /* 0x000fe20000100a00 */
[----:B------:R0:W-:Y:S03]  /*36150*/  STL.64 [R1+0x348], R6 ;  /* 0x0003480601007387 */ /* 0x0001e60000100a00 */
[----:B0-----:R-:W4:Y:S02]  /*36160*/  LDL.LU.64 R6, [R1+0x3c00] ;  /* 0x003c000001067983 */ /* 0x001f240000300a00 */
[C---:B----4-:R-:W-:Y:S11]  /*36170*/  HMMA.16816.F32 R24, R16.reuse, R6, R24 ;  /* 0x000000061018723c */ /* 0x050ff60000001818 */
[----:B------:R-:W-:Y:S11]  /*36180*/  @!UPT UIADD3 URZ, URZ, URZ, URZ ;  /* 0x0000003f3f3ff290 */ /* 0x000ff6000fffe03f */
[----:B------:R-:W-:Y:S01]  /*36190*/  @!UPT UIADD3 URZ, URZ, URZ, URZ ;  /* 0x0000003f3f3ff290 */ /* 0x000fe2000fffe03f */
[----:B------:R-:W-:Y:S01]  /*361a0*/  STL.64 [R1+0x330], R24 ;  /* 0x0003301801007387 */ /* 0x000fe20000100a00 */
[----:B------:R0:W-:Y:S03]  /*361b0*/  STL.64 [R1+0x338], R26 ;  /* 0x0003381a01007387 */ /* 0x0001e60000100a00 */
[----:B0-----:R-:W4:Y:S01]  /*361c0*/  LDL.LU.64 R26, [R1+0x3bf8] ;  /* 0x003bf800011a7983 */ /* 0x001f220000300a00 */
[----:B------:R-:W2:Y:S02]  /*361d0*/  LDL.LU.64 R24, [R1+0x3bf0] ;  /* 0x003bf00001187983 */ /* 0x000ea40000300a00 */
[----:B------:R0:W-:Y:S02]  /*361e0*/  STL.64 [R1+0x3ba0], R6 ;  /* 0x003ba00601007387 */ /* 0x0001e40000100a00 */
[----:B------:R-:W4:Y:S01]  /*361f0*/  LDL.LU R4, [R1+0x1c0] ;  /* 0x0001c00001047983 */ /* 0x000f220000300800 */
[----:B------:R-:W4:Y:S04]  /*36200*/  LDL.LU R5, [R1+0x1c4] ;  /* 0x0001c40001057983 */ /* 0x000f280000300800 */
[----:B0-----:R-:W4:Y:S01]  /*36210*/  LDL.LU R6, [R1+0x1c8] ;  /* 0x0001c80001067983 */ /* 0x001f220000300800 */
[----:B------:R-:W4:Y:S02]  /*36220*/  LDL.LU R7, [R1+0x1cc] ;  /* 0x0001cc0001077983 */ /* 0x000f240000300800 */
[C---:B----4-:R-:W-:Y:S11]  /*36230*/  HMMA.16816.F32 R4, R16.reuse, R26, R4 ;  /* 0x0000001a1004723c */ /* 0x050ff60000001804 */
[----:B------:R-:W-:Y:S11]  /*36240*/  @!UPT UIADD3 URZ, URZ, URZ, URZ ;  /* 0x0000003f3f3ff290 */ /* 0x000ff6000fffe03f */
[----:B------:R-:W-:Y:S01]  /*36250*/  @!UPT UIADD3 URZ, URZ, URZ, URZ ;  /* 0x0000003f3f3ff290 */ /* 0x000fe2000fffe03f */
[----:B------:R0:W-:Y:S01]  /*36260*/  STL.64 [R1+0x320], R4 ;  /* 0x0003200401007387 */ /* 0x0001e20000100a00 */
[----:B------:R-:W-:Y:S03]  /*36270*/  STL.64 [R1+0x328], R6 ;  /* 0x0003280601007387 */ /* 0x000fe60000100a00 */
[----:B0-----:R-:W4:Y:S01]  /*36280*/  LDL.LU R4, [R1+0x130] ;  /* 0x0001300001047983 */ /* 0x001f220000300800 */
[----:B------:R0:W-:Y:S02]  /*36290*/  STL.64 [R1+0x3b90], R26 ;  /* 0x003b901a01007387 */ /* 0x0001e40000100a00 */
[----:B--2---:R-:W-:Y:S01]  /*362a0*/  STL.64 [R1+0x3b88], R24 ;  /* 0x003b881801007387 */ /* 0x004fe20000100a00 */
[----:B0-----:R-:W2:Y:S01]  /*362b0*/  LDL.LU.64 R26, [R1+0x18] ;  /* 0x00001800011a7983 */ /* 0x001ea20000300a00 */
[----:B------:R-:W-:Y:S01]  /*362c0*/  HMMA.16816.F32 R8, R16, R10, R12 ;  /* 0x0000000a1008723c */ /* 0x000fe2000000180c */
[----:B------:R-:W-:-:S02]  /*362d0*/  IMAD.MOV.U32 R6, RZ, RZ, R3 ;  /* 0x000000ffff067224 */ /* 0x000fc400078e0003 */
[----:B------:R-:W-:Y:S11]  /*362e0*/  IMAD.MOV.U32 R7, RZ, RZ, R2 ;  /* 0x000000ffff077224 */ /* 0x000ff600078e0002 */
[----:B------:R-:W-:Y:S10]  /*362f0*/  @!UPT UIADD3 URZ, URZ, URZ, URZ ;  /* 0x0000003f3f3ff290 */ /* 0x000ff4000fffe03f */
[----:B------:R-:W-:Y:S02]  /*36300*/  IMAD.MOV.U32 R3, RZ, RZ, R10 ;  /* 0x000000ffff037224 */ /* 0x000fe400078e000a */
[----:B------:R-:W-:Y:S01]  /*36310*/  IMAD.MOV.U32 R2, RZ, RZ, R11 ;  /* 0x000000ffff027224 */ /* 0x000fe200078e000b */
[----:B--2---:R0:W-:Y:S04]  /*36320*/  STL.64 [R1+0x3b98], R26 ;  /* 0x003b981a01007387 */ /* 0x0041e80000100a00 */
[----:B0-----:R-:W2:Y:S01]  /*36330*/  LDL.LU.64 R26, [R1+0x28] ;  /* 0x00002800011a7983 */ /* 0x001ea20000300a00 */
[----:B------:R-:W2:Y:S02]  /*36340*/  LDL.LU.64 R14, [R1+0x3be8] ;  /* 0x003be800010e7983 */ /* 0x000ea40000300a00 */
[----:B------:R-:W2:Y:S02]  /*36350*/  LDL.LU.64 R12, [R1+0x3be0] ;  /* 0x003be000010c7983 */ /* 0x000ea40000300a00 */
[----:B------:R-:W-:Y:S01]  /*36360*/  STL [R1+0x310], R8 ;  /* 0x0003100801007387 */ /* 0x000fe20000100800 */
[----:B------:R-:W2:Y:S01]  /*36370*/  LDL.LU.64 R10, [R1+0x3bd8] ;  /* 0x003bd800010a7983 */ /* 0x000ea20000300a00 */
[----:B------:R-:W-:-:S02]  /*36380*/  IMAD.MOV.U32 R5, RZ, RZ, R28 ;  /* 0x000000ffff057224 */ /* 0x000fc400078e001c */
[----:B------:R-:W-:-:S05]  /*36390*/  IMAD.MOV.U32 R28, RZ, RZ, R9 ;  /* 0x000000ffff1c7224 */ /* 0x000fca00078e0009 */
[----:B------:R0:W-:Y:S04]  /*363a0*/  STL [R1+0x3a5c], R28 ;  /* 0x003a5c1c01007387 */ /* 0x0001e80000100800 */
[----:B0-----:R-:W3:Y:S01]  /*363b0*/  LDL R28, [R1+0x384] ;  /* 0x00038400011c7983 */ /* 0x001ee20000100800 */
[----:B------:R0:W-:Y:S01]  /*363c0*/  STL [R1+0x3a58], R3 ;  /* 0x003a580301007387 */ /* 0x0001e20000100800 */
[C---:B--2---:R-:W-:Y:S01]  /*363d0*/  HMMA.16816.F32 R12, R16.reuse, R10, R12 ;  /* 0x0000000a100c723c */ /* 0x044fe2000000180c */
[----:B------:R-:W-:Y:S02]  /*363e0*/  IMAD.MOV.U32 R24, RZ, RZ, R10 ;  /* 0x000000ffff187224 */ /* 0x000fe400078e000a */
[----:B0-----:R-:W-:Y:S11]  /*363f0*/  IMAD.MOV.U32 R3, RZ, RZ, R11 ;  /* 0x000000ffff037224 */ /* 0x001ff600078e000b */
[----:B------:R-:W-:Y:S09]  /*36400*/  @!UPT UIADD3 URZ, URZ, URZ, URZ ;  /* 0x0000003f3f3ff290 */ /* 0x000ff2000fffe03f */
[----:B------:R-:W-:Y:S01]  /*36410*/  STL.64 [R1+0x300], R12 ;  /* 0x0003000c01007387 */ /* 0x000fe20000100a00 */
[----:B------:R0:W-:Y:S03]  /*36420*/  STL.64 [R1+0x308], R14 ;  /* 0x0003080e01007387 */ /* 0x0001e60000100a00 */
[----:B0-----:R-:W2:Y:S01]  /*36430*/  LDL.LU.64 R14, [R1+0x3bd0] ;  /* 0x003bd000010e7983 */ /* 0x001ea20000300a00 */
[----:B------:R-:W2:Y:S02]  /*36440*/  LDL.LU.64 R10, [R1+0x3bc8] ;  /* 0x003bc800010a7983 */ /* 0x000ea40000300a00 */
[----:B------:R-:W2:Y:S02]  /*36450*/  LDL.LU.64 R8, [R1+0x3bc0] ;  /* 0x003bc00001087983 */ /* 0x000ea40000300a00 */
[C---:B--2---:R-:W-:Y:S11]  /*36460*/  HMMA.16816.F32 R8, R16.reuse, R14, R8 ;  /* 0x0000000e1008723c */ /* 0x044ff60000001808 */
[----:B------:R-:W-:Y:S11]  /*36470*/  @!UPT UIADD3 URZ, URZ, URZ, URZ ;  /* 0x0000003f3f3ff290 */ /* 0x000ff6000fffe03f */
[----:B------:R-:W-:Y:S01]  /*36480*/  @!UPT UIADD3 URZ, URZ, URZ, URZ ;  /* 0x0000003f3f3ff290 */ /* 0x000fe2000fffe03f */
[----:B------:R-:W-:Y:S01]  /*36490*/  STL.64 [R1+0x2f0], R8 ;  /* 0x0002f00801007387 */ /* 0x000fe20000100a00 */
[----:B------:R0:W-:Y:S03]  /*364a0*/  STL.64 [R1+0x2f8], R10 ;  /* 0x0002f80a01007387 */ /* 0x0001e60000100a00 */
[----:B0-----:R-:W3:Y:S01]  /*364b0*/  LDL.LU.64 R10, [R1+0x3bb8] ;  /* 0x003bb800010a7983 */ /* 0x001ee20000300a00 */
[----:B------:R0:W-:Y:S02]  /*364c0*/  STL.64 [R1+0x3b80], R14 ;  /* 0x003b800e01007387 */ /* 0x0001e40000100a00 */
[----:B------:R-:W2:Y:S02]  /*364d0*/  LDL.LU R12, [R1+0xd0] ;  /* 0x0000d000010c7983 */ /* 0x000ea40000300800 */
[----:B------:R-:W2:Y:S01]  /*364e0*/  LDL.LU R13, [R1+0xd4] ;  /* 0x0000d400010d7983 */ /* 0x000ea20000300800 */
[----:B0-----:R-:W2:Y:S01]  /*364f0*/  LDL.LU R14, [R1+0xd8] ;  /* 0x0000d800010e7983 */ /* 0x001ea20000300800 */
[----:B------:R-:W2:Y:S01]  /*36500*/  LDL.LU R15, [R1+0xdc] ;  /* 0x0000dc00010f7983 */ /* 0x000ea20000300800 */
[----:B---3--:R-:W-:Y:S02]  /*36510*/  HMMA.16816.F32 R16, R16, R10, R20 ;  /* 0x0000000a1010723c */ /* 0x008fe40000001814 */
[----:B------:R-:W4:Y:S01]  /*36520*/  LDL.LU.64 R22, [R1+0x3bb0] ;  /* 0x003bb00001167983 */ /* 0x000f220000300a00 */
[----:B------:R-:W4:Y:S02]  /*36530*/  LDL.LU.64 R20, [R1+0x3ba8] ;  /* 0x003ba80001147983 */ /* 0x000f240000300a00 */
[----:B------:R0:W-:Y:S02]  /*36540*/  STL.64 [R1+0x3b60], R10 ;  /* 0x003b600a01007387 */ /* 0x0001e40000100a00 */
[----:B------:R-:W3:Y:S11]  /*36550*/  LDL.LU R8, [R1+0x110] ;  /* 0x0001100001087983 */ /* 0x000ef60000300800 */
[----:B------:R-:W-:Y:S05]  /*36560*/  @!UPT UIADD3 URZ, URZ, URZ, URZ ;  /* 0x0000003f3f3ff290 */ /* 0x000fea000fffe03f */
[----:B------:R-:W-:Y:S01]  /*36570*/  STL.64 [R1+0x2b0], R16 ;  /* 0x0002b01001007387 */ /* 0x000fe20000100a00 */
[----:B------:R1:W-:Y:S02]  /*36580*/  STL.64 [R1+0x2b8], R18 ;  /* 0x0002b81201007387 */ /* 0x0003e40000100a00 */
[----:B------:R-:W3:Y:S02]  /*36590*/  LDL.LU R9, [R1+0x114] ;  /* 0x0001140001097983 */ /* 0x000ee40000300800 */
[----:B0-----:R-:W3:Y:S01]  /*365a0*/  LDL.LU R10, [R1+0x118] ;  /* 0x00011800010a7983 */ /* 0x001ee20000300800 */
[----:B------:R-:W3:Y:S01]  /*365b0*/  LDL.LU R11, [R1+0x11c] ;  /* 0x00011c00010b7983 */ /* 0x000ee20000300800 */
[----:B-1----:R-:W-:Y:S02]  /*365c0*/  IMAD.MOV.U32 R18, RZ, RZ, R24 ;  /* 0x000000ffff127224 */ /* 0x002fe400078e0018 */
[----:B------:R-:W-:-:S05]  /*365d0*/  IMAD.MOV.U32 R19, RZ, RZ, R3 ;  /* 0x000000ffff137224 */ /* 0x000fca00078e0003 */
[----:B------:R0:W-:Y:S01]  /*365e0*/  STL.64 [R1+0x3b78], R18 ;  /* 0x003b781201007387 */ /* 0x0001e20000100a00 */
[----:B------:R-:W2:Y:S02]  /*365f0*/  LDL.LU R16, [R1+0x100] ;  /* 0x0001000001107983 */ /* 0x000ea40000300800 */
[----:B------:R-:W2:Y:S02]  /*36600*/  LDL.LU R17, [R1+0x104] ;  /* 0x0001040001117983 */ /* 0x000ea40000300800 */
[----:B------:R-:W-:Y:S01]  /*36610*/  IMAD.MOV.U32 R3, RZ, RZ, R27 ;  /* 0x000000ffff037224 */ /* 0x000fe200078e001b */
[----:B0-----:R-:W2:Y:S01]  /*36620*/  LDL.LU R18, [R1+0x108] ;  /* 0x0001080001127983 */ /* 0x001ea20000300800 */
[----:B------:R-:W2:Y:S01]  /*36630*/  LDL.LU R19, [R1+0x10c] ;  /* 0x00010c0001137983 */ /* 0x000ea20000300800 */
[C---:B----4-:R-:W-:Y:S11]  /*36640*/  HMMA.16816.F32 R4, R20.reuse, R26, R4 ;  /* 0x0000001a1404723c */ /* 0x050ff60000001804 */
[----:B------:R-:W-:Y:S11]  /*36650*/  @!UPT UIADD3 URZ, URZ, URZ, URZ ;  /* 0x0000003f3f3ff290 */ /* 0x000ff6000fffe03f */
[----:B------:R-:W-:Y:S01]  /*36660*/  @!UPT UIADD3 URZ, URZ, URZ, URZ ;  /* 0x0000003f3f3ff290 */ /* 0x000fe2000fffe03f */
[----:B------:R0:W-:Y:S01]  /*36670*/  STL.64 [R1+0x2a0], R4 ;  /* 0x0002a00401007387 */ /* 0x0001e20000100a00 */
[----:B------:R1:W-:Y:S02]  /*36680*/  STL.64 [R1+0x2a8], R6 ;  /* 0x0002a80601007387 */ /* 0x0003e40000100a00 */
[----:B0-----:R-:W-:Y:S01]  /*36690*/  IMAD.MOV.U32 R4, RZ, RZ, R26 ;  /* 0x000000ffff047224 */ /* 0x001fe200078e001a */
[----:B-1----:R-:W2:Y:S01]  /*366a0*/  LDL.LU.64 R6, [R1+0x3ba0] ;  /* 0x003ba00001067983 */ /* 0x002ea20000300a00 */
[----:B------:R-:W3:Y:S02]  /*366b0*/  LDL.LU.64 R26, [R1+0x3b98] ;  /* 0x003b9800011a7983 */ /* 0x000ee40000300a00 */
[C---:B---3--:R-:W-:Y:S01]  /*366c0*/  HMMA.16816.F32 R8, R20.reuse, R26, R8 ;  /* 0x0000001a1408723c */ /* 0x048fe20000001808 */
[----:B------:R-:W-:Y:S11]  /*366d0*/  IMAD.MOV.U32 R5, RZ, RZ, R27 ;  /* 0x000000ffff057224 */ /* 0x000ff600078e001b */
[----:B------:R-:W-:Y:S11]  /*366e0*/  @!UPT UIADD3 URZ, URZ, URZ, URZ ;  /* 0x0000003f3f3ff290 */ /* 0x000ff6000fffe03f */
[----:B------:R0:W-:Y:S01]  /*366f0*/  STL.64 [R1+0x290], R8 ;  /* 0x0002900801007387 */ /* 0x0001e20000100a00 */
[----:B------:R-:W-:Y:S02]  /*36700*/  STL.64 [R1+0x298], R10 ;  /* 0x0002980a01007387 */ /* 0x000fe40000100a00 */
[----:B0-----:R-:W-:Y:S02]  /*36710*/  IMAD.MOV.U32 R8, RZ, RZ, R26 ;  /* 0x000000ffff087224 */ /* 0x001fe400078e001a */
[----:B------:R-:W3:Y:S01]  /*36720*/  LDL.LU.64 R26, [R1+0x3b90] ;  /* 0x003b9000011a7983 */ /* 0x000ee20000300a00 */
[C---:B--2---:R-:W-:Y:S01]  /*36730*/  HMMA.16816.F32 R16, R20.reuse, R6, R16 ;  /* 0x000000061410723c */ /* 0x044fe20000001810 */
[----:B------:R-:W2:Y:S02]  /*36740*/  LDL.LU.64 R24, [R1+0x3b88] ;  /* 0x003b880001187983 */ /* 0x000ea40000300a00 */
[----:B------:R0:W-:Y:S04]  /*36750*/  STL.64 [R1+0x3b08], R6 ;  /* 0x003b080601007387 */ /* 0x0001e80000100a00 */
[----:B0-----:R-:W-:Y:S11]  /*36760*/  IMAD.MOV.U32 R6, RZ, RZ, R8 ;  /* 0x000000ffff067224 */ /* 0x001ff600078e0008 */
[----:B------:R-:W-:Y:S05]  /*36770*/  @!UPT UIADD3 URZ, URZ, URZ, URZ ;  /* 0x0000003f3f3ff290 */ /* 0x000fea000fffe03f */
[----:B------:R-:W-:Y:S01]  /*36780*/  STL.64 [R1+0x270], R16 ;  /* 0x0002701001007387 */ /* 0x000fe20000100a00 */
[----:B------:R-:W-:Y:S01]  /*36790*/  STL.64 [R1+0x278], R18 ;  /* 0x0002781201007387 */ /* 0x000fe20000100a00 */
[----:B---3--:R-:W-:Y:S11]  /*367a0*/  HMMA.16816.F32 R12, R20, R26, R12 ;  /* 0x0000001a140c723c */ /* 0x008ff6000000180c */
[----:B------:R-:W-:Y:S11]  /*367b0*/  @!UPT UIADD3 URZ, URZ, URZ, URZ ;  /* 0x0000003f3f3ff290 */ /* 0x000ff6000fffe03f */
[----:B------:R-:W-:Y:S01]  /*367c0*/  @!UPT UIADD3 URZ, URZ, URZ, URZ ;  /* 0x0000003f3f3ff290 */ /* 0x000fe2000fffe03f */
[----:B------:R0:W-:Y:S01]  /*367d0*/  STL.64 [R1+0x260], R12 ;  /* 0x0002600c01007387 */ /* 0x0001e20000100a00 */
[----:B------:R1:W-:Y:S02]  /*367e0*/  STL.64 [R1+0x268], R14 ;  /* 0x0002680e01007387 */ /* 0x0003e40000100a00 */
[----:B------:R-:W3:Y:S02]  /*367f0*/  LDL.LU R8, [R1+0x80] ;  /* 0x0000800001087983 */ /* 0x000ee40000300800 */
[----:B------:R-:W3:Y:S01]  /*36800*/  LDL.LU R9, [R1+0x84] ;  /* 0x0000840001097983 */ /* 0x000ee20000300800 */
[----:B------:R-:W4:Y:S01]  /*36810*/  LDL.LU R10, [R1+0x88] ;  /* 0x00008800010a7983 */ /* 0x000f220000300800 */
[----:B------:R-:W4:Y:S02]  /*36820*/  LDL.LU R11, [R1+0x8c] ;  /* 0x00008c00010b7983 */ /* 0x000f240000300800 */
[----:B------:R-:W-:Y:S01]  /*36830*/  IMAD.MOV.U32 R7, RZ, RZ, R5 ;  /* 0x000000ffff077224 */ /* 0x000fe200078e0005 */
[----:B0-----:R-:W2:Y:S01]  /*36840*/  LDL.LU R12, [R1+0xa0] ;  /* 0x0000a000010c7983 */ /* 0x001ea20000300800 */
[----:B------:R-:W2:Y:S02]  /*36850*/  LDL.LU R13, [R1+0xa4] ;  /* 0x0000a400010d7983 */ /* 0x000ea40000300800 */
[----:B-1----:R-:W2:Y:S02]  /*36860*/  LDL.LU R14, [R1+0xa8] ;  /* 0x0000a800010e7983 */ /* 0x002ea40000300800 */
[----:B------:R-:W2:Y:S01]  /*36870*/  LDL.LU R15, [R1+0xac] ;  /* 0x0000ac00010f7983 */ /* 0x000ea20000300800 */
[----:B------:R-:W2:Y:S04]  /*36880*/  LDL.LU.64 R18, [R1+0xb8] ;  /* 0x0000b80001127983 */ /* 0x000ea80000300a00 */
[----:B----4-:R-:W-:Y:S01]  /*36890*/  STL.64 [R1+0x3b70], R10 ;  /* 0x003b700a01007387 */ /* 0x010fe20000100a00 */
[----:B---3--:R0:W-:Y:S03]  /*368a0*/  STL.64 [R1+0x3b68], R8 ;  /* 0x003b680801007387 */ /* 0x0081e60000100a00 */
[----:B0-----:R-:W3:Y:S01]  /*368b0*/  LDL.LU R8, [R1+0x90] ;  /* 0x0000900001087983 */ /* 0x001ee20000300800 */
[----:B------:R-:W3:Y:S02]  /*368c0*/  LDL.LU R9, [R1+0x94] ;  /* 0x0000940001097983 */ /* 0x000ee40000300800 */
[----:B------:R-:W3:Y:S02]  /*368d0*/  LDL.LU R10, [R1+0x98] ;  /* 0x00009800010a7983 */ /* 0x000ee40000300800 */
[----:B------:R-:W3:Y:S01]  /*368e0*/  LDL.LU R11, [R1+0x9c] ;  /* 0x00009c00010b7983 */ /* 0x000ee20000300800 */
[----:B------:R-:W-:Y:S01]  /*368f0*/  STL.64 [R1+0x3b20], R6 ;  /* 0x003b200601007387 */ /* 0x000fe20000100a00 */
[----:B------:R-:W-:Y:S02]  /*36900*/  STL.64 [R1+0x3b00], R26 ;  /* 0x003b001a01007387 */ /* 0x000fe40000100a00 */
[----:B--2---:R0:W-:Y:S02]  /*36910*/  STL.64 [R1+0x3af8], R24 ;  /* 0x003af81801007387 */ /* 0x0041e40000100a00 */
[----:B0-----:R-:W2:Y:S01]  /*36920*/  LDL.LU R24, [R1+0x40] ;  /* 0x0000400001187983 */ /* 0x001ea20000300800 */
[----:B------:R-:W2:Y:S02]  /*36930*/  LDL.LU R25, [R1+0x44] ;  /* 0x0000440001197983 */ /* 0x000ea40000300800 */
[----:B------:R-:W4:Y:S02]  /*36940*/  LDL.LU R26, [R1+0x48] ;  /* 0x00004800011a7983 */ /* 0x000f240000300800 */
[----:B------:R-:W4:Y:S02]  /*36950*/  LDL.LU R27, [R1+0x4c] ;  /* 0x00004c00011b7983 */ /* 0x000f240000300800 */
[----:B------:R-:W-:-:S02]  /*36960*/  IMAD.MOV.U32 R6, RZ, RZ, R4 ;  /* 0x000000ffff067224 */ /* 0x000fc400078e0004 */
[----:B------:R-:W-:-:S05]  /*36970*/  IMAD.MOV.U32 R7, RZ, RZ, R3 ;  /* 0x000000ffff077224 */ /* 0x000fca00078e0003 */
[----:B------:R0:W-:Y:S01]  /*36980*/  STL.64 [R1+0x3b50], R6 ;  /* 0x003b500601007387 */ /* 0x0001e20000100a00 */
[----:B------:R-:W3:Y:S02]  /*36990*/  LDL.LU R4, [R1+0x70] ;  /* 0x0000700001047983 */ /* 0x000ee40000300800 */
[----:B------:R-:W3:Y:S01]  /*369a0*/  LDL.LU R5, [R1+0x74] ;  /* 0x0000740001057983 */ /* 0x000ee20000300800 */
[----:B0-----:R-:W3:Y:S01]  /*369b0*/  LDL.LU R6, [R1+0x78] ;  /* 0x0000780001067983 */ /* 0x001ee20000300800 */
[----:B------:R-:W3:Y:S03]  /*369c0*/  LDL.LU R7, [R1+0x7c] ;  /* 0x00007c0001077983 */ /* 0x000ee60000300800 */
[----:B----4-:R-:W-:Y:S01]  /*369d0*/  STL.64 [R1+0x3b18], R26 ;  /* 0x003b181a01007387 */ /* 0x010fe20000100a00 */
[----:B--2---:R0:W-:Y:S03]  /*369e0*/  STL.64 [R1+0x3b10], R24 ;  /* 0x003b101801007387 */ /* 0x0041e60000100a00 */
[----:B0-----:R-:W2:Y:S01]  /*369f0*/  LDL.LU R24, [R1+0x50] ;  /* 0x0000500001187983 */ /* 0x001ea20000300800 */
[----:B------:R-:W2:Y:S02]  /*36a00*/  LDL.LU R25, [R1+0x54] ;  /* 0x0000540001197983 */ /* 0x000ea40000300800 */
[----:B------:R-:W4:Y:S02]  /*36a10*/  LDL.LU R26, [R1+0x58] ;  /* 0x00005800011a7983 */ /* 0x000f240000300800 */
[----:B------:R-:W4:Y:S01]  /*36a20*/  LDL.LU R27, [R1+0x5c] ;  /* 0x00005c00011b7983 */ /* 0x000f220000300800 */
[C---:B------:R-:W-:Y:S01]  /*36a30*/  HMMA.16816.F32 R12, R20.reuse, R18, R12 ;  /* 0x00000012140c723c */ /* 0x040fe2000000180c */
[----:B------:R-:W-:Y:S01]  /*36a40*/  IMAD.MOV.U32 R3, RZ, RZ, R19 ;  /* 0x000000ffff037224 */ /* 0x000fe200078e0013 */
[----:B----4-:R-:W-:Y:S01]  /*36a50*/  STL.64 [R1+0x3b30], R26 ;  /* 0x003b301a01007387 */ /* 0x010fe20000100a00 */
[----:B--2---:R0:W-:Y:S03]  /*36a60*/  STL.64 [R1+0x3b28], R24 ;  /* 0x003b281801007387 */ /* 0x0041e60000100a00 */
[----:B0-----:R-:W2:Y:S01]  /*36a70*/  LDL.LU R24, [R1+0x60] ;  /* 0x0000600001187983 */ /* 0x001ea20000300800 */
[----:B------:R-:W2:Y:S02]  /*36a80*/  LDL.LU R25, [R1+0x64] ;  /* 0x0000640001197983 */ /* 0x000ea40000300800 */
[----:B------:R-:W2:Y:S02]  /*36a90*/  LDL.LU R26, [R1+0x68] ;  /* 0x00006800011a7983 */ /* 0x000ea40000300800 */
[----:B------:R-:W2:Y:S11]  /*36aa0*/  LDL.LU R27, [R1+0x6c] ;  /* 0x00006c00011b7983 */ /* 0x000eb60000300800 */
[----:B------:R-:W-:Y:S01]  /*36ab0*/  @!UPT UIADD3 URZ, URZ, URZ, URZ ;  /* 0x0000003f3f3ff290 */ /* 0x000fe2000fffe03f */
[----:B------:R0:W-:Y:S01]  /*36ac0*/  STL.64 [R1+0x250], R12 ;  /* 0x0002500c01007387 */ /* 0x0001e20000100a00 */
[----:B------:R1:W-:Y:S02]  /*36ad0*/  STL.64 [R1+0x258], R14 ;  /* 0x0002580e01007387 */ /* 0x0003e40000100a00 */
[----:B0-----:R-:W-:Y:S01]  /*36ae0*/  IMAD.MOV.U32 R12, RZ, RZ, R18 ;  /* 0x000000ffff0c7224 */ /* 0x001fe200078e0012 */
[----:B-1----:R-:W4:Y:S01]  /*36af0*/  LDL.LU.64 R14, [R1+0x3b80] ;  /* 0x003b8000010e7983 */ /* 0x002f220000300a00 */
[----:B------:R-:W3:Y:S02]  /*36b00*/  LDL.LU.64 R18, [R1+0x3b78] ;  /* 0x003b780001127983 */ /* 0x000ee40000300a00 */
[C---:B---3--:R-:W-:Y:S11]  /*36b10*/  HMMA.16816.F32 R8, R20.reuse, R18, R8 ;  /* 0x000000121408723c */ /* 0x048ff60000001808 */
[----:B------:R-:W-:Y:S11]  /*36b20*/  @!UPT UIADD3 URZ, URZ, URZ, URZ ;  /* 0x0000003f3f3ff290 */ /* 0x000ff6000fffe03f */
[----:B------:R-:W-:Y:S01]  /*36b30*/  @!UPT UIADD3 URZ, URZ, URZ, URZ ;  /* 0x0000003f3f3ff290 */ /* 0x000fe2000fffe03f */
[----:B------:R-:W-:Y:S01]  /*36b40*/  STL.64 [R1+0x240], R8 ;  /* 0x0002400801007387 */ /* 0x000fe20000100a00 */
[----:B------:R0:W-:Y:S03]  /*36b50*/  STL.64 [R1+0x248], R10 ;  /* 0x0002480a01007387 */ /* 0x0001e60000100a00 */
[----:B0-----:R-:W4:Y:S01]  /*36b60*/  LDL.LU.64 R10, [R1+0x3b70] ;  /* 0x003b7000010a7983 */ /* 0x001f220000300a00 */
[----:B------:R-:W4:Y:S02]  /*36b70*/  LDL.LU.64 R8, [R1+0x3b68] ;  /* 0x003b680001087983 */ /* 0x000f240000300a00 */
[----:B------:R0:W-:Y:S02]  /*36b80*/  STL.64 [R1+0x3ad0], R18 ;  /* 0x003ad01201007387 */ /* 0x0001e40000100a00 */
[----:B0-----:R-:W-:Y:S01]  /*36b90*/  IMAD.MOV.U32 R18, RZ, RZ, R12 ;  /* 0x000000ffff127224 */ /* 0x001fe200078e000c */
[----:B----4-:R-:W-:Y:S11]  /*36ba0*/  HMMA.16816.F32 R8, R20, R14, R8 ;  /* 0x0000000e1408723c */ /* 0x010ff60000001808 */
[----:B------:R-:W-:Y:S11]  /*36bb0*/  @!UPT UIADD3 URZ, URZ, URZ, URZ ;  /* 0x0000003f3f3ff290 */ /* 0x000ff6000fffe03f */
[----:B------:R-:W-:Y:S01]  /*36bc0*/  @!UPT UIADD3 URZ, URZ, URZ, URZ ;  /* 0x0000003f3f3ff290 */ /* 0x000fe2000fffe03f */
[----:B------:R-:W-:Y:S01]  /*36bd0*/  STL.64 [R1+0x220], R8 ;  /* 0x0002200801007387 */ /* 0x000fe20000100a00 */
[----:B------:R0:W-:Y:S03]  /*36be0*/  STL.64 [R1+0x228], R10 ;  /* 0x0002280a01007387 */ /* 0x0001e60000100a00 */
[----:B0-----:R-:W3:Y:S01]  /*36bf0*/  LDL.LU.64 R10, [R1+0x3b60] ;  /* 0x003b6000010a7983 */ /* 0x001ee20000300a00 */
[----:B------:R0:W-:Y:S02]  /*36c00*/  STL.64 [R1+0x3ac8], R14 ;  /* 0x003ac80e01007387 */ /* 0x0001e40000100a00 */
[----:B------:R-:W4:Y:S02]  /*36c10*/  LDL.LU R12, [R1+0x140] ;  /* 0x00014000010c7983 */ /* 0x000f240000300800 */
[----:B------:R-:W4:Y:S01]  /*36c20*/  LDL.LU R13, [R1+0x144] ;  /* 0x00014400010d7983 */ /* 0x000f220000300800 */
[----:B0-----:R-:W2:Y:S01]  /*36c30*/  LDL.LU R14, [R1+0x148] ;  /* 0x00014800010e7983 */ /* 0x001ea20000300800 */
[----:B------:R-:W-:-:S02]  /*36c40*/  IMAD.MOV.U32 R15, RZ, RZ, R0 ;  /* 0x000000ffff0f7224 */ /* 0x000fc400078e0000 */
[----:B------:R-:W4:Y:S02]  /*36c50*/  LDL.LU R0, [R1+0x3b58] ;  /* 0x003b580001007983 */ /* 0x000f240000300800 */
[----:B------:R-:W-:Y:S01]  /*36c60*/  IMAD.MOV.U32 R19, RZ, RZ, R3 ;  /* 0x000000ffff137224 */ /* 0x000fe200078e0003 */
[----:B---3--:R-:W-:Y:S01]  /*36c70*/  HMMA.16816.F32 R20, R20, R10, R4 ;  /* 0x0000000a1414723c */ /* 0x008fe20000001804 */
[----:B------:R-:W-:Y:S02]  /*36c80*/  IMAD.MOV.U32 R16, RZ, RZ, R10 ;  /* 0x000000ffff107224 */ /* 0x000fe400078e000a */
[----:B------:R-:W-:Y:S01]  /*36c90*/  IMAD.MOV.U32 R3, RZ, RZ, R11 ;  /* 0x000000ffff037224 */ /* 0x000fe200078e000b */
[----:B--2---:R-:W-:Y:S01]  /*36ca0*/  STL.64 [R1+0x3ae0], R14 ;  /* 0x003ae00e01007387 */ /* 0x004fe20000100a00 */
[----:B----4-:R0:W-:Y:S03]  /*36cb0*/  STL.64 [R1+0x3ad8], R12 ;  /* 0x003ad80c01007387 */ /* 0x0101e60000100a00 */
[----:B0-----:R-:W2:Y:S01]  /*36cc0*/  LDL.LU R12, [R1+0x120] ;  /* 0x00012000010c7983 */ /* 0x001ea20000300800 */
[----:B------:R-:W2:Y:S02]  /*36cd0*/  LDL.LU R13, [R1+0x124] ;  /* 0x00012400010d7983 */ /* 0x000ea40000300800 */
[----:B------:R-:W2:Y:S02]  /*36ce0*/  LDL.LU R14, [R1+0x128] ;  /* 0x00012800010e7983 */ /* 0x000ea40000300800 */
[----:B------:R-:W2:Y:S01]  /*36cf0*/  LDL.LU R15, [R1+0x12c] ;  /* 0x00012c00010f7983 */ /* 0x000ea20000300800 */
[----:B------:R-:W3:Y:S09]  /*36d00*/  LDL.LU.64 R6, [R1+0x3b50] ;  /* 0x003b500001067983 */ /* 0x000ef20000300a00 */
[----:B------:R0:W-:Y:S02]  /*36d10*/  STL.64 [R1+0x200], R20 ;  /* 0x0002001401007387 */ /* 0x0001e40000100a00 */
[----:B------:R1:W-:Y:S02]  /*36d20*/  STL.64 [R1+0x208], R22 ;  /* 0x0002081601007387 */ /* 0x0003e40000100a00 */
[----:B------:R-:W3:Y:S01]  /*36d30*/  LDL.LU.64 R10, [R1+0x3b48] ;  /* 0x003b4800010a7983 */ /* 0x000ee20000300a00 */
[----:B------:R-:W3:Y:S04]  /*36d40*/  LDL.LU.64 R8, [R1+0x3b40] ;  /* 0x003b400001087983 */ /* 0x000ee80000300a00 */
[----:B0-----:R-:W4:Y:S01]  /*36d50*/  LDL.LU R20, [R1+0x30] ;  /* 0x0000300001147983 */ /* 0x001f220000300800 */
[----:B------:R-:W4:Y:S02]  /*36d60*/  LDL.LU R21, [R1+0x34] ;  /* 0x0000340001157983 */ /* 0x000f240000300800 */
[----:B-1----:R-:W4:Y:S02]  /*36d70*/  LDL.LU R22, [R1+0x38] ;  /* 0x0000380001167983 */ /* 0x002f240000300800 */
[----:B------:R-:W-:-:S02]  /*36d80*/  IMAD.MOV.U32 R23, RZ, RZ, R0 ;  /* 0x000000ffff177224 */ /* 0x000fc400078e0000 */
[----:B------:R-:W2:Y:S01]  /*36d90*/  LDL.LU R0, [R1+0x3b38] ;  /* 0x003b380001007983 */ /* 0x000ea20000300800 */
[C---:B---3--:R-:W-:Y:S03]  /*36da0*/  HMMA.16816.F32 R4, R8.reuse, R6, R24 ;  /* 0x000000060804723c */ /* 0x048fe60000001818 */
[----:B------:R-:W3:Y:S01]  /*36db0*/  LDL.LU.64 R26, [R1+0x3b30] ;  /* 0x003b3000011a7983 */ /* 0x000ee20000300a00 */
[----:B------:R-:W3:Y:S11]  /*36dc0*/  LDL.LU.64 R24, [R1+0x3b28] ;  /* 0x003b280001187983 */ /* 0x000ef60000300a00 */
[----:B------:R-:W-:Y:S08]  /*36dd0*/  @!UPT UIADD3 URZ, URZ, URZ, URZ ;  /* 0x0000003f3f3ff290 */ /* 0x000ff0000fffe03f */
[----:B------:R-:W-:Y:S01]  /*36de0*/  STL.64 [R1+0x1e0], R4 ;  /* 0x0001e00401007387 */ /* 0x000fe20000100a00 */
[----:B------:R0:W-:Y:S03]  /*36df0*/  STL.64 [R1+0x1e8], R6 ;  /* 0x0001e80601007387 */ /* 0x0001e60000100a00 */
[----:B0-----:R-:W3:Y:S02]  /*36e00*/  LDL.LU.64 R6, [R1+0x3b20] ;  /* 0x003b200001067983 */ /* 0x001ee40000300a00 */
[C---:B---3--:R-:W-:Y:S02]  /*36e10*/  HMMA.16816.F32 R4, R8.reuse, R6, R24 ;  /* 0x000000060804723c */ /* 0x048fe40000001818 */
[----:B------:R-:W3:Y:S01]  /*36e20*/  LDL.LU.64 R26, [R1+0x3b18] ;  /* 0x003b1800011a7983 */ /* 0x000ee20000300a00 */
[----:B------:R-:W3:Y:S11]  /*36e30*/  LDL.LU.64 R24, [R1+0x3b10] ;  /* 0x003b100001187983 */ /* 0x000ef60000300a00 */
[----:B------:R-:W-:Y:S09]  /*36e40*/  @!UPT UIADD3 URZ, URZ, URZ, URZ ;  /* 0x0000003f3f3ff290 */ /* 0x000ff2000fffe03f */
[----:B------:R-:W-:Y:S01]  /*36e50*/  STL.64 [R1+0x1c0], R4 ;  /* 0x0001c00401007387 */ /* 0x000fe20000100a00 */
[----:B------:R0:W-:Y:S03]  /*36e60*/  STL.64 [R1+0x1c8], R6 ;  /* 0x0001c80601007387 */ /* 0x0001e60000100a00 */
[----:B0-----:R-:W3:Y:S02]  /*36e70*/  LDL.LU.64 R6, [R1+0x3b08] ;  /* 0x003b080001067983 */ /* 0x001ee40000300a00 */
[C---:B---3--:R-:W-:Y:S02]  /*36e80*/  HMMA.16816.F32 R4, R8.reuse, R6, R24 ;  /* 0x000000060804723c */ /* 0x048fe40000001818 */
[----:B------:R-:W4:Y:S01]  /*36e90*/  LDL.LU.64 R26, [R1+0x3b00] ;  /* 0x003b0000011a7983 */ /* 0x000f220000300a00 */
[----:B------:R-:W3:Y:S11]  /*36ea0*/  LDL.LU.64 R24, [R1+0x3af8] ;  /* 0x003af80001187983 */ /* 0x000ef60000300a00 */
[----:B------:R-:W-:Y:S09]  /*36eb0*/  @!UPT UIADD3 URZ, URZ, URZ, URZ ;  /* 0x0000003f3f3ff290 */ /* 0x000ff2000fffe03f */
[----:B------:R-:W-:Y:S01]  /*36ec0*/  STL.64 [R1+0x1b0], R4 ;  /* 0x0001b00401007387 */ /* 0x000fe20000100a00 */
[----:B------:R0:W-:Y:S03]  /*36ed0*/  STL.64 [R1+0x1b8], R6 ;  /* 0x0001b80601007387 */ /* 0x0001e60000100a00 */
[----:B0-----:R-:W2:Y:S01]  /*36ee0*/  LDL.LU.64 R6, [R1+0x3af0] ;  /* 0x003af00001067983 */ /* 0x001ea20000300a00 */
[----:B------:R-:W3:Y:S01]  /*36ef0*/  LDL.LU.64 R4, [R1+0x3ae8] ;  /* 0x003ae80001047983 */ /* 0x000ee20000300a00 */
[----:B----4-:R-:W-:Y:S11]  /*36f00*/  HMMA.16816.F32 R20, R8, R26, R20 ;  /* 0x0000001a0814723c */ /* 0x010ff60000001814 */
[----:B------:R-:W-:Y:S11]  /*36f10*/  @!UPT UIADD3 URZ, URZ, URZ, URZ ;  /* 0x0000003f3f3ff290 */ /* 0x000ff6000fffe03f */
[----:B------:R-:W-:Y:S01]  /*36f20*/  @!UPT UIADD3 URZ, URZ, URZ, URZ ;  /* 0x0000003f3f3ff290 */ /* 0x000fe2000fffe03f */
[----:B------:R2:W-:Y:S01]  /*36f30*/  STL.64 [R1+0x1a0], R20 ;  /* 0x0001a01401007387 */ /* 0x0005e20000100a00 */
[----:B------:R3:W-:Y:S02]  /*36f40*/  STL.64 [R1+0x1a8], R22 ;  /* 0x0001a81601007387 */ /* 0x0007e40000100a00 */
[----:B--2---:R-:W-:Y:S02]  /*36f50*/  IMAD.MOV.U32 R20, RZ, RZ, R7 ;  /* 0x000000ffff147224 */ /* 0x004fe400078e0007 */
[----:B------:R-:W-:Y:S02]  /*36f60*/  IMAD.MOV.U32 R21, RZ, RZ, R6 ;  /* 0x000000ffff157224 */ /* 0x000fe400078e0006 */
[----:B---3--:R-:W-:Y:S02]  /*36f70*/  IMAD.MOV.U32 R22, RZ, RZ, R5 ;  /* 0x000000ffff167224 */ /* 0x008fe400078e0005 */
[----:B------:R-:W-:Y:S02]  /*36f80*/  IMAD.MOV.U32 R23, RZ, RZ, R4 ;  /* 0x000000ffff177224 */ /* 0x000fe400078e0004 */
[----:B------:R-:W0:Y:S04]  /*36f90*/  LDSM.16.MT88.4 R4, [R28+0x8000] ;  /* 0x008000001c04783b */ /* 0x000e280000004200 */
[----:B------:R-:W-:Y:S01]  /*36fa0*/  STL.64 [R1+0x3a98], R22 ;  /* 0x003a981601007387 */ /* 0x000fe20000100a00 */
[----:B------:R-:W-:Y:S02]  /*36fb0*/  STL.64 [R1+0x3a90], R20 ;  /* 0x003a901401007387 */ /* 0x000fe40000100a00 */
[----:B------:R-:W-:Y:S01]  /*36fc0*/  LDSM.16.M88.4 R20, [R0+0x20080] ;  /* 0x020080000014783b */ /* 0x000fe20000000200 */
[----:B0-----:R0:W-:Y:S03]  /*36fd0*/  STL.64 [R1+0x3ab0], R6 ;  /* 0x003ab00601007387 */ /* 0x0011e60000100a00 */
[----:B0-----:R-:W-:-:S02]  /*36fe0*/  IMAD.MOV.U32 R6, RZ, RZ, R16 ;  /* 0x000000ffff067224 */ /* 0x001fc400078e0010 */
[C---:B------:R-:W-:Y:S01]  /*36ff0*/  HMMA.16816.F32 R16, R8.reuse, R18, R12 ;  /* 0x000000120810723c */ /* 0x040fe2000000180c */
[----:B------:R-:W-:Y:S01]  /*37000*/  IMAD.MOV.U32 R7, RZ, RZ, R3 ;  /* 0x000000ffff077224 */ /* 0x000fe200078e0003 */
[----:B------:R0:W-:Y:S04]  /*37010*/  STL.64 [R1+0x3aa8], R4 ;  /* 0x003aa80401007387 */ /* 0x0001e80000100a00 */
[----:B------:R1:W-:Y:S04]  /*37020*/  STL.64 [R1+0x3ac0], R6 ;  /* 0x003ac00601007387 */ /* 0x0003e80000100a00 */
[----:B0-----:R-:W2:Y:S01]  /*37030*/  LDL.LU R4, [R1+0x170] ;  /* 0x0001700001047983 */ /* 0x001ea20000300800 */
[----:B------:R-:W2:Y:S03]  /*37040*/  LDL.LU R5, [R1+0x174] ;  /* 0x0001740001057983 */ /* 0x000ea60000300800 */
[----:B-1----:R-:W2:Y:S01]  /*37050*/  LDL.LU R6, [R1+0x178] ;  /* 0x0001780001067983 */ /* 0x002ea20000300800 */
[----:B------:R-:W2:Y:S02]  /*37060*/  LDL.LU R7, [R1+0x17c] ;  /* 0x00017c0001077983 */ /* 0x000ea40000300800 */
[----:B------:R-:W3:Y:S02]  /*37070*/  LDL.LU.64 R14, [R1+0x3ae0] ;  /* 0x003ae000010e7983 */ /* 0x000ee40000300a00 */
[----:B------:R-:W3:Y:S04]  /*37080*/  LDL.LU.64 R12, [R1+0x3ad8] ;  /* 0x003ad800010c7983 */ /* 0x000ee80000300a00 */
[----:B------:R-:W-:Y:S01]  /*37090*/  STL.64 [R1+0x180], R16 ;  /* 0x0001801001007387 */ /* 0x000fe20000100a00 */
[----:B------:R-:W-:Y:S02]  /*370a0*/  STL.64 [R1+0x188], R18 ;  /* 0x0001881201007387 */ /* 0x000fe40000100a00 */
[----:B------:R-:W0:Y:S02]  /*370b0*/  LDSM.16.M88.4 R16, [R0+0x21080] ;  /* 0x021080000010783b */ /* 0x000e240000000200 */
[----:B0-----:R-:W-:Y:S02]  /*370c0*/  STL.64 [R1+0xb0], R16 ;  /* 0x0000b01001007387 */ /* 0x001fe40000100a00 */
[----:B------:R0:W-:Y:S02]  /*370d0*/  STL.64 [R1+0xb8], R18 ;  /* 0x0000b81201007387 */ /* 0x0001e40000100a00 */
[----:B0-----:R-:W3:Y:S02]  /*370e0*/  LDL.LU.64 R18, [R1+0x3ad0] ;  /* 0x003ad00001127983 */ /* 0x001ee40000300a00 */
[----:B---3--:R-:W-:Y:S02]  /*370f0*/  HMMA.16816.F32 R16, R8, R18, R12 ;  /* 0x000000120810723c */ /* 0x008fe4000000180c */
[----:B------:R-:W2:Y:S01]  /*37100*/  LDL.LU.64 R14, [R1+0x3ac8] ;  /* 0x003ac800010e7983 */ /* 0x000ea20000300a00 */
[----:B------:R-:W-:Y:S02]  /*37110*/  STL.64 [R1+0xd0], R20 ;  /* 0x0000d01401007387 */ /* 0x000fe40000100a00 */
[----:B------:R0:W-:Y:S02]  /*37120*/  STL.64 [R1+0xd8], R22 ;  /* 0x0000d81601007387 */ /* 0x0001e40000100a00 */
[----:B0-----:R-:W-:-:S02]  /*37130*/  IMAD.MOV.U32 R22, RZ, RZ, R25 ;  /* 0x000000ffff167224 */ /* 0x001fc400078e0019 */
[----:B------:R-:W-:Y:S02]  /*37140*/  IMAD.MOV.U32 R23, RZ, RZ, R24 ;  /* 0x000000ffff177224 */ /* 0x000fe400078e0018 */
[----:B------:R-:W0:Y:S11]  /*37150*/  LDSM.16.M88.4 R24, [R0+0x22080] ;  /* 0x022080000018783b */ /* 0x000e360000000200 */
[----:B------:R-:W-:Y:S01]  /*37160*/  @!UPT UIADD3 URZ, URZ, URZ, URZ ;  /* 0x0000003f3f3ff290 */ /* 0x000fe2000fffe03f */
[----:B------:R-:W-:Y:S01]  /*37170*/  STL.64 [R1+0x160], R16 ;  /* 0x0001601001007387 */ /* 0x000fe20000100a00 */
[----:B------:R-:W-:Y:S02]  /*37180*/  STL.64 [R1+0x168], R18 ;  /* 0x0001681201007387 */ /* 0x000fe40000100a00 */
[----:B------:R1:W-:Y:S02]  /*37190*/  STL.64 [R1+0x3ab8], R20 ;  /* 0x003ab81401007387 */ /* 0x0003e40000100a00 */
[----:B-1----:R-:W3:Y:S01]  /*371a0*/  LDL.LU R20, [R1+0x190] ;  /* 0x0001900001147983 */ /* 0x002ee20000300800 */
[----:B------:R-:W3:Y:S03]  /*371b0*/  LDL.LU R21, [R1+0x194] ;  /* 0x0001940001157983 */ /* 0x000ee60000300800 */
[----:B0-----:R-:W-:Y:S01]  /*371c0*/  STL.64 [R1+0xa0], R24 ;  /* 0x0000a01801007387 */ /* 0x001fe20000100a00 */
[----:B------:R-:W-:Y:S01]  /*371d0*/  STL.64 [R1+0xa8], R26 ;  /* 0x0000a81a01007387 */ /* 0x000fe20000100a00 */
[C---:B--2---:R-:W-:Y:S02]  /*371e0*/  HMMA.16816.F32 R12, R8.reuse, R14, R4 ;  /* 0x0000000e080c723c */ /* 0x044fe40000001804 */
[----:B------:R-:W3:Y:S11]  /*371f0*/  LDL.LU.64 R6, [R1+0x3ac0] ;  /* 0x003ac00001067983 */ /* 0x000ef60000300a00 */
[----:B------:R-:W-:Y:S10]  /*37200*/  @!UPT UIADD3 URZ, URZ, URZ, URZ ;  /* 0x0000003f3f3ff290 */ /* 0x000ff4000fffe03f */
[----:B------:R-:W-:Y:S01]  /*37210*/  STL.64 [R1+0x150], R12 ;  /* 0x0001500c01007387 */ /* 0x000fe20000100a00 */
[----:B------:R-:W-:Y:S02]  /*37220*/  STL.64 [R1+0x158], R14 ;  /* 0x0001580e01007387 */ /* 0x000fe40000100a00 */
[----:B------:R-:W-:Y:S02]  /*37230*/  IMAD.MOV.U32 R16, RZ, RZ, R24 ;  /* 0x000000ffff107224 */ /* 0x000fe400078e0018 */
[----:B------:R-:W-:Y:S01]  /*37240*/  IMAD.MOV.U32 R3, RZ, RZ, R25 ;  /* 0x000000ffff037224 */ /* 0x000fe200078e0019 */
[----:B------:R-:W-:Y:S04]  /*37250*/  LDSM.16.M88.4 R12, [R0+0x24080] ;  /* 0x02408000000c783b */ /* 0x000fe80000000200 */
[----:B------:R-:W0:Y:S01]  /*37260*/  LDSM.16.M88.4 R24, [R0+0x23080] ;  /* 0x023080000018783b */ /* 0x000e220000000200 */
[----:B---3--:R-:W-:Y:S03]  /*37270*/  HMMA.16816.F32 R8, R8, R6, R20 ;  /* 0x000000060808723c */ /* 0x008fe60000001814 */
[----:B------:R-:W2:Y:S01]  /*37280*/  LDL.LU.64 R20, [R1+0x3ab8] ;  /* 0x003ab80001147983 */ /* 0x000ea20000300a00 */
[----:B------:R-:W2:Y:S02]  /*37290*/  LDL.LU.64 R6, [R1+0x3ab0] ;  /* 0x003ab00001067983 */ /* 0x000ea40000300a00 */
[----:B------:R-:W2:Y:S11]  /*372a0*/  LDL.LU.64 R4, [R1+0x3aa8] ;  /* 0x003aa80001047983 */ /* 0x000eb60000300a00 */
[----:B------:R-:W-:Y:S06]  /*372b0*/  @!UPT UIADD3 URZ, URZ, URZ, URZ ;  /* 0x0000003f3f3ff290 */ /* 0x000fec000fffe03f */
[----:B------:R1:W-:Y:S01]  /*372c0*/  STL.64 [R1+0x140], R8 ;  /* 0x0001400801007387 */ /* 0x0003e20000100a00 */
[----:B------:R3:W-:Y:S03]  /*372d0*/  STL.64 [R1+0x148], R10 ;  /* 0x0001480a01007387 */ /* 0x0007e60000100a00 */
[----:B-1----:R-:W4:Y:S01]  /*372e0*/  LDL.LU R8, [R1+0x230] ;  /* 0x0002300001087983 */ /* 0x002f220000300800 */
[----:B------:R-:W4:Y:S02]  /*372f0*/  LDL.LU R9, [R1+0x234] ;  /* 0x0002340001097983 */ /* 0x000f240000300800 */
[----:B---3--:R-:W3:Y:S02]  /*37300*/  LDL.LU R10, [R1+0x238] ;  /* 0x00023800010a7983 */ /* 0x008ee40000300800 */
[----:B------:R-:W3:Y:S02]  /*37310*/  LDL.LU R11, [R1+0x23c] ;  /* 0x00023c00010b7983 */ /* 0x000ee40000300800 */
[----:B---3--:R-:W-:Y:S01]  /*37320*/  STL.64 [R1+0x3a78], R10 ;  /* 0x003a780a01007387 */ /* 0x008fe20000100a00 */
[----:B----4-:R1:W-:Y:S02]  /*37330*/  STL.64 [R1+0x3a70], R8 ;  /* 0x003a700801007387 */ /* 0x0103e40000100a00 */
[----:B-1----:R-:W-:-:S02]  /*37340*/  IMAD.MOV.U32 R8, RZ, RZ, R16 ;  /* 0x000000ffff087224 */ /* 0x002fc400078e0010 */
[----:B------:R-:W-:Y:S01]  /*37350*/  IMAD.MOV.U32 R9, RZ, RZ, R3 ;  /* 0x000000ffff097224 */ /* 0x000fe200078e0003 */
[----:B------:R-:W-:Y:S04]  /*37360*/  LDSM.16.M88.4 R16, [R0+0x25080] ;  /* 0x025080000010783b */ /* 0x000fe80000000200 */
[----:B------:R1:W-:Y:S04]  /*37370*/  STL.64 [R1+0x3a88], R8 ;  /* 0x003a880801007387 */ /* 0x0003e80000100a00 */
[----:B-1----:R-:W3:Y:S04]  /*37380*/  LDL.64 R8, [R1+0xb0] ;  /* 0x0000b00001087983 */ /* 0x002ee80000100a00 */
[----:B---3--:R1:W-:Y:S04]  /*37390*/  STL.64 [R1+0x3aa0], R8 ;  /* 0x003aa00801007387 */ /* 0x0083e80000100a00 */
[----:B-1----:R-:W2:Y:S01]  /*373a0*/  LDL.LU R8, [R1+0x1d0] ;  /* 0x0001d00001087983 */ /* 0x002ea20000300800 */
[----:B------:R-:W2:Y:S02]  /*373b0*/  LDL.LU R9, [R1+0x1d4] ;  /* 0x0001d40001097983 */ /* 0x000ea40000300800 */
[----:B------:R-:W2:Y:S02]  /*373c0*/  LDL.LU R10, [R1+0x1d8] ;  /* 0x0001d800010a7983 */ /* 0x000ea40000300800 */
[----:B------:R-:W2:Y:S01]  /*373d0*/  LDL.LU R11, [R1+0x1dc] ;  /* 0x0001dc00010b7983 */ /* 0x000ea20000300800 */
[----:B0-----:R-:W-:Y:S01]  /*373e0*/  STL.64 [R1+0x90], R24 ;  /* 0x0000901801007387 */ /* 0x001fe20000100a00 */
[----:B------:R-:W-:Y:S02]  /*373f0*/  STL.64 [R1+0x98], R26 ;  /* 0x0000981a01007387 */ /* 0x000fe40000100a00 */
[----:B------:R0:W-:Y:S02]  /*37400*/  STL.64 [R1+0x3a80], R24 ;  /* 0x003a801801007387 */ /* 0x0001e40000100a00 */
[----:B0-----:R-:W3:Y:S01]  /*37410*/  LDL.LU R24, [R1+0x210] ;  /* 0x0002100001187983 */ /* 0x001ee20000300800 */
[----:B------:R-:W3:Y:S02]  /*37420*/  LDL.LU R25, [R1+0x214] ;  /* 0x0002140001197983 */ /* 0x000ee40000300800 */
[----:B------:R-:W3:Y:S02]  /*37430*/  LDL.LU R26, [R1+0x218] ;  /* 0x00021800011a7983 */ /* 0x000ee40000300800 */
[----:B------:R-:W3:Y:S01]  /*37440*/  LDL.LU R27, [R1+0x21c] ;  /* 0x00021c00011b7983 */ /* 0x000ee20000300800 */
[----:B------:R-:W-:Y:S01]  /*37450*/  STL.64 [R1+0x80], R12 ;  /* 0x0000800c01007387 */ /* 0x000fe20000100a00 */
[----:B------:R-:W-:Y:S01]  /*37460*/  STL.64 [R1+0x88], R14 ;  /* 0x0000880e01007387 */ /* 0x000fe20000100a00 */
[C---:B--2---:R-:W-:Y:S02]  /*37470*/  HMMA.16816.F32 R20, R4.reuse, R20, R8 ;  /* 0x000000140414723c */ /* 0x044fe40000001808 */
[----:B------:R-:W2:Y:S11]  /*37480*/  LDL.LU.64 R8, [R1+0x3aa0] ;  /* 0x003aa00001087983 */ /* 0x000eb60000300a00 */
[----:B------:R-:W-:Y:S10]  /*37490*/  @!UPT UIADD3 URZ, URZ, URZ, URZ ;  /* 0x0000003f3f3ff290 */ /* 0x000ff4000fffe03f */
[----:B------:R-:W-:Y:S01]  /*374a0*/  STL.64 [R1+0x130], R20 ;  /* 0x0001301401007387 */ /* 0x000fe20000100a00 */
[----:B------:R-:W-:Y:S02]  /*374b0*/  STL.64 [R1+0x138], R22 ;  /* 0x0001381601007387 */ /* 0x000fe40000100a00 */
[----:B------:R-:W0:Y:S02]  /*374c0*/  LDSM.16.M88.4 R20, [R0+0x26080] ;  /* 0x026080000014783b */ /* 0x000e240000000200 */
[----:B0-----:R-:W-:Y:S02]  /*374d0*/  STL.64 [R1+0x40], R20 ;  /* 0x0000401401007387 */ /* 0x001fe40000100a00 */
[----:B------:R0:W-:Y:S02]  /*374e0*/  STL.64 [R1+0x48], R22 ;  /* 0x0000481601007387 */ /* 0x0001e40000100a00 */
[----:B0-----:R-:W2:Y:S01]  /*374f0*/  LDL.LU.64 R22, [R1+0x3a98] ;  /* 0x003a980001167983 */ /* 0x001ea20000300a00 */
[----:B------:R-:W2:Y:S02]  /*37500*/  LDL.LU.64 R20, [R1+0x3a90] ;  /* 0x003a900001147983 */ /* 0x000ea40000300a00 */
[----:B--2---:R-:W-:Y:S11]  /*37510*/  HMMA.16816.F32 R20, R4, R8, R20 ;  /* 0x000000080414723c */ /* 0x004ff60000001814 */
[----:B------:R-:W-:Y:S11]  /*37520*/  @!UPT UIADD3 URZ, URZ, URZ, URZ ;  /* 0x0000003f3f3ff290 */ /* 0x000ff6000fffe03f */
[----:B------:R-:W-:Y:S01]  /*37530*/  @!UPT UIADD3 URZ, URZ, URZ, URZ ;  /* 0x0000003f3f3ff290 */ /* 0x000fe2000fffe03f */
[----:B------:R0:W-:Y:S02]  /*37540*/  STL.64 [R1+0x120], R20 ;  /* 0x0001201401007387 */ /* 0x0001e40000100a00 */
[----:B0-----:R-:W-:Y:S02]  /*37550*/  IMAD.MOV.U32 R21, RZ, RZ, R8 ;  /* 0x000000ffff157224 */ /* 0x001fe400078e0008 */
[----:B------:R-:W-:Y:S02]  /*37560*/  IMAD.MOV.U32 R20, RZ, RZ, R9 ;  /* 0x000000ffff147224 */ /* 0x000fe400078e0009 */
[----:B------:R-:W0:Y:S04]  /*37570*/  LDSM.16.M88.4 R8, [R0+0x27080] ;  /* 0x027080000008783b */ /* 0x000e280000000200 */
[----:B------:R-:W-:Y:S01]  /*37580*/  STL.64 [R1+0x128], R22 ;  /* 0x0001281601007387 */ /* 0x000fe20000100a00 */
[----:B------:R-:W-:Y:S02]  /*37590*/  STL.64 [R1+0x50], R16 ;  /* 0x0000501001007387 */ /* 0x000fe40000100a00 */
[----:B------:R-:W-:Y:S02]  /*375a0*/  STL.64 [R1+0x58], R18 ;  /* 0x0000581201007387 */ /* 0x000fe40000100a00 */
[----:B------:R1:W-:Y:S02]  /*375b0*/  STL.64 [R1+0x3a68], R16 ;  /* 0x003a681001007387 */ /* 0x0003e40000100a00 */
[----:B-1----:R-:W2:Y:S01]  /*375c0*/  LDL.LU R16, [R1+0x280] ;  /* 0x0002800001107983 */ /* 0x002ea20000300800 */
[----:B------:R-:W2:Y:S02]  /*375d0*/  LDL.LU R17, [R1+0x284] ;  /* 0x0002840001117983 */ /* 0x000ea40000300800 */
[----:B------:R-:W2:Y:S02]  /*375e0*/  LDL.LU R18, [R1+0x288] ;  /* 0x0002880001127983 */ /* 0x000ea40000300800 */
[----:B------:R-:W2:Y:S01]  /*375f0*/  LDL.LU R19, [R1+0x28c] ;  /* 0x00028c0001137983 */ /* 0x000ea20000300800 */
[----:B------:R1:W-:Y:S04]  /*37600*/  STL.64 [R1+0x3a60], R20 ;  /* 0x003a601401007387 */ /* 0x0003e80000100a00 */
[----:B-1----:R-:W4:Y:S01]  /*37610*/  LDL.LU R20, [R1+0x2e0] ;  /* 0x0002e00001147983 */ /* 0x002f220000300800 */
[----:B------:R-:W4:Y:S02]  /*37620*/  LDL.LU R21, [R1+0x2e4] ;  /* 0x0002e40001157983 */ /* 0x000f240000300800 */
[----:B------:R-:W4:Y:S02]  /*37630*/  LDL.LU R22, [R1+0x2e8] ;  /* 0x0002e80001167983 */ /* 0x000f240000300800 */
[----:B------:R-:W4:Y:S01]  /*37640*/  LDL.LU R23, [R1+0x2ec] ;  /* 0x0002ec0001177983 */ /* 0x000f220000300800 */
[----:B0-----:R0:W-:Y:S01]  /*37650*/  STL.64 [R1+0x30], R8 ;  /* 0x0000300801007387 */ /* 0x0011e20000100a00 */
[----:B------:R3:W-:Y:S03]  /*37660*/  STL.64 [R1+0x38], R10 ;  /* 0x0000380a01007387 */ /* 0x0007e60000100a00 */
[----:B0-----:R-:W3:Y:S01]  /*37670*/  LDL.LU.64 R8, [R1+0x3a88] ;  /* 0x003a880001087983 */ /* 0x001ee20000300a00 */
[----:B------:R-:W-:-:S02]  /*37680*/  IMAD.MOV.U32 R3, RZ, RZ, R10 ;  /* 0x000000ffff037224 */ /* 0x000fc400078e000a */
[----:B------:R-:W-:Y:S01]  /*37690*/  STL [R1+0x32d0], R0 ;  /* 0x0032d00001007387 */ /* 0x000fe20000100800 */
[C---:B---3--:R-:W-:Y:S01]  /*376a0*/  HMMA.16816.F32 R8, R4.reuse, R8, R24 ;  /* 0x000000080408723c */ /* 0x048fe20000001818 */
[----:B------:R-:W3:Y:S11]  /*376b0*/  LDL.LU.64 R24, [R1+0x3a80] ;  /* 0x003a800001187983 */ /* 0x000ef60000300a00 */
[----:B------:R-:W-:Y:S11]  /*376c0*/  @!UPT UIADD3 URZ, URZ, URZ, URZ ;  /* 0x0000003f3f3ff290 */ /* 0x000ff6000fffe03f */
[----:B------:R-:W-:Y:S01]  /*376d0*/  STL.64 [R1+0x110], R8 ;  /* 0x0001100801007387 */ /* 0x000fe20000100a00 */
[----:B------:R0:W-:Y:S03]  /*376e0*/  STL.64 [R1+0x118], R10 ;  /* 0x0001180a01007387 */ /* 0x0001e60000100a00 */
[----:B0-----:R-:W4:Y:S01]  /*376f0*/  LDL.LU.64 R10, [R1+0x3a78] ;  /* 0x003a7800010a7983 */ /* 0x001f220000300a00 */
[----:B------:R-:W4:Y:S01]  /*37700*/  LDL.LU.64 R8, [R1+0x3a70] ;  /* 0x003a700001087983 */ /* 0x000f220000300a00 */
[C---:B--2---:R-:W-:Y:S01]  /*37710*/  HMMA.16816.F32 R16, R4.reuse, R12, R16 ;  /* 0x0000000c0410723c */ /* 0x044fe20000001810 */
[----:B------:R-:W-:Y:S02]  /*37720*/  IMAD.MOV.U32 R0, RZ, RZ, R13 ;  /* 0x000000ffff007224 */ /* 0x000fe400078e000d */
[----:B------:R-:W0:Y:S04]  /*37730*/  LDSM.16.MT88.4 R12, [R28+0x8100] ;  /* 0x008100001c0c783b */ /* 0x000e280000004200 */
[----:B---3--:R1:W-:Y:S01]  /*37740*/  STL.64 [R1+0x3a20], R24 ;  /* 0x003a201801007387 */ /* 0x0083e20000100a00 */
[C---:B----4-:R-:W-:Y:S03]  /*37750*/  HMMA.16816.F32 R8, R4.reuse, R24, R8 ;  /* 0x000000180408723c */ /* 0x050fe60000001808 */
[----:B-1----:R-:W2:Y:S11]  /*37760*/  LDL.64 R24, [R1+0x40] ;  /* 0x0000400001187983 */ /* 0x002eb60000100a00 */
[----:B------:R-:W-:Y:S09]  /*37770*/  @!UPT UIADD3 URZ, URZ, URZ, URZ ;  /* 0x0000003f3f3ff290 */ /* 0x000ff2000fffe03f */
[----:B------:R-:W-:Y:S01]  /*37780*/  STL.64 [R1+0x100], R8 ;  /* 0x0001000801007387 */ /* 0x000fe20000100a00 */
[----:B------:R-:W-:Y:S02]  /*37790*/  STL.64 [R1+0x108], R10 ;  /* 0x0001080a01007387 */ /* 0x000fe40000100a00 */
[----:B------:R1:W-:Y:S02]  /*377a0*/  STL.64 [R1+0xf0], R16 ;  /* 0x0000f01001007387 */ /* 0x0003e40000100a00 */
[----:B------:R-:W-:Y:S01]  /*377b0*/  STL.64 [R1+0xf8], R18 ;  /* 0x0000f81201007387 */ /* 0x000fe20000100a00 */
[----:B------:R-:W-:Y:S04]  /*377c0*/  LDSM.16.MT88.4 R8, [R28+0x8080] ;  /* 0x008080001c08783b */ /* 0x000fe80000004200 */
[----:B-1----:R-:W3:Y:S01]  /*377d0*/  LDL.LU.64 R16, [R1+0x3a68] ;  /* 0x003a680001107983 */ /* 0x002ee20000300a00 */
[----:B0-----:R-:W-:Y:S02]  /*377e0*/  STL.64 [R1+0x3a08], R14 ;  /* 0x003a080e01007387 */ /* 0x001fe40000100a00 */
[----:B------:R0:W-:Y:S02]  /*377f0*/  STL.64 [R1+0x3a00], R12 ;  /* 0x003a000c01007387 */ /* 0x0001e40000100a00 */
[----:B0-----:R-:W3:Y:S01]  /*37800*/  LDL.LU R12, [R1+0x2c0] ;  /* 0x0002c000010c7983 */ /* 0x001ee20000300800 */
[----:B------:R-:W3:Y:S02]  /*37810*/  LDL.LU R13, [R1+0x2c4] ;  /* 0x0002c400010d7983 */ /* 0x000ee40000300800 */
[----:B------:R-:W3:Y:S02]  /*37820*/  LDL.LU R14, [R1+0x2c8] ;  /* 0x0002c800010e7983 */ /* 0x000ee40000300800 */
[----:B------:R-:W3:Y:S01]  /*37830*/  LDL.LU R15, [R1+0x2cc] ;  /* 0x0002cc00010f7983 */ /* 0x000ee20000300800 */
[C---:B--2---:R-:W-:Y:S08]  /*37840*/  HMMA.16816.F32 R20, R4.reuse, R24, R20 ;  /* 0x000000180414723c */ /* 0x044ff00000001814 */
[----:B---3--:R-:W-:Y:S01]  /*37850*/  HMMA.16816.F32 R16, R4, R16, R12 ;  /* 0x000000100410723c */ /* 0x008fe2000000180c */
[----:B------:R-:W2:Y:S11]  /*37860*/  LDL.LU.64 R12, [R1+0x30] ;  /* 0x00003000010c7983 */ /* 0x000eb60000300a00 */
[----:B------:R-:W-:Y:S11]  /*37870*/  @!UPT UIADD3 URZ, URZ, URZ, URZ ;  /* 0x0000003f3f3ff290 */ /* 0x000ff6000fffe03f */
[----:B------:R-:W-:Y:S01]  /*37880*/  STL.64 [R1+0xe0], R16 ;  /* 0x0000e01001007387 */ /* 0x000fe20000100a00 */
[----:B------:R-:W-:Y:S02]  /*37890*/  STL.64 [R1+0xe8], R18 ;  /* 0x0000e81201007387 */ /* 0x000fe40000100a00 */
[----:B------:R-:W0:Y:S02]  /*378a0*/  LDSM.16.MT88.4 R16, [R28+0x8180] ;  /* 0x008180001c10783b */ /* 0x000e240000004200 */
[----:B0-----:R-:W-:Y:S02]  /*378b0*/  STL.64 [R1+0x3990], R18 ;  /* 0x0039901201007387 */ /* 0x001fe40000100a00 */
[----:B------:R0:W-:Y:S02]  /*378c0*/  STL.64 [R1+0x3988], R16 ;  /* 0x0039881001007387 */ /* 0x0001e40000100a00 */
[----:B0-----:R-:W2:Y:S01]  /*378d0*/  LDL.LU R16, [R1+0x2d0] ;  /* 0x0002d00001107983 */ /* 0x001ea20000300800 */
[----:B------:R-:W2:Y:S02]  /*378e0*/  LDL.LU R17, [R1+0x2d4] ;  /* 0x0002d40001117983 */ /* 0x000ea40000300800 */
[----:B------:R-:W2:Y:S02]  /*378f0*/  LDL.LU R18, [R1+0x2d8] ;  /* 0x0002d80001127983 */ /* 0x000ea40000300800 */
[----:B------:R0:W-:Y:S01]  /*37900*/  STL.64 [R1+0xc0], R20 ;  /* 0x0000c01401007387 */ /* 0x0001e20000100a00 */
[----:B------:R-:W-:Y:S01]  /*37910*/  STL.64 [R1+0xc8], R22 ;  /* 0x0000c81601007387 */ /* 0x000fe20000100a00 */
[----:B------:R-:W-:-:S02]  /*37920*/  IMAD.MOV.U32 R19, RZ, RZ, R29 ;  /* 0x000000ffff137224 */ /* 0x000fc400078e001d */
[----:B------:R-:W-:Y:S01]  /*37930*/  IMAD.MOV.U32 R29, RZ, RZ, R25 ;  /* 0x000000ffff1d7224 */ /* 0x000fe200078e0019 */
[----:B0-----:R-:W3:Y:S01]  /*37940*/  LDL.LU.64 R20, [R1+0x3a60] ;  /* 0x003a600001147983 */ /* 0x001ee20000300a00 */
[----:B------:R-:W4:Y:S02]  /*37950*/  LDL.LU R24, [R1+0x330] ;  /* 0x0003300001187983 */ /* 0x000f240000300800 */
[----:B------:R-:W4:Y:S02]  /*37960*/  LDL.LU R25, [R1+0x334] ;  /* 0x0003340001197983 */ /* 0x000f240000300800 */
[----:B------:R-:W2:Y:S01]  /*37970*/  LDL.LU R26, [R1+0x338] ;  /* 0x00033800011a7983 */ /* 0x000ea20000300800 */
[----:B------:R-:W2:Y:S04]  /*37980*/  LDL.LU R27, [R1+0x33c] ;  /* 0x00033c00011b7983 */ /* 0x000ea80000300800 */
[----:B--2---:R-:W-:Y:S01]  /*37990*/  STL.64 [R1+0x3a30], R26 ;  /* 0x003a301a01007387 */ /* 0x004fe20000100a00 */
[----:B----4-:R3:W-:Y:S02]  /*379a0*/  STL.64 [R1+0x3a28], R24 ;  /* 0x003a281801007387 */ /* 0x0107e40000100a00 */
[----:B---3--:R-:W-:-:S02]  /*379b0*/  IMAD.MOV.U32 R24, RZ, RZ, R21 ;  /* 0x000000ffff187224 */ /* 0x008fc400078e0015 */
[----:B------:R-:W-:Y:S02]  /*379c0*/  IMAD.MOV.U32 R25, RZ, RZ, R20 ;  /* 0x000000ffff197224 */ /* 0x000fe400078e0014 */
[----:B------:R-:W0:Y:S04]  /*379d0*/  LDSM.16.MT88.4 R20, [R28+0xa000] ;  /* 0x00a000001c14783b */ /* 0x000e280000004200 */
[----:B------:R1:W-:Y:S04]  /*379e0*/  STL.64 [R1+0x3a40], R24 ;  /* 0x003a401801007387 */ /* 0x0003e80000100a00 */
[----:B-1----:R-:W2:Y:S01]  /*379f0*/  LDL.LU R24, [R1+0x350] ;  /* 0x0003500001187983 */ /* 0x002ea20000300800 */
[----:B------:R-:W2:Y:S02]  /*37a00*/  LDL.LU R25, [R1+0x354] ;  /* 0x0003540001197983 */ /* 0x000ea40000300800 */
[----:B------:R-:W2:Y:S02]  /*37a10*/  LDL.LU R26, [R1+0x358] ;  /* 0x00035800011a7983 */ /* 0x000ea40000300800 */
[----:B------:R-:W2:Y:S01]  /*37a20*/  LDL.LU R27, [R1+0x35c] ;  /* 0x00035c00011b7983 */ /* 0x000ea20000300800 */
[----:B0-----:R-:W-:Y:S01]  /*37a30*/  STL [R1+0x38dc], R20 ;  /* 0x0038dc1401007387 */ /* 0x001fe20000100800 */
[----:B------:R0:W-:Y:S02]  /*37a40*/  STL [R1+0x38d8], R21 ;  /* 0x0038d81501007387 */ /* 0x0001e40000100800 */
[----:B------:R-:W-:Y:S02]  /*37a50*/  STL [R1+0x38d4], R22 ;  /* 0x0038d41601007387 */ /* 0x000fe40000100800 */
[----:B------:R-:W-:Y:S01]  /*37a60*/  STL [R1+0x38d0], R23 ;  /* 0x0038d01701007387 */ /* 0x000fe20000100800 */
[----:B0-----:R-:W3:Y:S01]  /*37a70*/  LDL.LU.64 R20, [R1+0xa0] ;  /* 0x0000a00001147983 */ /* 0x001ee20000300a00 */
[----:B------:R-:W-:Y:S03]  /*37a80*/  HMMA.16816.F32 R4, R4, R12, R16 ;  /* 0x0000000c0404723c */ /* 0x000fe60000001810 */
[----:B---3--:R0:W-:Y:S04]  /*37a90*/  STL.64 [R1+0x3a38], R20 ;  /* 0x003a381401007387 */ /* 0x0081e80000100a00 */
[----:B0-----:R-:W3:Y:S01]  /*37aa0*/  LDL.LU R20, [R1+0x340] ;  /* 0x0003400001147983 */ /* 0x001ee20000300800 */
[----:B------:R-:W3:Y:S02]  /*37ab0*/  LDL.LU R21, [R1+0x344] ;  /* 0x0003440001157983 */ /* 0x000ee40000300800 */
[----:B------:R-:W4:Y:S02]  /*37ac0*/  LDL.LU R22, [R1+0x348] ;  /* 0x0003480001167983 */ /* 0x000f240000300800 */
[----:B------:R-:W4:Y:S02]  /*37ad0*/  LDL.LU R23, [R1+0x34c] ;  /* 0x00034c0001177983 */ /* 0x000f240000300800 */
[----:B------:R-:W-:-:S02]  /*37ae0*/  IMAD.MOV.U32 R17, RZ, RZ, R12 ;  /* 0x000000ffff117224 */ /* 0x000fc400078e000c */
[----:B------:R-:W-:Y:S01]  /*37af0*/  IMAD.MOV.U32 R16, RZ, RZ, R13 ;  /* 0x000000ffff107224 */ /* 0x000fe200078e000d */
[----:B----4-:R-:W-:Y:S01]  /*37b00*/  STL.64 [R1+0x3a50], R22 ;  /* 0x003a501601007387 */ /* 0x010fe20000100a00 */
[----:B---3--:R0:W-:Y:S03]  /*37b10*/  STL.64 [R1+0x3a48], R20 ;  /* 0x003a481401007387 */ /* 0x0081e60000100a00 */
[----:B0-----:R-:W2:Y:S02]  /*37b20*/  LDL.LU.64 R20, [R1+0xd0] ;  /* 0x0000d00001147983 */ /* 0x001ea40000300a00 */
[----:B------:R-:W-:Y:S02]  /*37b30*/  STL.64 [R1+0x60], R4 ;  /* 0x0000600401007387 */ /* 0x000fe40000100a00 */
[----:B------:R-:W-:Y:S02]  /*37b40*/  STL.64 [R1+0x68], R6 ;  /* 0x0000680601007387 */ /* 0x000fe40000100a00 */
[----:B------:R0:W1:Y:S04]  /*37b50*/  LDSM.16.MT88.4 R4, [R28+0xa080] ;  /* 0x00a080001c04783b */ /* 0x0000680000004200 */
[----:B0-----:R-:W3:Y:S01]  /*37b60*/  LDL.LU R28, [R1+0x3a5c] ;  /* 0x003a5c00011c7983 */ /* 0x001ee20000300800 */
[----:B------:R-:W4:Y:S02]  /*37b70*/  LDL.LU R12, [R1+0x320] ;  /* 0x00032000010c7983 */ /* 0x000f240000300800 */
[----:B------:R-:W4:Y:S02]  /*37b80*/  LDL.LU R13, [R1+0x324] ;  /* 0x00032400010d7983 */ /* 0x000f240000300800 */
[----:B------:R-:W4:Y:S01]  /*37b90*/  LDL.LU R14, [R1+0x328] ;  /* 0x00032800010e7983 */ /* 0x000f220000300800 */
[----:B------:R-:W4:Y:S04]  /*37ba0*/  LDL.LU R15, [R1+0x32c] ;  /* 0x00032c00010f7983 */ /* 0x000f280000300800 */
[----:B-1----:R0:W-:Y:S01]  /*37bb0*/  STL.64 [R1+0x3870], R6 ;  /* 0x0038700601007387 */ /* 0x0021e20000100a00 */
[----:B------:R1:W-:Y:S02]  /*37bc0*/  STL.64 [R1+0x3868], R4 ;  /* 0x0038680401007387 */ /* 0x0003e40000100a00 */
[----:B0-----:R-:W-:-:S02]  /*37bd0*/  IMAD.MOV.U32 R6, RZ, RZ, R3 ;  /* 0x000000ffff067224 */ /* 0x001fc400078e0003 */
[----:B------:R-:W3:Y:S01]  /*37be0*/  LDL.LU R3, [R1+0x3a58] ;  /* 0x003a580001037983 */ /* 0x000ee20000300800 */
[----:B------:R-:W3:Y:S02]  /*37bf0*/  LDL R7, [R1+0x3c] ;  /* 0x00003c0001077983 */ /* 0x000ee40000100800 */
[----:B-1----:R-:W-:Y:S02]  /*37c00*/  IMAD.MOV.U32 R4, RZ, RZ, R17 ;  /* 0x000000ffff047224 */ /* 0x002fe400078e0011 */
[----:B------:R-:W-:Y:S02]  /*37c10*/  IMAD.MOV.U32 R5, RZ, RZ, R16 ;  /* 0x000000ffff057224 */ /* 0x000fe400078e0010 */
[----:B------:R-:W4:Y:S01]  /*37c20*/  LDL R16, [R1+0x80] ;  /* 0x0000800001107983 */ /* 0x000f220000100800 */
[----:B------:R-:W-:Y:S01]  /*37c30*/  IMAD.MOV.U32 R17, RZ, RZ, R0 ;  /* 0x000000ffff117224 */ /* 0x000fe200078e0000 */
[----:B--2---:R-:W-:Y:S01]  /*37c40*/  HMMA.16816.F32 R24, R8, R20, R24 ;  /* 0x000000140818723c */ /* 0x004fe20000001818 */
[----:B------:R-:W-:Y:S01]  /*37c50*/  IMAD.MOV.U32 R0, RZ, RZ, R21 ;  /* 0x000000ffff007224 */ /* 0x000fe200078e0015 */
[----:B---3--:R0:W-:Y:S01]  /*37c60*/  STL.64 [R1+0x3a18], R6 ;  /* 0x003a180601007387 */ /* 0x0081e20000100a00 */
[----:B------:R1:W-:Y:S02]  /*37c70*/  STL.64 [R1+0x3a10], R4 ;  /* 0x003a100401007387 */ /* 0x0003e40000100a00 */
[----:B0-----:R-:W-:Y:S01]  /*37c80*/  IMAD.MOV.U32 R7, RZ, RZ, R2 ;  /* 0x000000ffff077224 */ /* 0x001fe200078e0002 */
[----:B-1----:R-:W2:Y:S01]  /*37c90*/  LDL.LU R4, [R1+0x310] ;  /* 0x0003100001047983 */ /* 0x002ea20000300800 */
[----:B------:R-:W-:-:S02]  /*37ca0*/  IMAD.MOV.U32 R2, RZ, RZ, R20 ;  /* 0x000000ffff027224 */ /* 0x000fc400078e0014 */
[----:B------:R-:W3:Y:S02]  /*37cb0*/  LDL.LU.64 R22, [R1+0x3a50] ;  /* 0x003a500001167983 */ /* 0x000ee40000300a00 */
[----:B------:R-:W3:Y:S11]  /*37cc0*/  LDL.LU.64 R20, [R1+0x3a48] ;  /* 0x003a480001147983 */ /* 0x000ef60000300a00 */
[----:B------:R-:W-:Y:S01]  /*37cd0*/  @!UPT UIADD3 URZ, URZ, URZ, URZ ;  /* 0x0000003f3f3ff290 */ /* 0x000fe2000fffe03f */
[----:B------:R0:W-:Y:S04]  /*37ce0*/  STL.64 [R1+0x20], R24 ;  /* 0x0000201801007387 */ /* 0x0001e80000100a00 */
[----:B0-----:R-:W3:Y:S01]  /*37cf0*/  LDL.LU.64 R24, [R1+0x3a40] ;  /* 0x003a400001187983 */ /* 0x001ee20000300a00 */
[----:B------:R-:W-:Y:S02]  /*37d00*/  IMAD.MOV.U32 R5, RZ, RZ, R28 ;  /* 0x000000ffff057224 */ /* 0x000fe400078e001c */
[----:B------:R-:W-:Y:S02]  /*37d10*/  IMAD.MOV.U32 R6, RZ, RZ, R3 ;  /* 0x000000ffff067224 */ /* 0x000fe400078e0003 */
[----:B------:R-:W-:Y:S02]  /*37d20*/  IMAD.MOV.U32 R28, RZ, RZ, R26 ;  /* 0x000000ffff1c7224 */ /* 0x000fe400078e001a */
[----:B------:R-:W-:-:S05]  /*37d30*/  IMAD.MOV.U32 R3, RZ, RZ, R27 ;  /* 0x000000ffff037224 */ /* 0x000fca00078e001b */
[----:B------:R-:W-:Y:S01]  /*37d40*/  STL [R1+0x38e4], R3 ;  /* 0x0038e40301007387 */ /* 0x000fe20000100800 */
[----:B------:R-:W-:Y:S01]  /*37d50*/  STL [R1+0x38e0], R28 ;  /* 0x0038e01c01007387 */ /* 0x000fe20000100800 */
[C---:B---3--:R-:W-:Y:S02]  /*37d60*/  HMMA.16816.F32 R24, R8.reuse, R24, R20 ;  /* 0x000000180818723c */ /* 0x048fe40000001814 */
[----:B------:R-:W3:Y:S11]  /*37d70*/  LDL.LU.64 R20, [R1+0x3a38] ;  /* 0x003a380001147983 */ /* 0x000ef60000300a00 */
[----:B------:R-:W-:Y:S10]  /*37d80*/  @!UPT UIADD3 URZ, URZ, URZ, URZ ;  /* 0x0000003f3f3ff290 */ /* 0x000ff4000fffe03f */
[----:B------:R-:W-:Y:S01]  /*37d90*/  STL.64 [R1+0x10], R24 ;  /* 0x0000101801007387 */ /* 0x000fe20000100a00 */
[----:B------:R0:W-:Y:S03]  /*37da0*/  STL.64 [R1+0x18], R26 ;  /* 0x0000181a01007387 */ /* 0x0001e60000100a00 */
[----:B0-----:R-:W2:Y:S01]  /*37db0*/  LDL.LU.64 R26, [R1+0x3a30] ;  /* 0x003a3000011a7983 */ /* 0x001ea20000300a00 */
[----:B------:R-:W2:Y:S02]  /*37dc0*/  LDL.LU.64 R24, [R1+0x3a28] ;  /* 0x003a280001187983 */ /* 0x000ea40000300a00 */
[----:B---3--:R-:W-:Y:S02]  /*37dd0*/  IMAD.MOV.U32 R18, RZ, RZ, R20 ;  /* 0x000000ffff127224 */ /* 0x008fe400078e0014 */
[----:B------:R-:W-:Y:S01]  /*37de0*/  IMAD.MOV.U32 R3, RZ, RZ, R21 ;  /* 0x000000ffff037224 */ /* 0x000fe200078e0015 */
[----:B--2---:R-:W-:Y:S11]  /*37df0*/  HMMA.16816.F32 R24, R8, R20, R24 ;  /* 0x000000140818723c */ /* 0x004ff60000001818 */
[----:B------:R-:W-:Y:S11]  /*37e00*/  @!UPT UIADD3 URZ, URZ, URZ, URZ ;  /* 0x0000003f3f3ff290 */ /* 0x000ff6000fffe03f */
[----:B------:R-:W-:Y:S02]  /*37e10*/  @!UPT UIADD3 URZ, URZ, URZ, URZ ;  /* 0x0000003f3f3ff290 */ /* 0x000fe4000fffe03f */
[----:B------:R-:W-:Y:S02]  /*37e20*/  IMAD.MOV.U32 R20, RZ, RZ, R24 ;  /* 0x000000ffff147224 */ /* 0x000fe400078e0018 */
[----:B------:R-:W-:Y:S02]  /*37e30*/  IMAD.MOV.U32 R21, RZ, RZ, R25 ;  /* 0x000000ffff157224 */ /* 0x000fe400078e0019 */
[----:B------:R-:W4:Y:S01]  /*37e40*/  LDL.LU.64 R24, [R1+0x3a20] ;  /* 0x003a200001187983 */ /* 0x000f220000300a00 */
[----:B------:R-:W-:Y:S02]  /*37e50*/  IMAD.MOV.U32 R22, RZ, RZ, R26 ;  /* 0x000000ffff167224 */ /* 0x000fe400078e001a */
[----:B------:R-:W-:-:S05]  /*37e60*/  IMAD.MOV.U32 R23, RZ, RZ, R27 ;  /* 0x000000ffff177224 */ /* 0x000fca00078e001b */
[----:B------:R-:W-:Y:S01]  /*37e70*/  STL.64 [R1+0x38f0], R22 ;  /* 0x0038f01601007387 */ /* 0x000fe20000100a00 */
[----:B------:R-:W-:Y:S01]  /*37e80*/  STL.64 [R1+0x38e8], R20 ;  /* 0x0038e81401007387 */ /* 0x000fe20000100a00 */
[C---:B----4-:R-:W-:Y:S02]  /*37e90*/  HMMA.16816.F32 R24, R8.reuse, R24, R12 ;  /* 0x000000180818723c */ /* 0x050fe4000000180c */
[----:B------:R-:W2:Y:S01]  /*37ea0*/  LDL.LU R12, [R1+0x300] ;  /* 0x00030000010c7983 */ /* 0x000ea20000300800 */
[----:B------:R-:W2:Y:S02]  /*37eb0*/  LDL.LU R13, [R1+0x304] ;  /* 0x00030400010d7983 */ /* 0x000ea40000300800 */
[----:B------:R-:W2:Y:S02]  /*37ec0*/  LDL.LU R14, [R1+0x308] ;  /* 0x00030800010e7983 */ /* 0x000ea40000300800 */
[----:B------:R-:W2:Y:S11]  /*37ed0*/  LDL.LU R15, [R1+0x30c] ;  /* 0x00030c00010f7983 */ /* 0x000eb60000300800 */
[----:B------:R-:W-:Y:S05]  /*37ee0*/  @!UPT UIADD3 URZ, URZ, URZ, URZ ;  /* 0x0000003f3f3ff290 */ /* 0x000fea000fffe03f */
[----:B------:R0:W-:Y:S01]  /*37ef0*/  STL.64 [R1+0x3820], R26 ;  /* 0x0038201a01007387 */ /* 0x0001e20000100a00 */
[----:B------:R1:W-:Y:S03]  /*37f00*/  STL.64 [R1+0x3818], R24 ;  /* 0x0038181801007387 */ /* 0x0003e60000100a00 */
[----:B0-----:R-:W3:Y:S04]  /*37f10*/  LDL R26, [R1+0xa8] ;  /* 0x0000a800011a7983 */ /* 0x001ee80000100800 */
[----:B------:R-:W3:Y:S01]  /*37f20*/  LDL R27, [R1+0xac] ;  /* 0x0000ac00011b7983 */ /* 0x000ee20000100800 */
[----:B------:R-:W-:Y:S01]  /*37f30*/  HMMA.16816.F32 R4, R8, R16, R4 ;  /* 0x000000100804723c */ /* 0x000fe20000001804 */
[----:B-1----:R-:W-:-:S02]  /*37f40*/  IMAD.MOV.U32 R24, RZ, RZ, R18 ;  /* 0x000000ffff187224 */ /* 0x002fc400078e0012 */
[----:B------:R-:W-:Y:S01]  /*37f50*/  IMAD.MOV.U32 R25, RZ, RZ, R3 ;  /* 0x000000ffff197224 */ /* 0x000fe200078e0003 */
[----:B---3--:R-:W-:Y:S04]  /*37f60*/  STL.64 [R1+0x39e0], R26 ;  /* 0x0039e01a01007387 */ /* 0x008fe80000100a00 */
[----:B------:R-:W-:Y:S11]  /*37f70*/  STL.64 [R1+0x39d8], R24 ;  /* 0x0039d81801007387 */ /* 0x000ff60000100a00 */
[----:B------:R-:W-:Y:S04]  /*37f80*/  @!UPT UIADD3 URZ, URZ, URZ, URZ ;  /* 0x0000003f3f3ff290 */ /* 0x000fe8000fffe03f */
[----:B------:R-:W-:Y:S02]  /*37f90*/  STL.64 [R1+0x70], R4 ;  /* 0x0000700401007387 */ /* 0x000fe40000100a00 */
[----:B------:R-:W3:Y:S01]  /*37fa0*/  LDL.LU R16, [R1+0x220] ;  /* 0x0002200001107983 */ /* 0x000ee20000300800 */
[----:B------:R-:W3:Y:S01]  /*37fb0*/  LDL.LU R17, [R1+0x224] ;  /* 0x0002240001117983 */ /* 0x000ee20000300800 */
[----:B------:R-:W4:Y:S02]  /*37fc0*/  LDL.LU R18, [R1+0x228] ;  /* 0x0002280001127983 */ /* 0x000f240000300800 */
[----:B------:R-:W4:Y:S02]  /*37fd0*/  LDL.LU R19, [R1+0x22c] ;  /* 0x00022c0001137983 */ /* 0x000f240000300800 */
[----:B------:R-:W-:Y:S02]  /*37fe0*/  IMAD.MOV.U32 R3, RZ, RZ, R6 ;  /* 0x000000ffff037224 */ /* 0x000fe400078e0006 */
[----:B------:R-:W-:Y:S01]  /*37ff0*/  IMAD.MOV.U32 R28, RZ, RZ, R7 ;  /* 0x000000ffff1c7224 */ /* 0x000fe200078e0007 */
[----:B----4-:R-:W-:Y:S01]  /*38000*/  STL.64 [R1+0x39a0], R18 ;  /* 0x0039a01201007387 */ /* 0x010fe20000100a00 */
[----:B---3--:R0:W-:Y:S03]  /*38010*/  STL.64 [R1+0x3998], R16 ;  /* 0x0039981001007387 */ /* 0x0081e60000100a00 */
[----:B0-----:R-:W2:Y:S01]  /*38020*/  LDL.LU.64 R16, [R1+0x50] ;  /* 0x0000500001107983 */ /* 0x001ea20000300a00 */
[----:B------:R-:W3:Y:S02]  /*38030*/  LDL.LU R20, [R1+0x140] ;  /* 0x0001400001147983 */ /* 0x000ee40000300800 */
[----:B------:R-:W3:Y:S02]  /*38040*/  LDL.LU R21, [R1+0x144] ;  /* 0x0001440001157983 */ /* 0x000ee40000300800 */
[----:B------:R-:W4:Y:S01]  /*38050*/  LDL.LU R22, [R1+0x148] ;  /* 0x0001480001167983 */ /* 0x000f220000300800 */
[----:B------:R-:W4:Y:S01]  /*38060*/  LDL.LU R23, [R1+0x14c] ;  /* 0x00014c0001177983 */ /* 0x000f220000300800 */
[----:B------:R-:W3:Y:S02]  /*38070*/  LDL.LU R4, [R1+0x2f0] ;  /* 0x0002f00001047983 */ /* 0x000ee40000300800 */
[----:B------:R-:W3:Y:S02]  /*38080*/  LDL.LU R5, [R1+0x2f4] ;  /* 0x0002f40001057983 */ /* 0x000ee40000300800 */
[----:B------:R-:W3:Y:S01]  /*38090*/  LDL.LU R6, [R1+0x2f8] ;  /* 0x0002f80001067983 */ /* 0x000ee20000300800 */
[----:B------:R-:W3:Y:S01]  /*380a0*/  LDL.LU R7, [R1+0x2fc] ;  /* 0x0002fc0001077983 */ /* 0x000ee20000300800 */
[----:B------:R-:W3:Y:S01]  /*380b0*/  LDL.LU.64 R24, [R1+0xb0] ;  /* 0x0000b00001187983 */ /* 0x000ee20000300a00 */
[C---:B--2---:R-:W-:Y:S02]  /*380c0*/  HMMA.16816.F32 R12, R8.reuse, R16, R12 ;  /* 0x00000010080c723c */ /* 0x044fe4000000180c */
[----:B---3--:R-:W-:Y:S01]  /*380d0*/  STL.64 [R1+0x39f8], R24 ;  /* 0x0039f81801007387 */ /* 0x008fe20000100a00 */
[----:B----4-:R-:W-:Y:S02]  /*380e0*/  STL.64 [R1+0x3900], R22 ;  /* 0x0039001601007387 */ /* 0x010fe40000100a00 */
[----:B------:R0:W-:Y:S02]  /*380f0*/  STL.64 [R1+0x38f8], R20 ;  /* 0x0038f81401007387 */ /* 0x0001e40000100a00 */
[----:B0-----:R-:W2:Y:S11]  /*38100*/  LDL.LU R20, [R1+0x40] ;  /* 0x0000400001147983 */ /* 0x001eb60000300800 */
[----:B------:R-:W-:Y:S05]  /*38110*/  @!UPT UIADD3 URZ, URZ, URZ, URZ ;  /* 0x0000003f3f3ff290 */ /* 0x000fea000fffe03f */
[----:B------:R0:W-:Y:S02]  /*38120*/  STL.64 [R1+0x190], R12 ;  /* 0x0001900c01007387 */ /* 0x0001e40000100a00 */
[----:B------:R1:W-:Y:S02]  /*38130*/  STL [R1+0x19c], R15 ;  /* 0x00019c0f01007387 */ /* 0x0003e40000100800 */
[----:B------:R-:W-:Y:S02]  /*38140*/  IMAD.MOV.U32 R21, RZ, RZ, R29 ;  /* 0x000000ffff157224 */ /* 0x000fe400078e001d */
[----:B------:R-:W-:Y:S01]  /*38150*/  IMAD.MOV.U32 R29, RZ, RZ, R14 ;  /* 0x000000ffff1d7224 */ /* 0x000fe200078e000e */
[----:B0-----:R-:W3:Y:S01]  /*38160*/  LDL.LU R12, [R1+0x2b0] ;  /* 0x0002b000010c7983 */ /* 0x001ee20000300800 */
[----:B------:R-:W3:Y:S02]  /*38170*/  LDL.LU R13, [R1+0x2b4] ;  /* 0x0002b400010d7983 */ /* 0x000ee40000300800 */
[----:B------:R-:W3:Y:S02]  /*38180*/  LDL.LU R14, [R1+0x2b8] ;  /* 0x0002b800010e7983 */ /* 0x000ee40000300800 */
[----:B-1----:R-:W3:Y:S01]  /*38190*/  LDL.LU R15, [R1+0x2bc] ;  /* 0x0002bc00010f7983 */ /* 0x002ee20000300800 */
[----:B------:R-:W4:Y:S01]  /*381a0*/  LDL.LU R24, [R1+0x2a0] ;  /* 0x0002a00001187983 */ /* 0x000f220000300800 */
[----:B------:R-:W4:Y:S02]  /*381b0*/  LDL.LU R25, [R1+0x2a4] ;  /* 0x0002a40001197983 */ /* 0x000f240000300800 */
[----:B------:R-:W4:Y:S02]  /*381c0*/  LDL.LU R26, [R1+0x2a8] ;  /* 0x0002a800011a7983 */ /* 0x000f240000300800 */
[----:B------:R-:W4:Y:S01]  /*381d0*/  LDL.LU R27, [R1+0x2ac] ;  /* 0x0002ac00011b7983 */ /* 0x000f220000300800 */
[----:B------:R0:W-:Y:S04]  /*381e0*/  STL.64 [R1+0x39b0], R16 ;  /* 0x0039b01001007387 */ /* 0x0001e80000100a00 */
[----:B0-----:R-:W2:Y:S04]  /*381f0*/  LDL.LU.64 R16, [R1+0x80] ;  /* 0x0000800001107983 */ /* 0x001ea80000300a00 */
[----:B--2---:R0:W-:Y:S04]  /*38200*/  STL.64 [R1+0x39c8], R16 ;  /* 0x0039c81001007387 */ /* 0x0041e80000100a00 */
[----:B0-----:R-:W2:Y:S01]  /*38210*/  LDL.LU.64 R16, [R1+0x90] ;  /* 0x0000900001107983 */ /* 0x001ea20000300a00 */
[C---:B------:R-:W-:Y:S03]  /*38220*/  HMMA.16816.F32 R4, R8.reuse, R20, R4 ;  /* 0x000000140804723c */ /* 0x040fe60000001804 */
[----:B--2---:R0:W-:Y:S04]  /*38230*/  STL.64 [R1+0x39d0], R16 ;  /* 0x0039d01001007387 */ /* 0x0041e80000100a00 */
[----:B0-----:R-:W2:Y:S01]  /*38240*/  LDL.LU R16, [R1+0x270] ;  /* 0x0002700001107983 */ /* 0x001ea20000300800 */
        /* <DEDUP_REMOVED lines=9> */
[----:B------:R-:W-:Y:S01]  /*382e0*/  STL.64 [R1+0x2f0], R4 ;  /* 0x0002f00401007387 */ /* 0x000fe20000100a00 */
[----:B------:R0:W-:Y:S03]  /*382f0*/  STL.64 [R1+0x2f8], R6 ;  /* 0x0002f80601007387 */ /* 0x0001e60000100a00 */
[----:B0-----:R-:W2:Y:S01]  /*38300*/  LDL.LU.64 R6, [R1+0x3a18] ;  /* 0x003a180001067983 */ /* 0x001ea20000300a00 */
[----:B------:R-:W3:Y:S02]  /*38310*/  LDL.LU.64 R4, [R1+0x3a10] ;  /* 0x003a100001047983 */ /* 0x000ee40000300a00 */
[----:B------:R0:W-:Y:S02]  /*38320*/  STL.64 [R1+0x39a8], R20 ;  /* 0x0039a81401007387 */ /* 0x0001e40000100a00 */
[----:B0-----:R-:W2:Y:S01]  /*38330*/  LDL.LU R20, [R1+0x240] ;  /* 0x0002400001147983 */ /* 0x001ea20000300800 */
[----:B------:R-:W2:Y:S02]  /*38340*/  LDL.LU R21, [R1+0x244] ;  /* 0x0002440001157983 */ /* 0x000ea40000300800 */
[----:B------:R-:W2:Y:S02]  /*38350*/  LDL.LU R22, [R1+0x248] ;  /* 0x0002480001167983 */ /* 0x000ea40000300800 */
[----:B------:R-:W2:Y:S01]  /*38360*/  LDL.LU R23, [R1+0x24c] ;  /* 0x00024c0001177983 */ /* 0x000ea20000300800 */
[----:B---3--:R-:W-:Y:S01]  /*38370*/  HMMA.16816.F32 R8, R8, R4, R12 ;  /* 0x000000040808723c */ /* 0x008fe2000000180c */
[----:B--2---:R-:W-:Y:S01]  /*38380*/  STL.64 [R1+0x39c0], R22 ;  /* 0x0039c01601007387 */ /* 0x004fe20000100a00 */
[----:B------:R0:W-:Y:S03]  /*38390*/  STL.64 [R1+0x39b8], R20 ;  /* 0x0039b81401007387 */ /* 0x0001e60000100a00 */
[----:B0-----:R-:W2:Y:S01]  /*383a0*/  LDL.LU R20, [R1+0x250] ;  /* 0x0002500001147983 */ /* 0x001ea20000300800 */
[----:B------:R-:W2:Y:S02]  /*383b0*/  LDL.LU R21, [R1+0x254] ;  /* 0x0002540001157983 */ /* 0x000ea40000300800 */
[----:B------:R-:W2:Y:S02]  /*383c0*/  LDL.LU R22, [R1+0x258] ;  /* 0x0002580001167983 */ /* 0x000ea40000300800 */
[----:B------:R-:W2:Y:S01]  /*383d0*/  LDL.LU R23, [R1+0x25c] ;  /* 0x00025c0001177983 */ /* 0x000ea20000300800 */
[----:B------:R-:W4:Y:S01]  /*383e0*/  LDL.LU.64 R14, [R1+0x3a08] ;  /* 0x003a0800010e7983 */ /* 0x000f220000300a00 */
[----:B------:R-:W4:Y:S11]  /*383f0*/  LDL.LU.64 R12, [R1+0x3a00] ;  /* 0x003a0000010c7983 */ /* 0x000f360000300a00 */
[----:B------:R0:W-:Y:S02]  /*38400*/  STL.64 [R1+0x2e0], R8 ;  /* 0x0002e00801007387 */ /* 0x0001e40000100a00 */
[----:B0-----:R-:W-:-:S02]  /*38410*/  IMAD.MOV.U32 R8, RZ, RZ, R2 ;  /* 0x000000ffff087224 */ /* 0x001fc400078e0002 */
[----:B------:R-:W-:Y:S01]  /*38420*/  IMAD.MOV.U32 R9, RZ, RZ, R0 ;  /* 0x000000ffff097224 */ /* 0x000fe200078e0000 */
[----:B------:R-:W-:Y:S06]  /*38430*/  STL.64 [R1+0x2e8], R10 ;  /* 0x0002e80a01007387 */ /* 0x000fec0000100a00 */
[C---:B----4-:R-:W-:Y:S11]  /*38440*/  HMMA.16816.F32 R24, R12.reuse, R8, R24 ;  /* 0x000000080c18723c */ /* 0x050ff60000001818 */
[----:B------:R-:W-:Y:S11]  /*38450*/  @!UPT UIADD3 URZ, URZ, URZ, URZ ;  /* 0x0000003f3f3ff290 */ /* 0x000ff6000fffe03f */
[----:B------:R-:W-:Y:S01]  /*38460*/  @!UPT UIADD3 URZ, URZ, URZ, URZ ;  /* 0x0000003f3f3ff290 */ /* 0x000fe2000fffe03f */
[----:B------:R0:W-:Y:S01]  /*38470*/  STL.64 [R1+0x340], R24 ;  /* 0x0003401801007387 */ /* 0x0001e20000100a00 */
[----:B------:R-:W-:Y:S03]  /*38480*/  STL.64 [R1+0x348], R26 ;  /* 0x0003481a01007387 */ /* 0x000fe60000100a00 */
[----:B0-----:R-:W3:Y:S02]  /*38490*/  LDL.LU.64 R24, [R1+0x39f8] ;  /* 0x0039f80001187983 */ /* 0x001ee40000300a00 */
[C---:B---3--:R-:W-:Y:S01]  /*384a0*/  HMMA.16816.F32 R16, R12.reuse, R24, R16 ;  /* 0x000000180c10723c */ /* 0x048fe20000001810 */
[----:B------:R-:W-:Y:S02]  /*384b0*/  IMAD.MOV.U32 R11, RZ, RZ, R24 ;  /* 0x000000ffff0b7224 */ /* 0x000fe400078e0018 */
[----:B------:R-:W-:Y:S11]  /*384c0*/  IMAD.MOV.U32 R10, RZ, RZ, R25 ;  /* 0x000000ffff0a7224 */ /* 0x000ff600078e0019 */
[----:B------:R-:W-:Y:S09]  /*384d0*/  @!UPT UIADD3 URZ, URZ, URZ, URZ ;  /* 0x0000003f3f3ff290 */ /* 0x000ff2000fffe03f */
[----:B------:R-:W-:Y:S01]  /*384e0*/  STL.64 [R1+0x330], R16 ;  /* 0x0003301001007387 */ /* 0x000fe20000100a00 */
[----:B------:R0:W-:Y:S03]  /*384f0*/  STL.64 [R1+0x338], R18 ;  /* 0x0003381201007387 */ /* 0x0001e60000100a00 */
[----:B0-----:R-:W3:Y:S01]  /*38500*/  LDL.LU.64 R18, [R1+0x39f0] ;  /* 0x0039f00001127983 */ /* 0x001ee20000300a00 */
[----:B------:R-:W3:Y:S02]  /*38510*/  LDL.LU.64 R16, [R1+0x39e8] ;  /* 0x0039e80001107983 */ /* 0x000ee40000300a00 */
[----:B------:R-:W4:Y:S02]  /*38520*/  LDL.LU.64 R26, [R1+0x39e0] ;  /* 0x0039e000011a7983 */ /* 0x000f240000300a00 */
[----:B------:R-:W3:Y:S02]  /*38530*/  LDL.LU.64 R24, [R1+0x39d8] ;  /* 0x0039d80001187983 */ /* 0x000ee40000300a00 */
[----:B---3--:R-:W-:Y:S11]  /*38540*/  HMMA.16816.F32 R16, R12, R24, R16 ;  /* 0x000000180c10723c */ /* 0x008ff60000001810 */
[----:B------:R-:W-:Y:S11]  /*38550*/  @!UPT UIADD3 URZ, URZ, URZ, URZ ;  /* 0x0000003f3f3ff290 */ /* 0x000ff6000fffe03f */
[----:B------:R-:W-:Y:S01]  /*38560*/  @!UPT UIADD3 URZ, URZ, URZ, URZ ;  /* 0x0000003f3f3ff290 */ /* 0x000fe2000fffe03f */
[----:B------:R0:W-:Y:S01]  /*38570*/  STL.64 [R1+0x320], R16 ;  /* 0x0003201001007387 */ /* 0x0001e20000100a00 */
[----:B------:R-:W-:Y:S03]  /*38580*/  STL [R1+0x328], R18 ;  /* 0x0003281201007387 */ /* 0x000fe60000100800 */
[----:B0-----:R-:W3:Y:S01]  /*38590*/  LDL.LU.64 R16, [R1+0x39d0] ;  /* 0x0039d00001107983 */ /* 0x001ee20000300a00 */
[----:B----4-:R-:W-:Y:S02]  /*385a0*/  STL.64 [R1+0x3968], R26 ;  /* 0x0039681a01007387 */ /* 0x010fe40000100a00 */
[----:B------:R0:W-:Y:S02]  /*385b0*/  STL.64 [R1+0x3960], R24 ;  /* 0x0039601801007387 */ /* 0x0001e40000100a00 */
[----:B0-----:R-:W3:Y:S01]  /*385c0*/  LDL.LU R24, [R1+0x260] ;  /* 0x0002600001187983 */ /* 0x001ee20000300800 */
[----:B------:R-:W3:Y:S02]  /*385d0*/  LDL.LU R25, [R1+0x264] ;  /* 0x0002640001197983 */ /* 0x000ee40000300800 */
[----:B------:R-:W3:Y:S02]  /*385e0*/  LDL.LU R26, [R1+0x268] ;  /* 0x00026800011a7983 */ /* 0x000ee40000300800 */
[----:B------:R-:W3:Y:S02]  /*385f0*/  LDL.LU R27, [R1+0x26c] ;  /* 0x00026c00011b7983 */ /* 0x000ee40000300800 */
[----:B------:R-:W-:-:S05]  /*38600*/  IMAD.MOV.U32 R2, RZ, RZ, R19 ;  /* 0x000000ffff027224 */ /* 0x000fca00078e0013 */
[----:B------:R-:W-:Y:S01]  /*38610*/  STL [R1+0x3810], R2 ;  /* 0x0038100201007387 */ /* 0x000fe20000100800 */
        /* <DEDUP_REMOVED lines=8> */
[----:B--2---:R-:W-:Y:S01]  /*386a0*/  HMMA.16816.F32 R20, R12, R16, R20 ;  /* 0x000000100c14723c */ /* 0x004fe20000001814 */
[----:B------:R-:W-:-:S02]  /*386b0*/  IMAD.MOV.U32 R2, RZ, RZ, R16 ;  /* 0x000000ffff027224 */ /* 0x000fc400078e0010 */
[----:B------:R-:W-:Y:S11]  /*386c0*/  IMAD.MOV.U32 R0, RZ, RZ, R17 ;  /* 0x000000ffff007224 */ /* 0x000ff600078e0011 */
        /* <DEDUP_REMOVED lines=9> */
[----:B------:R0:W-:Y:S01]  /*38760*/  STL.64 [R1+0x300], R20 ;  /* 0x0003001401007387 */ /* 0x0001e20000100a00 */
[----:B------:R1:W-:Y:S03]  /*38770*/  STL.64 [R1+0x308], R22 ;  /* 0x0003081601007387 */ /* 0x0003e60000100a00 */
[----:B0-----:R-:W2:Y:S01]  /*38780*/  LDL.LU.64 R20, [R1+0x39a8] ;  /* 0x0039a80001147983 */ /* 0x001ea20000300a00 */
[----:B-1----:R-:W-:Y:S02]  /*38790*/  IMAD.MOV.U32 R23, RZ, RZ, R16 ;  /* 0x000000ffff177224 */ /* 0x002fe400078e0010 */
[----:B------:R-:W-:Y:S02]  /*387a0*/  IMAD.MOV.U32 R22, RZ, RZ, R17 ;  /* 0x000000ffff167224 */ /* 0x000fe400078e0011 */
[----:B------:R-:W2:Y:S01]  /*387b0*/  LDL.LU.64 R18, [R1+0x39a0] ;  /* 0x0039a00001127983 */ /* 0x000ea20000300a00 */
[----:B------:R-:W2:Y:S02]  /*387c0*/  LDL.LU.64 R16, [R1+0x3998] ;  /* 0x0039980001107983 */ /* 0x000ea40000300a00 */
[----:B--2---:R-:W-:Y:S11]  /*387d0*/  HMMA.16816.F32 R16, R12, R20, R16 ;  /* 0x000000140c10723c */ /* 0x004ff60000001810 */
[----:B------:R-:W-:Y:S11]  /*387e0*/  @!UPT UIADD3 URZ, URZ, URZ, URZ ;  /* 0x0000003f3f3ff290 */ /* 0x000ff6000fffe03f */
[----:B------:R-:W-:Y:S01]  /*387f0*/  @!UPT UIADD3 URZ, URZ, URZ, URZ ;  /* 0x0000003f3f3ff290 */ /* 0x000fe2000fffe03f */
[----:B------:R0:W-:Y:S01]  /*38800*/  STL.64 [R1+0x2d0], R16 ;  /* 0x0002d01001007387 */ /* 0x0001e20000100a00 */
[----:B------:R1:W-:Y:S03]  /*38810*/  STL.64 [R1+0x2d8], R18 ;  /* 0x0002d81201007387 */ /* 0x0003e60000100a00 */
[----:B0-----:R-:W2:Y:S01]  /*38820*/  LDL.LU R16, [R1+0x200] ;  /* 0x0002000001107983 */ /* 0x001ea20000300800 */
[----:B------:R-:W2:Y:S02]  /*38830*/  LDL.LU R17, [R1+0x204] ;  /* 0x0002040001117983 */ /* 0x000ea40000300800 */
[----:B-1----:R-:W2:Y:S02]  /*38840*/  LDL.LU R18, [R1+0x208] ;  /* 0x0002080001127983 */ /* 0x002ea40000300800 */
[----:B------:R-:W2:Y:S01]  /*38850*/  LDL.LU R19, [R1+0x20c] ;  /* 0x00020c0001137983 */ /* 0x000ea20000300800 */
[----:B------:R0:W-:Y:S02]  /*38860*/  STL.64 [R1+0x3918], R20 ;  /* 0x0039181401007387 */ /* 0x0001e40000100a00 */
[----:B0-----:R-:W-:-:S02]  /*38870*/  IMAD.MOV.U32 R20, RZ, RZ, R23 ;  /* 0x000000ffff147224 */ /* 0x001fc400078e0017 */
[----:B------:R-:W-:-:S05]  /*38880*/  IMAD.MOV.U32 R21, RZ, RZ, R22 ;  /* 0x000000ffff157224 */ /* 0x000fca00078e0016 */
[----:B------:R0:W-:Y:S04]  /*38890*/  STL.64 [R1+0x3930], R20 ;  /* 0x0039301401007387 */ /* 0x0001e80000100a00 */
[----:B0-----:R-:W3:Y:S01]  /*388a0*/  LDL.LU R20, [R1+0x180] ;  /* 0x0001800001147983 */ /* 0x001ee20000300800 */
[----:B------:R-:W3:Y:S02]  /*388b0*/  LDL.LU R21, [R1+0x184] ;  /* 0x0001840001157983 */ /* 0x000ee40000300800 */
[----:B------:R-:W4:Y:S02]  /*388c0*/  LDL.LU R22, [R1+0x188] ;  /* 0x0001880001167983 */ /* 0x000f240000300800 */
[----:B------:R-:W4:Y:S02]  /*388d0*/  LDL.LU R23, [R1+0x18c] ;  /* 0x00018c0001177983 */ /* 0x000f240000300800 */
[----:B----4-:R-:W-:Y:S01]  /*388e0*/  STL.64 [R1+0x3940], R22 ;  /* 0x0039401601007387 */ /* 0x010fe20000100a00 */
[----:B---3--:R0:W-:Y:S02]  /*388f0*/  STL.64 [R1+0x3938], R20 ;  /* 0x0039381401007387 */ /* 0x0081e40000100a00 */
[----:B0-----:R-:W-:-:S02]  /*38900*/  IMAD.MOV.U32 R20, RZ, RZ, R25 ;  /* 0x000000ffff147224 */ /* 0x001fc400078e0019 */
[----:B------:R-:W-:Y:S02]  /*38910*/  IMAD.MOV.U32 R21, RZ, RZ, R24 ;  /* 0x000000ffff157224 */ /* 0x000fe400078e0018 */
[----:B------:R-:W-:Y:S02]  /*38920*/  IMAD.MOV.U32 R24, RZ, RZ, R11 ;  /* 0x000000ffff187224 */ /* 0x000fe400078e000b */
[----:B------:R-:W-:-:S05]  /*38930*/  IMAD.MOV.U32 R25, RZ, RZ, R10 ;  /* 0x000000ffff197224 */ /* 0x000fca00078e000a */
[----:B------:R0:W-:Y:S04]  /*38940*/  STL.64 [R1+0x3980], R24 ;  /* 0x0039801801007387 */ /* 0x0001e80000100a00 */
[----:B0-----:R-:W3:Y:S01]  /*38950*/  LDL.LU R24, [R1+0x1e0] ;  /* 0x0001e00001187983 */ /* 0x001ee20000300800 */
[----:B------:R-:W3:Y:S02]  /*38960*/  LDL.LU R25, [R1+0x1e4] ;  /* 0x0001e40001197983 */ /* 0x000ee40000300800 */
[----:B------:R-:W3:Y:S02]  /*38970*/  LDL.LU R26, [R1+0x1e8] ;  /* 0x0001e800011a7983 */ /* 0x000ee40000300800 */
[----:B------:R-:W3:Y:S01]  /*38980*/  LDL.LU R27, [R1+0x1ec] ;  /* 0x0001ec00011b7983 */ /* 0x000ee20000300800 */
[----:B------:R0:W-:Y:S04]  /*38990*/  STL.64 [R1+0x3958], R20 ;  /* 0x0039581401007387 */ /* 0x0001e80000100a00 */
[----:B0-----:R-:W4:Y:S01]  /*389a0*/  LDL.LU R20, [R1+0x1b0] ;  /* 0x0001b00001147983 */ /* 0x001f220000300800 */
[----:B------:R-:W4:Y:S02]  /*389b0*/  LDL.LU R21, [R1+0x1b4] ;  /* 0x0001b40001157983 */ /* 0x000f240000300800 */
[----:B------:R-:W3:Y:S02]  /*389c0*/  LDL.LU R22, [R1+0x1b8] ;  /* 0x0001b80001167983 */ /* 0x000ee40000300800 */
[----:B------:R-:W3:Y:S01]  /*389d0*/  LDL.LU R23, [R1+0x1bc] ;  /* 0x0001bc0001177983 */ /* 0x000ee20000300800 */
[----:B--2---:R-:W-:Y:S01]  /*389e0*/  HMMA.16816.F32 R12, R12, R4, R16 ;  /* 0x000000040c0c723c */ /* 0x004fe20000001810 */
        /* <DEDUP_REMOVED lines=8> */
[----:B------:R-:W-:Y:S02]  /*38a70*/  STL.64 [R1+0x3910], R6 ;  /* 0x0039100601007387 */ /* 0x000fe40000100a00 */
[----:B------:R0:W-:Y:S07]  /*38a80*/  STL.64 [R1+0x3908], R4 ;  /* 0x0039080401007387 */ /* 0x0001ee0000100a00 */
[----:B------:R-:W-:Y:S01]  /*38a90*/  STL.64 [R1+0x2c0], R12 ;  /* 0x0002c00c01007387 */ /* 0x000fe20000100a00 */
[----:B------:R-:W-:Y:S03]  /*38aa0*/  STL.64 [R1+0x2c8], R14 ;  /* 0x0002c80e01007387 */ /* 0x000fe60000100a00 */
[----:B0-----:R-:W4:Y:S01]  /*38ab0*/  LDL.LU R4, [R1+0x150] ;  /* 0x0001500001047983 */ /* 0x001f220000300800 */
[----:B------:R-:W4:Y:S02]  /*38ac0*/  LDL.LU R5, [R1+0x154] ;  /* 0x0001540001057983 */ /* 0x000f240000300800 */
[----:B------:R-:W2:Y:S02]  /*38ad0*/  LDL.LU R6, [R1+0x158] ;  /* 0x0001580001067983 */ /* 0x000ea40000300800 */
[----:B------:R-:W2:Y:S02]  /*38ae0*/  LDL.LU R7, [R1+0x15c] ;  /* 0x00015c0001077983 */ /* 0x000ea40000300800 */
        /* <DEDUP_REMOVED lines=13> */
[----:B------:R-:W3:Y:S04]  /*38bc0*/  LDL R14, [R1+0x88] ;  /* 0x00008800010e7983 */ /* 0x000ee80000100800 */
[----:B------:R-:W3:Y:S01]  /*38bd0*/  LDL R15, [R1+0x8c] ;  /* 0x00008c00010f7983 */ /* 0x000ee20000100800 */
[----:B------:R-:W4:Y:S07]  /*38be0*/  LDL.LU.64 R24, [R1+0x3980] ;  /* 0x0039800001187983 */ /* 0x000f2e0000300a00 */
[----:B------:R0:W-:Y:S02]  /*38bf0*/  STL.64 [R1+0x2b0], R8 ;  /* 0x0002b00801007387 */ /* 0x0001e40000100a00 */
[----:B------:R1:W-:Y:S01]  /*38c00*/  STL.64 [R1+0x2b8], R10 ;  /* 0x0002b80a01007387 */ /* 0x0003e20000100a00 */
[----:B0-----:R-:W2:Y:S01]  /*38c10*/  LDL.LU R8, [R1+0x120] ;  /* 0x0001200001087983 */ /* 0x001ea20000300800 */
[----:B------:R-:W2:Y:S02]  /*38c20*/  LDL.LU R9, [R1+0x124] ;  /* 0x0001240001097983 */ /* 0x000ea40000300800 */
[----:B-1----:R-:W2:Y:S02]  /*38c30*/  LDL.LU R10, [R1+0x128] ;  /* 0x00012800010a7983 */ /* 0x002ea40000300800 */
[----:B------:R-:W2:Y:S01]  /*38c40*/  LDL.LU R11, [R1+0x12c] ;  /* 0x00012c00010b7983 */ /* 0x000ea20000300800 */
[C---:B----4-:R-:W-:Y:S01]  /*38c50*/  HMMA.16816.F32 R24, R16.reuse, R24, R20 ;  /* 0x000000181018723c */ /* 0x050fe20000001814 */
[----:B------:R-:W4:Y:S01]  /*38c60*/  LDL.LU.64 R22, [R1+0x3978] ;  /* 0x0039780001167983 */ /* 0x000f220000300a00 */
[----:B------:R-:W4:Y:S11]  /*38c70*/  LDL.LU.64 R20, [R1+0x3970] ;  /* 0x0039700001147983 */ /* 0x000f360000300a00 */
[----:B------:R-:W-:Y:S10]  /*38c80*/  @!UPT UIADD3 URZ, URZ, URZ, URZ ;  /* 0x0000003f3f3ff290 */ /* 0x000ff4000fffe03f */
[----:B------:R-:W-:Y:S01]  /*38c90*/  STL.64 [R1+0x290], R24 ;  /* 0x0002901801007387 */ /* 0x000fe20000100a00 */
[----:B------:R0:W-:Y:S03]  /*38ca0*/  STL.64 [R1+0x298], R26 ;  /* 0x0002981a01007387 */ /* 0x0001e60000100a00 */
[----:B0-----:R-:W2:Y:S01]  /*38cb0*/  LDL.LU.64 R26, [R1+0x3968] ;  /* 0x00396800011a7983 */ /* 0x001ea20000300a00 */
[----:B------:R-:W4:Y:S02]  /*38cc0*/  LDL.LU.64 R24, [R1+0x3960] ;  /* 0x0039600001187983 */ /* 0x000f240000300a00 */
[C---:B----4-:R-:W-:Y:S11]  /*38cd0*/  HMMA.16816.F32 R20, R16.reuse, R24, R20 ;  /* 0x000000181014723c */ /* 0x050ff60000001814 */
[----:B------:R-:W-:Y:S11]  /*38ce0*/  @!UPT UIADD3 URZ, URZ, URZ, URZ ;  /* 0x0000003f3f3ff290 */ /* 0x000ff6000fffe03f */
[----:B------:R-:W-:Y:S01]  /*38cf0*/  @!UPT UIADD3 URZ, URZ, URZ, URZ ;  /* 0x0000003f3f3ff290 */ /* 0x000fe2000fffe03f */
[----:B------:R0:W-:Y:S01]  /*38d00*/  STL.64 [R1+0x280], R20 ;  /* 0x0002801401007387 */ /* 0x0001e20000100a00 */
[----:B------:R2:W-:Y:S03]  /*38d10*/  STL.64 [R1+0x288], R22 ;  /* 0x0002881601007387 */ /* 0x0005e60000100a00 */
[----:B0-----:R-:W2:Y:S02]  /*38d20*/  LDL.LU.64 R20, [R1+0x3958] ;  /* 0x0039580001147983 */ /* 0x001ea40000300a00 */
[----:B--2---:R-:W-:Y:S02]  /*38d30*/  HMMA.16816.F32 R20, R16, R20, R4 ;  /* 0x000000141014723c */ /* 0x004fe40000001804 */
[----:B------:R-:W2:Y:S01]  /*38d40*/  LDL.LU.64 R6, [R1+0x3950] ;  /* 0x0039500001067983 */ /* 0x000ea20000300a00 */
[----:B------:R-:W2:Y:S11]  /*38d50*/  LDL.LU.64 R4, [R1+0x3948] ;  /* 0x0039480001047983 */ /* 0x000eb60000300a00 */
[----:B------:R-:W-:Y:S09]  /*38d60*/  @!UPT UIADD3 URZ, URZ, URZ, URZ ;  /* 0x0000003f3f3ff290 */ /* 0x000ff2000fffe03f */
[----:B------:R-:W-:Y:S01]  /*38d70*/  STL.64 [R1+0x270], R20 ;  /* 0x0002701401007387 */ /* 0x000fe20000100a00 */
[----:B------:R0:W-:Y:S03]  /*38d80*/  STL.64 [R1+0x278], R22 ;  /* 0x0002781601007387 */ /* 0x0001e60000100a00 */
[----:B0-----:R-:W4:Y:S01]  /*38d90*/  LDL.LU.64 R22, [R1+0x3940] ;  /* 0x0039400001167983 */ /* 0x001f220000300a00 */
[----:B------:R-:W4:Y:S02]  /*38da0*/  LDL.LU.64 R20, [R1+0x3938] ;  /* 0x0039380001147983 */ /* 0x000f240000300a00 */
[----:B------:R-:W-:Y:S02]  /*38db0*/  IMAD.MOV.U32 R12, RZ, RZ, R2 ;  /* 0x000000ffff0c7224 */ /* 0x000fe400078e0002 */
[----:B------:R-:W-:-:S07]  /*38dc0*/  IMAD.MOV.U32 R13, RZ, RZ, R0 ;  /* 0x000000ffff0d7224 */ /* 0x000fce00078e0000 */
[C---:B----4-:R-:W-:Y:S11]  /*38dd0*/  HMMA.16816.F32 R20, R16.reuse, R12, R20 ;  /* 0x0000000c1014723c */ /* 0x050ff60000001814 */
[----:B------:R-:W-:Y:S11]  /*38de0*/  @!UPT UIADD3 URZ, URZ, URZ, URZ ;  /* 0x0000003f3f3ff290 */ /* 0x000ff6000fffe03f */
[----:B------:R-:W-:Y:S01]  /*38df0*/  @!UPT UIADD3 URZ, URZ, URZ, URZ ;  /* 0x0000003f3f3ff290 */ /* 0x000fe2000fffe03f */
[----:B------:R0:W-:Y:S01]  /*38e00*/  STL.64 [R1+0x260], R20 ;  /* 0x0002601401007387 */ /* 0x0001e20000100a00 */
[----:B------:R-:W-:Y:S03]  /*38e10*/  STL.64 [R1+0x268], R22 ;  /* 0x0002681601007387 */ /* 0x000fe60000100a00 */
[----:B0-----:R-:W2:Y:S01]  /*38e20*/  LDL.LU.64 R20, [R1+0x3930] ;  /* 0x0039300001147983 */ /* 0x001ea20000300a00 */
[----:B---3--:R0:W-:Y:S03]  /*38e30*/  STL.64 [R1+0x38b8], R14 ;  /* 0x0038b80e01007387 */ /* 0x0081e60000100a00 */
[----:B0-----:R-:W3:Y:S01]  /*38e40*/  LDL.64 R14, [R1+0xd8] ;  /* 0x0000d800010e7983 */ /* 0x001ee20000100a00 */
[C---:B--2---:R-:W-:Y:S03]  /*38e50*/  HMMA.16816.F32 R20, R16.reuse, R20, R4 ;  /* 0x000000141014723c */ /* 0x044fe60000001804 */
        /* <DEDUP_REMOVED lines=8> */
[----:B------:R-:W4:Y:S11]  /*38ee0*/  LDL.LU.64 R4, [R1+0x3908] ;  /* 0x0039080001047983 */ /* 0x000f360000300a00 */
[----:B------:R-:W-:Y:S09]  /*38ef0*/  @!UPT UIADD3 URZ, URZ, URZ, URZ ;  /* 0x0000003f3f3ff290 */ /* 0x000ff2000fffe03f */
[----:B------:R-:W-:Y:S01]  /*38f00*/  STL.64 [R1+0x240], R20 ;  /* 0x0002401401007387 */ /* 0x000fe20000100a00 */
[----:B------:R0:W-:Y:S03]  /*38f10*/  STL.64 [R1+0x248], R22 ;  /* 0x0002481601007387 */ /* 0x0001e60000100a00 */
[----:B0-----:R-:W4:Y:S01]  /*38f20*/  LDL.LU.64 R22, [R1+0x3900] ;  /* 0x0039000001167983 */ /* 0x001f220000300a00 */
[----:B------:R-:W4:Y:S02]  /*38f30*/  LDL.LU.64 R20, [R1+0x38f8] ;  /* 0x0038f80001147983 */ /* 0x000f240000300a00 */
[----:B----4-:R-:W-:Y:S01]  /*38f40*/  HMMA.16816.F32 R16, R16, R4, R20 ;  /* 0x000000041010723c */ /* 0x010fe20000001814 */
[----:B------:R-:W4:Y:S01]  /*38f50*/  LDL.LU.64 R22, [R1+0x38f0] ;  /* 0x0038f00001167983 */ /* 0x000f220000300a00 */
[----:B------:R-:W3:Y:S11]  /*38f60*/  LDL.LU.64 R20, [R1+0x38e8] ;  /* 0x0038e80001147983 */ /* 0x000ef60000300a00 */
[----:B------:R-:W-:Y:S10]  /*38f70*/  @!UPT UIADD3 URZ, URZ, URZ, URZ ;  /* 0x0000003f3f3ff290 */ /* 0x000ff4000fffe03f */
[----:B------:R0:W-:Y:S01]  /*38f80*/  STL.64 [R1+0x230], R16 ;  /* 0x0002301001007387 */ /* 0x0001e20000100a00 */
[----:B------:R1:W-:Y:S02]  /*38f90*/  STL [R1+0x238], R18 ;  /* 0x0002381201007387 */ /* 0x0003e40000100800 */
[----:B--2---:R-:W-:Y:S01]  /*38fa0*/  STL.64 [R1+0x3880], R6 ;  /* 0x0038800601007387 */ /* 0x004fe20000100a00 */
[----:B0-----:R-:W2:Y:S01]  /*38fb0*/  LDL.LU R16, [R1+0x70] ;  /* 0x0000700001107983 */ /* 0x001ea20000300800 */
[----:B------:R-:W2:Y:S02]  /*38fc0*/  LDL.LU R17, [R1+0x74] ;  /* 0x0000740001117983 */ /* 0x000ea40000300800 */
[----:B------:R-:W-:Y:S02]  /*38fd0*/  IMAD.MOV.U32 R0, RZ, RZ, R19 ;  /* 0x000000ffff007224 */ /* 0x000fe400078e0013 */
[----:B-1----:R-:W-:Y:S02]  /*38fe0*/  IMAD.MOV.U32 R18, RZ, RZ, R3 ;  /* 0x000000ffff127224 */ /* 0x002fe400078e0003 */
[----:B------:R-:W-:Y:S01]  /*38ff0*/  IMAD.MOV.U32 R19, RZ, RZ, R28 ;  /* 0x000000ffff137224 */ /* 0x000fe200078e001c */
[----:B------:R-:W3:Y:S01]  /*39000*/  LDL.LU R3, [R1+0x38e4] ;  /* 0x0038e40001037983 */ /* 0x000ee20000300800 */
[----:B------:R-:W3:Y:S03]  /*39010*/  LDL.LU R28, [R1+0x38e0] ;  /* 0x0038e000011c7983 */ /* 0x000ee60000300800 */
[----:B------:R4:W-:Y:S02]  /*39020*/  STL.64 [R1+0x3830], R18 ;  /* 0x0038301201007387 */ /* 0x0009e40000100a00 */
[----:B----4-:R-:W-:-:S02]  /*39030*/  IMAD.MOV.U32 R18, RZ, RZ, R22 ;  /* 0x000000ffff127224 */ /* 0x010fc400078e0016 */
[----:B------:R-:W-:Y:S01]  /*39040*/  IMAD.MOV.U32 R19, RZ, RZ, R23 ;  /* 0x000000ffff137224 */ /* 0x000fe200078e0017 */
[----:B--2---:R3:W-:Y:S02]  /*39050*/  STL.64 [R1+0x3828], R16 ;  /* 0x0038281001007387 */ /* 0x0047e40000100a00 */
[----:B---3--:R-:W-:Y:S02]  /*39060*/  IMAD.MOV.U32 R16, RZ, RZ, R20 ;  /* 0x000000ffff107224 */ /* 0x008fe400078e0014 */
[----:B------:R-:W-:Y:S01]  /*39070*/  IMAD.MOV.U32 R17, RZ, RZ, R21 ;  /* 0x000000ffff117224 */ /* 0x000fe200078e0015 */
[----:B------:R-:W2:Y:S01]  /*39080*/  LDL.LU R20, [R1+0x38dc] ;  /* 0x0038dc0001147983 */ /* 0x000ea20000300800 */
[----:B------:R-:W2:Y:S02]  /*39090*/  LDL.LU R21, [R1+0x38d8] ;  /* 0x0038d80001157983 */ /* 0x000ea40000300800 */
[----:B------:R-:W2:Y:S02]  /*390a0*/  LDL.LU R22, [R1+0x38d4] ;  /* 0x0038d40001167983 */ /* 0x000ea40000300800 */
[----:B------:R-:W2:Y:S01]  /*390b0*/  LDL.LU R23, [R1+0x38d0] ;  /* 0x0038d00001177983 */ /* 0x000ea20000300800 */
[----:B------:R0:W-:Y:S01]  /*390c0*/  STL.64 [R1+0x3840], R18 ;  /* 0x0038401201007387 */ /* 0x0001e20000100a00 */
[----:B------:R-:W-:Y:S03]  /*390d0*/  STL.64 [R1+0x3838], R16 ;  /* 0x0038381001007387 */ /* 0x000fe60000100a00 */
[----:B0-----:R-:W3:Y:S04]  /*390e0*/  LDL R18, [R1+0xb8] ;  /* 0x0000b80001127983 */ /* 0x001ee80000100800 */
[----:B------:R-:W3:Y:S01]  /*390f0*/  LDL R19, [R1+0xbc] ;  /* 0x0000bc0001137983 */ /* 0x000ee20000100800 */
[----:B------:R-:W4:Y:S03]  /*39100*/  LDL.LU.64 R6, [R1+0x48] ;  /* 0x0000480001067983 */ /* 0x000f260000300a00 */
[----:B----4-:R0:W-:Y:S01]  /*39110*/  STL.64 [R1+0x3898], R6 ;  /* 0x0038980601007387 */ /* 0x0101e20000100a00 */
[----:B------:R-:W2:Y:S02]  /*39120*/  LDL.LU R4, [R1+0x130] ;  /* 0x0001300001047983 */ /* 0x000ea40000300800 */
[----:B------:R-:W2:Y:S01]  /*39130*/  LDL.LU R5, [R1+0x134] ;  /* 0x0001340001057983 */ /* 0x000ea20000300800 */
[----:B0-----:R-:W2:Y:S01]  /*39140*/  LDL.LU R6, [R1+0x138] ;  /* 0x0001380001067983 */ /* 0x001ea20000300800 */
[----:B------:R-:W2:Y:S02]  /*39150*/  LDL.LU R7, [R1+0x13c] ;  /* 0x00013c0001077983 */ /* 0x000ea40000300800 */
[----:B------:R-:W-:Y:S01]  /*39160*/  STL [R1+0x37a0], R0 ;  /* 0x0037a00001007387 */ /* 0x000fe20000100800 */
[C---:B--2---:R-:W-:Y:S11]  /*39170*/  HMMA.16816.F32 R4, R20.reuse, R14, R4 ;  /* 0x0000000e1404723c */ /* 0x044ff60000001804 */
[----:B------:R-:W-:Y:S11]  /*39180*/  @!UPT UIADD3 URZ, URZ, URZ, URZ ;  /* 0x0000003f3f3ff290 */ /* 0x000ff6000fffe03f */
[----:B------:R-:W-:Y:S01]  /*39190*/  @!UPT UIADD3 URZ, URZ, URZ, URZ ;  /* 0x0000003f3f3ff290 */ /* 0x000fe2000fffe03f */
[----:B------:R-:W-:Y:S01]  /*391a0*/  STL.64 [R1+0x220], R4 ;  /* 0x0002200401007387 */ /* 0x000fe20000100a00 */
[----:B------:R0:W-:Y:S03]  /*391b0*/  STL.64 [R1+0x228], R6 ;  /* 0x0002280601007387 */ /* 0x0001e60000100a00 */
[----:B0-----:R-:W2:Y:S01]  /*391c0*/  LDL.64 R6, [R1+0x58] ;  /* 0x0000580001067983 */ /* 0x001ea20000100a00 */
[----:B---3--:R-:W-:Y:S03]  /*391d0*/  HMMA.16816.F32 R8, R20, R18, R8 ;  /* 0x000000121408723c */ /* 0x008fe60000001808 */
[----:B--2---:R-:W-:Y:S11]  /*391e0*/  STL.64 [R1+0x38b0], R6 ;  /* 0x0038b00601007387 */ /* 0x004ff60000100a00 */
[----:B------:R-:W-:Y:S09]  /*391f0*/  @!UPT UIADD3 URZ, URZ, URZ, URZ ;  /* 0x0000003f3f3ff290 */ /* 0x000ff2000fffe03f */
[----:B------:R0:W-:Y:S02]  /*39200*/  STL.64 [R1+0x210], R8 ;  /* 0x0002100801007387 */ /* 0x0001e40000100a00 */
[----:B------:R1:W-:Y:S02]  /*39210*/  STL.64 [R1+0x218], R10 ;  /* 0x0002180a01007387 */ /* 0x0003e40000100a00 */
[----:B------:R2:W-:Y:S01]  /*39220*/  STL.64 [R1+0x3850], R18 ;  /* 0x0038501201007387 */ /* 0x0005e20000100a00 */
[----:B0-----:R-:W3:Y:S01]  /*39230*/  LDL.LU R8, [R1+0x100] ;  /* 0x0001000001087983 */ /* 0x001ee20000300800 */
[----:B------:R-:W3:Y:S02]  /*39240*/  LDL.LU R9, [R1+0x104] ;  /* 0x0001040001097983 */ /* 0x000ee40000300800 */
[----:B-1----:R-:W4:Y:S02]  /*39250*/  LDL.LU R10, [R1+0x108] ;  /* 0x00010800010a7983 */ /* 0x002f240000300800 */
[----:B------:R-:W4:Y:S02]  /*39260*/  LDL.LU R11, [R1+0x10c] ;  /* 0x00010c00010b7983 */ /* 0x000f240000300800 */
[----:B------:R-:W-:-:S02]  /*39270*/  IMAD.MOV.U32 R2, RZ, RZ, R14 ;  /* 0x000000ffff027224 */ /* 0x000fc400078e000e */
[----:B------:R-:W-:Y:S02]  /*39280*/  IMAD.MOV.U32 R0, RZ, RZ, R15 ;  /* 0x000000ffff007224 */ /* 0x000fe400078e000f */
[----:B--2---:R-:W-:Y:S02]  /*39290*/  IMAD.MOV.U32 R18, RZ, RZ, R2 ;  /* 0x000000ffff127224 */ /* 0x004fe400078e0002 */
[----:B------:R-:W-:Y:S01]  /*392a0*/  IMAD.MOV.U32 R19, RZ, RZ, R0 ;  /* 0x000000ffff137224 */ /* 0x000fe200078e0000 */
[----:B----4-:R-:W-:Y:S01]  /*392b0*/  STL.64 [R1+0x38c8], R10 ;  /* 0x0038c80a01007387 */ /* 0x010fe20000100a00 */
[----:B---3--:R0:W-:Y:S03]  /*392c0*/  STL.64 [R1+0x38c0], R8 ;  /* 0x0038c00801007387 */ /* 0x0081e60000100a00 */
[----:B0-----:R-:W2:Y:S01]  /*392d0*/  LDL.LU R8, [R1+0x110] ;  /* 0x0001100001087983 */ /* 0x001ea20000300800 */
[----:B------:R-:W2:Y:S02]  /*392e0*/  LDL.LU R9, [R1+0x114] ;  /* 0x0001140001097983 */ /* 0x000ea40000300800 */
[----:B------:R-:W2:Y:S02]  /*392f0*/  LDL.LU R10, [R1+0x118] ;  /* 0x00011800010a7983 */ /* 0x000ea40000300800 */
[----:B------:R-:W2:Y:S01]  /*39300*/  LDL.LU R11, [R1+0x11c] ;  /* 0x00011c00010b7983 */ /* 0x000ea20000300800 */
[----:B------:R-:W3:Y:S01]  /*39310*/  LDL.64 R14, [R1+0x98] ;  /* 0x00009800010e7983 */ /* 0x000ee20000100a00 */
[----:B------:R-:W4:Y:S02]  /*39320*/  LDL.LU R4, [R1+0xf0] ;  /* 0x0000f00001047983 */ /* 0x000f240000300800 */
[----:B------:R-:W4:Y:S02]  /*39330*/  LDL.LU R5, [R1+0xf4] ;  /* 0x0000f40001057983 */ /* 0x000f240000300800 */
[----:B------:R-:W4:Y:S01]  /*39340*/  LDL.LU R6, [R1+0xf8] ;  /* 0x0000f80001067983 */ /* 0x000f220000300800 */
[----:B------:R-:W4:Y:S01]  /*39350*/  LDL.LU R7, [R1+0xfc] ;  /* 0x0000fc0001077983 */ /* 0x000f220000300800 */
[----:B------:R0:W-:Y:S02]  /*39360*/  STL.64 [R1+0x3878], R18 ;  /* 0x0038781201007387 */ /* 0x0001e40000100a00 */
[----:B------:R-:W2:Y:S02]  /*39370*/  LDL.LU R16, [R1+0x60] ;  /* 0x0000600001107983 */ /* 0x000ea40000300800 */
[----:B------:R-:W2:Y:S01]  /*39380*/  LDL.LU R17, [R1+0x64] ;  /* 0x0000640001117983 */ /* 0x000ea20000300800 */
[----:B0-----:R-:W2:Y:S01]  /*39390*/  LDL.LU R18, [R1+0x68] ;  /* 0x0000680001127983 */ /* 0x001ea20000300800 */
[----:B------:R-:W2:Y:S03]  /*393a0*/  LDL.LU R19, [R1+0x6c] ;  /* 0x00006c0001137983 */ /* 0x000ea60000300800 */
[----:B--2---:R-:W-:Y:S01]  /*393b0*/  STL.64 [R1+0x3890], R18 ;  /* 0x0038901201007387 */ /* 0x004fe20000100a00 */
[----:B------:R0:W-:Y:S03]  /*393c0*/  STL.64 [R1+0x3888], R16 ;  /* 0x0038881001007387 */ /* 0x0001e60000100a00 */
[----:B0-----:R-:W2:Y:S01]  /*393d0*/  LDL.LU R16, [R1+0xc0] ;  /* 0x0000c00001107983 */ /* 0x001ea20000300800 */
[----:B------:R-:W2:Y:S02]  /*393e0*/  LDL.LU R17, [R1+0xc4] ;  /* 0x0000c40001117983 */ /* 0x000ea40000300800 */
[----:B------:R-:W2:Y:S02]  /*393f0*/  LDL.LU R18, [R1+0xc8] ;  /* 0x0000c80001127983 */ /* 0x000ea40000300800 */
[----:B------:R-:W2:Y:S01]  /*39400*/  LDL.LU R19, [R1+0xcc] ;  /* 0x0000cc0001137983 */ /* 0x000ea20000300800 */
[C---:B------:R-:W-:Y:S01]  /*39410*/  HMMA.16816.F32 R8, R20.reuse, R26, R8 ;  /* 0x0000001a1408723c */ /* 0x040fe20000001808 */
[----:B--2---:R-:W-:Y:S01]  /*39420*/  STL.64 [R1+0x38a8], R18 ;  /* 0x0038a81201007387 */ /* 0x004fe20000100a00 */
[----:B------:R0:W-:Y:S03]  /*39430*/  STL.64 [R1+0x38a0], R16 ;  /* 0x0038a01001007387 */ /* 0x0001e60000100a00 */
[----:B0-----:R-:W2:Y:S01]  /*39440*/  LDL.LU R16, [R1+0xe0] ;  /* 0x0000e00001107983 */ /* 0x001ea20000300800 */
[----:B------:R-:W2:Y:S02]  /*39450*/  LDL.LU R17, [R1+0xe4] ;  /* 0x0000e40001117983 */ /* 0x000ea40000300800 */
[----:B------:R-:W2:Y:S02]  /*39460*/  LDL.LU R18, [R1+0xe8] ;  /* 0x0000e80001127983 */ /* 0x000ea40000300800 */
[----:B------:R-:W2:Y:S11]  /*39470*/  LDL.LU R19, [R1+0xec] ;  /* 0x0000ec0001137983 */ /* 0x000eb60000300800 */
[----:B------:R-:W-:Y:S02]  /*39480*/  @!UPT UIADD3 URZ, URZ, URZ, URZ ;  /* 0x0000003f3f3ff290 */ /* 0x000fe4000fffe03f */
[----:B------:R-:W-:Y:S01]  /*39490*/  STL.64 [R1+0x200], R8 ;  /* 0x0002000801007387 */ /* 0x000fe20000100a00 */
[----:B------:R0:W-:Y:S03]  /*394a0*/  STL.64 [R1+0x208], R10 ;  /* 0x0002080a01007387 */ /* 0x0001e60000100a00 */
[----:B0-----:R-:W3:Y:S01]  /*394b0*/  LDL.LU.64 R10, [R1+0x38c8] ;  /* 0x0038c800010a7983 */ /* 0x001ee20000300a00 */
[----:B------:R-:W3:Y:S02]  /*394c0*/  LDL.LU.64 R8, [R1+0x38c0] ;  /* 0x0038c00001087983 */ /* 0x000ee40000300a00 */
[----:B------:R0:W-:Y:S02]  /*394d0*/  STL.64 [R1+0x3848], R26 ;  /* 0x0038481a01007387 */ /* 0x0001e40000100a00 */
[----:B------:R-:W2:Y:S01]  /*394e0*/  LDL.LU R24, [R1+0x10] ;  /* 0x0000100001187983 */ /* 0x000ea20000300800 */
[----:B------:R-:W2:Y:S04]  /*394f0*/  LDL.LU R25, [R1+0x14] ;  /* 0x0000140001197983 */ /* 0x000ea80000300800 */
[----:B0-----:R-:W2:Y:S01]  /*39500*/  LDL.LU R26, [R1+0x18] ;  /* 0x00001800011a7983 */ /* 0x001ea20000300800 */
[----:B------:R-:W2:Y:S01]  /*39510*/  LDL.LU R27, [R1+0x1c] ;  /* 0x00001c00011b7983 */ /* 0x000ea20000300800 */
[C---:B---3--:R-:W-:Y:S02]  /*39520*/  HMMA.16816.F32 R8, R20.reuse, R14, R8 ;  /* 0x0000000e1408723c */ /* 0x048fe40000001808 */
[----:B--2---:R-:W-:Y:S01]  /*39530*/  STL.64 [R1+0x3860], R26 ;  /* 0x0038601a01007387 */ /* 0x004fe20000100a00 */
[----:B------:R0:W-:Y:S03]  /*39540*/  STL.64 [R1+0x3858], R24 ;  /* 0x0038581801007387 */ /* 0x0001e60000100a00 */
[----:B0-----:R-:W2:Y:S01]  /*39550*/  LDL.LU R24, [R1+0x20] ;  /* 0x0000200001187983 */ /* 0x001ea20000300800 */
[----:B------:R-:W2:Y:S11]  /*39560*/  LDL.LU R25, [R1+0x24] ;  /* 0x0000240001197983 */ /* 0x000eb60000300800 */
[----:B------:R-:W-:Y:S05]  /*39570*/  @!UPT UIADD3 URZ, URZ, URZ, URZ ;  /* 0x0000003f3f3ff290 */ /* 0x000fea000fffe03f */
[----:B------:R-:W-:Y:S02]  /*39580*/  STL.64 [R1+0x1f0], R8 ;  /* 0x0001f00801007387 */ /* 0x000fe40000100a00 */
[----:B------:R-:W-:Y:S01]  /*39590*/  IMAD.MOV.U32 R27, RZ, RZ, R3 ;  /* 0x000000ffff1b7224 */ /* 0x000fe200078e0003 */
[----:B------:R0:W-:Y:S01]  /*395a0*/  STL.64 [R1+0x1f8], R10 ;  /* 0x0001f80a01007387 */ /* 0x0001e20000100a00 */
[----:B------:R-:W-:Y:S02]  /*395b0*/  IMAD.MOV.U32 R3, RZ, RZ, R15 ;  /* 0x000000ffff037224 */ /* 0x000fe400078e000f */
[----:B0-----:R-:W-:Y:S02]  /*395c0*/  IMAD.MOV.U32 R10, RZ, RZ, R14 ;  /* 0x000000ffff0a7224 */ /* 0x001fe400078e000e */
[----:B------:R-:W4:Y:S02]  /*395d0*/  LDL.LU.64 R14, [R1+0x38b8] ;  /* 0x0038b800010e7983 */ /* 0x000f240000300a00 */
[C---:B----4-:R-:W-:Y:S11]  /*395e0*/  HMMA.16816.F32 R4, R20.reuse, R14, R4 ;  /* 0x0000000e1404723c */ /* 0x050ff60000001804 */
[----:B------:R-:W-:Y:S11]  /*395f0*/  @!UPT UIADD3 URZ, URZ, URZ, URZ ;  /* 0x0000003f3f3ff290 */ /* 0x000ff6000fffe03f */
[----:B------:R-:W-:Y:S01]  /*39600*/  @!UPT UIADD3 URZ, URZ, URZ, URZ ;  /* 0x0000003f3f3ff290 */ /* 0x000fe2000fffe03f */
[----:B------:R-:W-:Y:S01]  /*39610*/  STL.64 [R1+0x1e0], R4 ;  /* 0x0001e00401007387 */ /* 0x000fe20000100a00 */
[----:B------:R0:W-:Y:S03]  /*39620*/  STL.64 [R1+0x1e8], R6 ;  /* 0x0001e80601007387 */ /* 0x0001e60000100a00 */
        /* <DEDUP_REMOVED lines=9> */
[----:B------:R-:W3:Y:S02]  /*396c0*/  LDL.LU.64 R6, [R1+0x3898] ;  /* 0x0038980001067983 */ /* 0x000ee40000300a00 */
        /* <DEDUP_REMOVED lines=9> */
[----:B------:R-:W-:Y:S01]  /*39760*/  IMAD.MOV.U32 R26, RZ, RZ, R28 ;  /* 0x000000ffff1a7224 */ /* 0x000fe200078e001c */
[----:B---3--:R-:W-:Y:S01]  /*39770*/  HMMA.16816.F32 R20, R20, R6, R16 ;  /* 0x000000061414723c */ /* 0x008fe20000001810 */
[----:B------:R-:W2:Y:S01]  /*39780*/  LDL.LU.64 R18, [R1+0x3878] ;  /* 0x0038780001127983 */ /* 0x000ea20000300a00 */
[----:B------:R-:W2:Y:S02]  /*39790*/  LDL.LU.64 R6, [R1+0x3870] ;  /* 0x0038700001067983 */ /* 0x000ea40000300a00 */
[----:B------:R-:W2:Y:S11]  /*397a0*/  LDL.LU.64 R4, [R1+0x3868] ;  /* 0x0038680001047983 */ /* 0x000eb60000300a00 */
[----:B------:R-:W-:Y:S08]  /*397b0*/  @!UPT UIADD3 URZ, URZ, URZ, URZ ;  /* 0x0000003f3f3ff290 */ /* 0x000ff0000fffe03f */
[----:B------:R-:W-:Y:S01]  /*397c0*/  STL.64 [R1+0x1b0], R20 ;  /* 0x0001b01401007387 */ /* 0x000fe20000100a00 */
[----:B------:R-:W-:Y:S01]  /*397d0*/  STL.64 [R1+0x1b8], R22 ;  /* 0x0001b81601007387 */ /* 0x000fe20000100a00 */
        /* <DEDUP_REMOVED lines=14> */
[----:B------:R-:W-:Y:S01]  /*398c0*/  IMAD.MOV.U32 R23, RZ, RZ, R3 ;  /* 0x000000ffff177224 */ /* 0x000fe200078e0003 */
[----:B--2---:R-:W-:Y:S01]  /*398d0*/  HMMA.16816.F32 R24, R4, R26, R16 ;  /* 0x0000001a0418723c */ /* 0x004fe20000001810 */
[----:B------:R-:W2:Y:S01]  /*398e0*/  LDL.LU.64 R18, [R1+0x3830] ;  /* 0x0038300001127983 */ /* 0x000ea20000300a00 */
[----:B------:R-:W2:Y:S11]  /*398f0*/  LDL.LU.64 R16, [R1+0x3828] ;  /* 0x0038280001107983 */ /* 0x000eb60000300a00 */
[----:B------:R-:W-:Y:S11]  /*39900*/  @!UPT UIADD3 URZ, URZ, URZ, URZ ;  /* 0x0000003f3f3ff290 */ /* 0x000ff6000fffe03f */
[----:B------:R-:W-:Y:S02]  /*39910*/  IMAD.MOV.U32 R3, RZ, RZ, R27 ;  /* 0x000000ffff037224 */ /* 0x000fe400078e001b */
[----:B------:R-:W-:Y:S01]  /*39920*/  IMAD.MOV.U32 R28, RZ, RZ, R26 ;  /* 0x000000ffff1c7224 */ /* 0x000fe200078e001a */
[----:B------:R0:W-:Y:S01]  /*39930*/  STL.64 [R1+0x170], R24 ;  /* 0x0001701801007387 */ /* 0x0001e20000100a00 */
[----:B------:R-:W3:Y:S03]  /*39940*/  LDL.LU.64 R26, [R1+0x3820] ;  /* 0x00382000011a7983 */ /* 0x000ee60000300a00 */
[----:B0-----:R-:W3:Y:S01]  /*39950*/  LDL.LU.64 R24, [R1+0x3818] ;  /* 0x0038180001187983 */ /* 0x001ee20000300a00 */
[----:B------:R-:W-:Y:S02]  /*39960*/  STL [R1+0x369c], R3 ;  /* 0x00369c0301007387 */ /* 0x000fe40000100800 */
[----:B------:R0:W-:Y:S02]  /*39970*/  STL [R1+0x3698], R28 ;  /* 0x0036981c01007387 */ /* 0x0001e40000100800 */
[----:B0-----:R-:W4:Y:S01]  /*39980*/  LDL R28, [R1+0x384] ;  /* 0x00038400011c7983 */ /* 0x001f220000100800 */
[----:B------:R-:W-:-:S07]  /*39990*/  IMAD.MOV.U32 R22, RZ, RZ, R10 ;  /* 0x000000ffff167224 */ /* 0x000fce00078e000a */
[C---:B---3--:R-:W-:Y:S07]  /*399a0*/  HMMA.16816.F32 R20, R4.reuse, R22, R24 ;  /* 0x000000160414723c */ /* 0x048fee0000001818 */
[----:B------:R-:W-:Y:S02]  /*399b0*/  IMAD.MOV.U32 R26, RZ, RZ, R9 ;  /* 0x000000ffff1a7224 */ /* 0x000fe400078e0009 */
[----:B------:R-:W-:Y:S02]  /*399c0*/  IMAD.MOV.U32 R27, RZ, RZ, R8 ;  /* 0x000000ffff1b7224 */ /* 0x000fe400078e0008 */
[----:B----4-:R-:W0:Y:S11]  /*399d0*/  LDSM.16.MT88.4 R8, [R28+0xa100] ;  /* 0x00a100001c08783b */ /* 0x010e360000004200 */
[----:B------:R-:W-:Y:S01]  /*399e0*/  @!UPT UIADD3 URZ, URZ, URZ, URZ ;  /* 0x0000003f3f3ff290 */ /* 0x000fe2000fffe03f */
[----:B------:R1:W-:Y:S01]  /*399f0*/  STL.64 [R1+0x150], R20 ;  /* 0x0001501401007387 */ /* 0x0003e20000100a00 */
[----:B------:R-:W-:Y:S03]  /*39a00*/  STL.64 [R1+0x158], R22 ;  /* 0x0001581601007387 */ /* 0x000fe60000100a00 */
[----:B0-----:R-:W-:Y:S01]  /*39a10*/  STL.64 [R1+0x37e8], R10 ;  /* 0x0037e80a01007387 */ /* 0x001fe20000100a00 */
[----:B------:R2:W-:Y:S02]  /*39a20*/  STL.64 [R1+0x37e0], R8 ;  /* 0x0037e00801007387 */ /* 0x0005e40000100a00 */
[----:B-1----:R-:W3:Y:S01]  /*39a30*/  LDL.LU R20, [R1+0x2f0] ;  /* 0x0002f00001147983 */ /* 0x002ee20000300800 */
[----:B--2---:R-:W-:Y:S01]  /*39a40*/  HMMA.16816.F32 R8, R4, R14, R16 ;  /* 0x0000000e0408723c */ /* 0x004fe20000001810 */
[----:B------:R-:W0:Y:S04]  /*39a50*/  LDSM.16.MT88.4 R12, [R28+0xa180] ;  /* 0x00a180001c0c783b */ /* 0x000e280000004200 */
[----:B------:R-:W1:Y:S11]  /*39a60*/  LDSM.16.MT88.4 R16, [R28+0xc000] ;  /* 0x00c000001c10783b */ /* 0x000e760000004200 */
[----:B------:R-:W-:Y:S07]  /*39a70*/  @!UPT UIADD3 URZ, URZ, URZ, URZ ;  /* 0x0000003f3f3ff290 */ /* 0x000fee000fffe03f */
[----:B------:R-:W-:Y:S01]  /*39a80*/  STL.64 [R1+0x140], R8 ;  /* 0x0001400801007387 */ /* 0x000fe20000100a00 */
[----:B------:R-:W-:Y:S02]  /*39a90*/  STL.64 [R1+0x148], R10 ;  /* 0x0001480a01007387 */ /* 0x000fe40000100a00 */
[----:B------:R-:W3:Y:S02]  /*39aa0*/  LDL.LU R21, [R1+0x2f4] ;  /* 0x0002f40001157983 */ /* 0x000ee40000300800 */
[----:B------:R-:W2:Y:S01]  /*39ab0*/  LDL.LU R22, [R1+0x2f8] ;  /* 0x0002f80001167983 */ /* 0x000ea20000300800 */
[----:B------:R-:W2:Y:S04]  /*39ac0*/  LDL.LU R23, [R1+0x2fc] ;  /* 0x0002fc0001177983 */ /* 0x000ea80000300800 */
[----:B--2---:R2:W-:Y:S01]  /*39ad0*/  STL.64 [R1+0x3808], R22 ;  /* 0x0038081601007387 */ /* 0x0045e20000100a00 */
[----:B---3--:R3:W-:Y:S02]  /*39ae0*/  STL.64 [R1+0x3800], R20 ;  /* 0x0038001401007387 */ /* 0x0087e40000100a00 */
[----:B--2---:R-:W-:Y:S01]  /*39af0*/  IMAD.MOV.U32 R22, RZ, RZ, R29 ;  /* 0x000000ffff167224 */ /* 0x004fe200078e001d */
[----:B---3--:R-:W2:Y:S01]  /*39b00*/  LDL.LU R20, [R1+0x190] ;  /* 0x0001900001147983 */ /* 0x008ea20000300800 */
[----:B------:R-:W2:Y:S02]  /*39b10*/  LDL.LU R21, [R1+0x194] ;  /* 0x0001940001157983 */ /* 0x000ea40000300800 */
[----:B------:R-:W3:Y:S02]  /*39b20*/  LDL.LU R29, [R1+0x3814] ;  /* 0x00381400011d7983 */ /* 0x000ee40000300800 */
[----:B------:R-:W2:Y:S01]  /*39b30*/  LDL.LU R23, [R1+0x19c] ;  /* 0x00019c0001177983 */ /* 0x000ea20000300800 */
[----:B0-----:R-:W-:Y:S01]  /*39b40*/  STL.64 [R1+0x3780], R14 ;  /* 0x0037800e01007387 */ /* 0x001fe20000100a00 */
[----:B------:R-:W-:Y:S02]  /*39b50*/  STL.64 [R1+0x3778], R12 ;  /* 0x0037780c01007387 */ /* 0x000fe40000100a00 */
[----:B-1----:R0:W-:Y:S02]  /*39b60*/  STL.64 [R1+0x36d0], R18 ;  /* 0x0036d01201007387 */ /* 0x0021e40000100a00 */
[----:B------:R-:W-:Y:S02]  /*39b70*/  STL.64 [R1+0x36c8], R16 ;  /* 0x0036c81001007387 */ /* 0x000fe40000100a00 */
[----:B0-----:R-:W-:-:S02]  /*39b80*/  IMAD.MOV.U32 R18, RZ, RZ, R2 ;  /* 0x000000ffff127224 */ /* 0x001fc400078e0002 */
[----:B------:R-:W4:Y:S01]  /*39b90*/  LDL.LU R2, [R1+0x3810] ;  /* 0x0038100001027983 */ /* 0x000f220000300800 */
[----:B------:R-:W4:Y:S03]  /*39ba0*/  LDL.LU.64 R10, [R1+0x38] ;  /* 0x00003800010a7983 */ /* 0x000f260000300a00 */
[----:B---3--:R-:W0:Y:S01]  /*39bb0*/  LDSM.16.M88.4 R12, [R29+0x20080] ;  /* 0x020080001d0c783b */ /* 0x008e220000000200 */
[----:B--2---:R-:W-:Y:S01]  /*39bc0*/  HMMA.16816.F32 R24, R4, R26, R20 ;  /* 0x0000001a0418723c */ /* 0x004fe20000001814 */
[----:B------:R-:W1:Y:S02]  /*39bd0*/  LDSM.16.M88.4 R20, [R29+0x21080] ;  /* 0x021080001d14783b */ /* 0x000e640000000200 */
[----:B0-----:R-:W-:Y:S02]  /*39be0*/  STL.64 [R1+0x20], R12 ;  /* 0x0000200c01007387 */ /* 0x001fe40000100a00 */
[----:B------:R-:W-:Y:S02]  /*39bf0*/  STL.64 [R1+0x28], R14 ;  /* 0x0000280e01007387 */ /* 0x000fe40000100a00 */
[----:B------:R-:W0:Y:S11]  /*39c00*/  LDSM.16.M88.4 R12, [R29+0x22080] ;  /* 0x022080001d0c783b */ /* 0x000e360000000200 */
[----:B------:R-:W-:Y:S05]  /*39c10*/  @!UPT UIADD3 URZ, URZ, URZ, URZ ;  /* 0x0000003f3f3ff290 */ /* 0x000fea000fffe03f */
[----:B------:R-:W-:Y:S01]  /*39c20*/  STL.64 [R1+0x130], R24 ;  /* 0x0001301801007387 */ /* 0x000fe20000100a00 */
[----:B------:R-:W-:Y:S01]  /*39c30*/  STL.64 [R1+0x138], R26 ;  /* 0x0001381a01007387 */ /* 0x000fe20000100a00 */
[----:B-1----:R-:W-:Y:S02]  /*39c40*/  STL.64 [R1+0x10], R20 ;  /* 0x0000101401007387 */ /* 0x002fe40000100a00 */
[----:B------:R-:W-:Y:S02]  /*39c50*/  STL.64 [R1+0x18], R22 ;  /* 0x0000181601007387 */ /* 0x000fe40000100a00 */
[----:B------:R-:W1:Y:S01]  /*39c60*/  LDSM.16.M88.4 R24, [R29+0x23080] ;  /* 0x023080001d18783b */ /* 0x000e620000000200 */
[----:B------:R-:W2:Y:S04]  /*39c70*/  LDSM.16.M88.4 R20, [R29+0x24080] ;  /* 0x024080001d14783b */ /* 0x000ea80000000200 */
[----:B0-----:R0:W-:Y:S01]  /*39c80*/  STL.64 [R1], R12 ;  /* 0x0000000c01007387 */ /* 0x0011e20000100a00 */
[----:B------:R-:W-:-:S02]  /*39c90*/  IMAD.MOV.U32 R16, RZ, RZ, R12 ;  /* 0x000000ffff107224 */ /* 0x000fc400078e000c */
[----:B------:R3:W-:Y:S02]  /*39ca0*/  STL.64 [R1+0x8], R14 ;  /* 0x0000080e01007387 */ /* 0x0007e40000100a00 */
[----:B------:R-:W-:Y:S01]  /*39cb0*/  IMAD.MOV.U32 R3, RZ, RZ, R13 ;  /* 0x000000ffff037224 */ /* 0x000fe200078e000d */
[----:B0-----:R-:W2:Y:S01]  /*39cc0*/  LDL.LU R12, [R1+0x340] ;  /* 0x00034000010c7983 */ /* 0x001ea20000300800 */
[----:B------:R-:W2:Y:S02]  /*39cd0*/  LDL.LU R13, [R1+0x344] ;  /* 0x00034400010d7983 */ /* 0x000ea40000300800 */
[----:B---3--:R-:W3:Y:S02]  /*39ce0*/  LDL.LU R14, [R1+0x348] ;  /* 0x00034800010e7983 */ /* 0x008ee40000300800 */
[----:B------:R-:W3:Y:S02]  /*39cf0*/  LDL.LU R15, [R1+0x34c] ;  /* 0x00034c00010f7983 */ /* 0x000ee40000300800 */
[----:B---3--:R-:W-:Y:S01]  /*39d00*/  STL.64 [R1+0x37f8], R14 ;  /* 0x0037f80e01007387 */ /* 0x008fe20000100a00 */
[----:B--2---:R0:W-:Y:S03]  /*39d10*/  STL.64 [R1+0x37f0], R12 ;  /* 0x0037f00c01007387 */ /* 0x0041e60000100a00 */
[----:B0-----:R-:W4:Y:S01]  /*39d20*/  LDL.LU R12, [R1+0x2e0] ;  /* 0x0002e000010c7983 */ /* 0x001f220000300800 */
[----:B------:R-:W4:Y:S02]  /*39d30*/  LDL.LU R13, [R1+0x2e4] ;  /* 0x0002e400010d7983 */ /* 0x000f240000300800 */
[----:B------:R-:W4:Y:S02]  /*39d40*/  LDL.LU R14, [R1+0x2e8] ;  /* 0x0002e800010e7983 */ /* 0x000f240000300800 */
[----:B------:R-:W4:Y:S01]  /*39d50*/  LDL.LU R15, [R1+0x2ec] ;  /* 0x0002ec00010f7983 */ /* 0x000f220000300800 */
[----:B------:R-:W-:Y:S01]  /*39d60*/  STL [R1+0x37a4], R16 ;  /* 0x0037a41001007387 */ /* 0x000fe20000100800 */
[----:B-1----:R-:W-:Y:S02]  /*39d70*/  STL [R1+0x35f4], R26 ;  /* 0x0035f41a01007387 */ /* 0x002fe40000100800 */
[----:B------:R-:W-:Y:S02]  /*39d80*/  STL [R1+0x35f0], R27 ;  /* 0x0035f01b01007387 */ /* 0x000fe40000100800 */
[----:B------:R-:W-:Y:S01]  /*39d90*/  STL.64 [R1+0x70], R20 ;  /* 0x0000701401007387 */ /* 0x000fe20000100a00 */
        /* <DEDUP_REMOVED lines=10> */
[----:B0-----:R-:W2:Y:S01]  /*39e40*/  LDL.LU.64 R22, [R1+0x3808] ;  /* 0x0038080001167983 */ /* 0x001ea20000300a00 */
[----:B------:R-:W2:Y:S02]  /*39e50*/  LDL.LU.64 R20, [R1+0x3800] ;  /* 0x0038000001147983 */ /* 0x000ea40000300a00 */
[----:B------:R-:W-:-:S07]  /*39e60*/  IMAD.MOV.U32 R19, RZ, RZ, R0 ;  /* 0x000000ffff137224 */ /* 0x000fce00078e0000 */
[C---:B--2---:R-:W-:Y:S11]  /*39e70*/  HMMA.16816.F32 R20, R4.reuse, R18, R20 ;  /* 0x000000120414723c */ /* 0x044ff60000001814 */
[----:B------:R-:W-:Y:S11]  /*39e80*/  @!UPT UIADD3 URZ, URZ, URZ, URZ ;  /* 0x0000003f3f3ff290 */ /* 0x000ff6000fffe03f */
[----:B------:R-:W-:Y:S01]  /*39e90*/  @!UPT UIADD3 URZ, URZ, URZ, URZ ;  /* 0x0000003f3f3ff290 */ /* 0x000fe2000fffe03f */
[----:B------:R-:W-:Y:S01]  /*39ea0*/  STL.64 [R1+0x120], R20 ;  /* 0x0001201401007387 */ /* 0x000fe20000100a00 */
[----:B------:R-:W-:Y:S02]  /*39eb0*/  STL [R1+0x128], R22 ;  /* 0x0001281601007387 */ /* 0x000fe40000100800 */
[----:B------:R-:W-:Y:S02]  /*39ec0*/  IMAD.MOV.U32 R29, RZ, RZ, R23 ;  /* 0x000000ffff1d7224 */ /* 0x000fe400078e0017 */
[----:B------:R-:W0:Y:S04]  /*39ed0*/  LDSM.16.MT88.4 R20, [R28+0xc080] ;  /* 0x00c080001c14783b */ /* 0x000e280000004200 */
[----:B------:R-:W-:Y:S04]  /*39ee0*/  STL [R1+0x35f8], R29 ;  /* 0x0035f81d01007387 */ /* 0x000fe80000100800 */
[----:B0-----:R-:W-:Y:S01]  /*39ef0*/  STL.64 [R1+0x3648], R22 ;  /* 0x0036481601007387 */ /* 0x001fe20000100a00 */
[----:B------:R0:W-:Y:S03]  /*39f00*/  STL.64 [R1+0x3640], R20 ;  /* 0x0036401401007387 */ /* 0x0001e60000100a00 */
[----:B0-----:R-:W2:Y:S01]  /*39f10*/  LDL.LU R20, [R1+0x330] ;  /* 0x0003300001147983 */ /* 0x001ea20000300800 */
[----:B------:R-:W2:Y:S02]  /*39f20*/  LDL.LU R21, [R1+0x334] ;  /* 0x0003340001157983 */ /* 0x000ea40000300800 */
[----:B------:R-:W3:Y:S02]  /*39f30*/  LDL.LU R22, [R1+0x338] ;  /* 0x0003380001167983 */ /* 0x000ee40000300800 */
[----:B------:R-:W3:Y:S01]  /*39f40*/  LDL.LU R23, [R1+0x33c] ;  /* 0x00033c0001177983 */ /* 0x000ee20000300800 */
[----:B----4-:R-:W-:Y:S01]  /*39f50*/  HMMA.16816.F32 R4, R4, R10, R12 ;  /* 0x0000000a0404723c */ /* 0x010fe2000000180c */
[----:B------:R-:W-:-:S02]  /*39f60*/  IMAD.MOV.U32 R16, RZ, RZ, R10 ;  /* 0x000000ffff107224 */ /* 0x000fc400078e000a */
[----:B------:R-:W-:Y:S11]  /*39f70*/  IMAD.MOV.U32 R0, RZ, RZ, R11 ;  /* 0x000000ffff007224 */ /* 0x000ff600078e000b */
[----:B------:R-:W-:Y:S10]  /*39f80*/  @!UPT UIADD3 URZ, URZ, URZ, URZ ;  /* 0x0000003f3f3ff290 */ /* 0x000ff4000fffe03f */
[----:B------:R-:W-:Y:S02]  /*39f90*/  IMAD.MOV.U32 R26, RZ, RZ, R6 ;  /* 0x000000ffff1a7224 */ /* 0x000fe400078e0006 */
[----:B------:R-:W-:Y:S01]  /*39fa0*/  IMAD.MOV.U32 R27, RZ, RZ, R7 ;  /* 0x000000ffff1b7224 */ /* 0x000fe200078e0007 */
[----:B---3--:R0:W-:Y:S01]  /*39fb0*/  STL.64 [R1+0x37d8], R22 ;  /* 0x0037d81601007387 */ /* 0x0081e20000100a00 */
[----:B--2---:R-:W-:Y:S03]  /*39fc0*/  STL.64 [R1+0x37d0], R20 ;  /* 0x0037d01401007387 */ /* 0x004fe60000100a00 */
[----:B0-----:R-:W2:Y:S01]  /*39fd0*/  LDL.LU.64 R22, [R1+0xd8] ;  /* 0x0000d80001167983 */ /* 0x001ea20000300a00 */
[----:B------:R-:W2:Y:S02]  /*39fe0*/  LDL.LU.64 R14, [R1+0x37f8] ;  /* 0x0037f800010e7983 */ /* 0x000ea40000300a00 */
[----:B------:R-:W2:Y:S02]  /*39ff0*/  LDL.LU.64 R12, [R1+0x37f0] ;  /* 0x0037f000010c7983 */ /* 0x000ea40000300a00 */
[----:B------:R-:W2:Y:S01]  /*3a000*/  LDL.LU.64 R10, [R1+0x37e8] ;  /* 0x0037e800010a7983 */ /* 0x000ea20000300a00 */
[----:B------:R-:W2:Y:S01]  /*3a010*/  LDL.LU.64 R8, [R1+0x37e0] ;  /* 0x0037e00001087983 */ /* 0x000ea20000300a00 */
[----:B------:R-:W-:Y:S02]  /*3a020*/  STL.64 [R1+0x110], R4 ;  /* 0x0001100401007387 */ /* 0x000fe40000100a00 */
[----:B------:R-:W0:Y:S04]  /*3a030*/  LDSM.16.MT88.4 R4, [R28+0xc100] ;  /* 0x00c100001c04783b */ /* 0x000e280000004200 */
[----:B------:R1:W-:Y:S01]  /*3a040*/  STL.64 [R1+0x37c8], R18 ;  /* 0x0037c81201007387 */ /* 0x0003e20000100a00 */
[----:B------:R-:W-:Y:S04]  /*3a050*/  STL [R1+0x37c0], R16 ;  /* 0x0037c01001007387 */ /* 0x000fe80000100800 */
[----:B-1----:R-:W3:Y:S01]  /*3a060*/  LDL.LU.64 R18, [R1+0xb8] ;  /* 0x0000b80001127983 */ /* 0x002ee20000300a00 */
[----:B------:R-:W-:Y:S02]  /*3a070*/  STL [R1+0x3600], R27 ;  /* 0x0036001b01007387 */ /* 0x000fe40000100800 */
[----:B------:R-:W-:Y:S01]  /*3a080*/  STL [R1+0x35fc], R26 ;  /* 0x0035fc1a01007387 */ /* 0x000fe20000100800 */
[----:B0-----:R-:W-:Y:S01]  /*3a090*/  STL.64 [R1+0x35a8], R6 ;  /* 0x0035a80601007387 */ /* 0x001fe20000100a00 */
[----:B------:R2:W-:Y:S02]  /*3a0a0*/  STL.64 [R1+0x35a0], R4 ;  /* 0x0035a00401007387 */ /* 0x0005e40000100a00 */
[----:B--2---:R-:W-:Y:S07]  /*3a0b0*/  HMMA.16816.F32 R4, R8, R22, R12 ;  /* 0x000000160804723c */ /* 0x004fee000000180c */
[----:B------:R-:W-:-:S02]  /*3a0c0*/  IMAD.MOV.U32 R13, RZ, RZ, R22 ;  /* 0x000000ffff0d7224 */ /* 0x000fc400078e0016 */
[----:B------:R-:W-:Y:S02]  /*3a0d0*/  IMAD.MOV.U32 R12, RZ, RZ, R23 ;  /* 0x000000ffff0c7224 */ /* 0x000fe400078e0017 */
[----:B------:R-:W2:Y:S01]  /*3a0e0*/  LDL.LU.64 R22, [R1+0x37d8] ;  /* 0x0037d80001167983 */ /* 0x000ea20000300a00 */
[----:B------:R-:W2:Y:S11]  /*3a0f0*/  LDL.LU.64 R20, [R1+0x37d0] ;  /* 0x0037d00001147983 */ /* 0x000eb60000300a00 */
[----:B------:R-:W-:Y:S01]  /*3a100*/  @!UPT UIADD3 URZ, URZ, URZ, URZ ;  /* 0x0000003f3f3ff290 */ /* 0x000fe2000fffe03f */
[----:B------:R-:W-:Y:S01]  /*3a110*/  IMAD.MOV.U32 R29, RZ, RZ, R7 ;  /* 0x000000ffff1d7224 */ /* 0x000fe200078e0007 */
[----:B------:R0:W-:Y:S01]  /*3a120*/  STL.64 [R1+0x100], R4 ;  /* 0x0001000401007387 */ /* 0x0001e20000100a00 */
[----:B------:R-:W-:Y:S03]  /*3a130*/  STL [R1+0x108], R6 ;  /* 0x0001080601007387 */ /* 0x000fe60000100800 */
[----:B------:R-:W-:Y:S04]  /*3a140*/  STL [R1+0x3604], R29 ;  /* 0x0036041d01007387 */ /* 0x000fe80000100800 */
[----:B0-----:R-:W4:Y:S01]  /*3a150*/  LDL.64 R4, [R1+0xf0] ;  /* 0x0000f00001047983 */ /* 0x001f220000100a00 */
[----:B---3--:R-:W-:-:S02]  /*3a160*/  IMAD.MOV.U32 R15, RZ, RZ, R18 ;  /* 0x000000ffff0f7224 */ /* 0x008fc400078e0012 */
[----:B------:R-:W-:Y:S01]  /*3a170*/  IMAD.MOV.U32 R14, RZ, RZ, R19 ;  /* 0x000000ffff0e7224 */ /* 0x000fe200078e0013 */
[----:B--2---:R-:W-:Y:S01]  /*3a180*/  HMMA.16816.F32 R20, R8, R18, R20 ;  /* 0x000000120814723c */ /* 0x004fe20000001814 */
[----:B----4-:R0:W-:Y:S04]  /*3a190*/  STL.64 [R1+0x37b8], R4 ;  /* 0x0037b80401007387 */ /* 0x0101e80000100a00 */
[----:B0-----:R-:W2:Y:S01]  /*3a1a0*/  LDL.LU R4, [R1+0x320] ;  /* 0x0003200001047983 */ /* 0x001ea20000300800 */
[----:B------:R-:W2:Y:S02]  /*3a1b0*/  LDL.LU R5, [R1+0x324] ;  /* 0x0003240001057983 */ /* 0x000ea40000300800 */
[----:B------:R-:W2:Y:S02]  /*3a1c0*/  LDL.LU R6, [R1+0x328] ;  /* 0x0003280001067983 */ /* 0x000ea40000300800 */
[----:B------:R-:W3:Y:S01]  /*3a1d0*/  LDL.LU.64 R18, [R1+0x37c8] ;  /* 0x0037c80001127983 */ /* 0x000ee20000300a00 */
[----:B------:R-:W4:Y:S11]  /*3a1e0*/  LDL.LU R16, [R1+0x37c0] ;  /* 0x0037c00001107983 */ /* 0x000f360000300800 */
[----:B------:R-:W-:Y:S01]  /*3a1f0*/  @!UPT UIADD3 URZ, URZ, URZ, URZ ;  /* 0x0000003f3f3ff290 */ /* 0x000fe2000fffe03f */
[----:B------:R-:W-:Y:S02]  /*3a200*/  STL.64 [R1+0xc0], R20 ;  /* 0x0000c01401007387 */ /* 0x000fe40000100a00 */
[----:B------:R-:W-:Y:S02]  /*3a210*/  STL [R1+0xc8], R22 ;  /* 0x0000c81601007387 */ /* 0x000fe40000100800 */
[----:B------:R0:W-:Y:S01]  /*3a220*/  STL.64 [R1+0x3798], R14 ;  /* 0x0037980e01007387 */ /* 0x0001e20000100a00 */
[----:B------:R-:W-:Y:S04]  /*3a230*/  STL.64 [R1+0x3790], R12 ;  /* 0x0037900c01007387 */ /* 0x000fe80000100a00 */
[----:B0-----:R-:W2:Y:S01]  /*3a240*/  LDL.LU.64 R14, [R1+0xa8] ;  /* 0x0000a800010e7983 */ /* 0x001ea20000300a00 */
[----:B------:R-:W3:Y:S02]  /*3a250*/  LDL.64 R20, [R1+0x20] ;  /* 0x0000200001147983 */ /* 0x000ee40000100a00 */
[----:B------:R-:W-:-:S02]  /*3a260*/  IMAD.MOV.U32 R7, RZ, RZ, R2 ;  /* 0x000000ffff077224 */ /* 0x000fc400078e0002 */
[----:B------:R-:W-:-:S05]  /*3a270*/  IMAD.MOV.U32 R2, RZ, RZ, R23 ;  /* 0x000000ffff027224 */ /* 0x000fca00078e0017 */
[C---:B--2---:R-:W-:Y:S01]  /*3a280*/  HMMA.16816.F32 R4, R8.reuse, R14, R4 ;  /* 0x0000000e0804723c */ /* 0x044fe20000001804 */
[----:B---3--:R-:W-:Y:S01]  /*3a290*/  STL.64 [R1+0x36d8], R20 ;  /* 0x0036d81401007387 */ /* 0x008fe20000100a00 */
[----:B------:R-:W-:Y:S02]  /*3a2a0*/  IMAD.MOV.U32 R17, RZ, RZ, R15 ;  /* 0x000000ffff117224 */ /* 0x000fe400078e000f */
[----:B------:R-:W-:Y:S11]  /*3a2b0*/  STL [R1+0x3608], R2 ;  /* 0x0036080201007387 */ /* 0x000ff60000100800 */
[----:B------:R-:W-:Y:S08]  /*3a2c0*/  @!UPT UIADD3 URZ, URZ, URZ, URZ ;  /* 0x0000003f3f3ff290 */ /* 0x000ff0000fffe03f */
[----:B------:R-:W-:Y:S01]  /*3a2d0*/  STL [R1+0x160], R4 ;  /* 0x0001600401007387 */ /* 0x000fe20000100800 */
[----:B------:R-:W-:Y:S02]  /*3a2e0*/  IMAD.MOV.U32 R27, RZ, RZ, R6 ;  /* 0x000000ffff1b7224 */ /* 0x000fe400078e0006 */
[----:B------:R-:W-:Y:S02]  /*3a2f0*/  IMAD.MOV.U32 R26, RZ, RZ, R7 ;  /* 0x000000ffff1a7224 */ /* 0x000fe400078e0007 */
[----:B------:R-:W2:Y:S01]  /*3a300*/  LDL.LU.64 R6, [R1+0x98] ;  /* 0x0000980001067983 */ /* 0x000ea20000300a00 */
[----:B------:R-:W-:Y:S02]  /*3a310*/  STL.64 [R1+0x37b0], R18 ;  /* 0x0037b01201007387 */ /* 0x000fe40000100a00 */
[----:B----4-:R0:W-:Y:S02]  /*3a320*/  STL.64 [R1+0x37a8], R16 ;  /* 0x0037a81001007387 */ /* 0x0101e40000100a00 */
[----:B0-----:R-:W2:Y:S01]  /*3a330*/  LDL.LU R16, [R1+0x310] ;  /* 0x0003100001107983 */ /* 0x001ea20000300800 */
[----:B------:R-:W2:Y:S02]  /*3a340*/  LDL.LU R17, [R1+0x314] ;  /* 0x0003140001117983 */ /* 0x000ea40000300800 */
[----:B------:R-:W2:Y:S02]  /*3a350*/  LDL.LU R18, [R1+0x318] ;  /* 0x0003180001127983 */ /* 0x000ea40000300800 */
[----:B------:R-:W2:Y:S01]  /*3a360*/  LDL.LU R19, [R1+0x31c] ;  /* 0x00031c0001137983 */ /* 0x000ea20000300800 */
[----:B------:R-:W3:Y:S01]  /*3a370*/  LDL.LU R20, [R1+0x240] ;  /* 0x0002400001147983 */ /* 0x000ee20000300800 */
[----:B------:R-:W3:Y:S02]  /*3a380*/  LDL.LU R21, [R1+0x244] ;  /* 0x0002440001157983 */ /* 0x000ee40000300800 */
[----:B------:R-:W4:Y:S02]  /*3a390*/  LDL.LU R22, [R1+0x248] ;  /* 0x0002480001167983 */ /* 0x000f240000300800 */
[----:B------:R-:W4:Y:S02]  /*3a3a0*/  LDL.LU R23, [R1+0x24c] ;  /* 0x00024c0001177983 */ /* 0x000f240000300800 */
[----:B------:R-:W-:Y:S01]  /*3a3b0*/  IMAD.MOV.U32 R28, RZ, RZ, R14 ;  /* 0x000000ffff1c7224 */ /* 0x000fe200078e000e */
[----:B----4-:R0:W-:Y:S01]  /*3a3c0*/  STL.64 [R1+0x36e8], R22 ;  /* 0x0036e81601007387 */ /* 0x0101e20000100a00 */
[----:B---3--:R-:W-:Y:S03]  /*3a3d0*/  STL.64 [R1+0x36e0], R20 ;  /* 0x0036e01401007387 */ /* 0x008fe60000100a00 */
[----:B0-----:R-:W3:Y:S01]  /*3a3e0*/  LDL.LU R22, [R1+0x58] ;  /* 0x0000580001167983 */ /* 0x001ee20000300800 */
[----:B------:R-:W3:Y:S02]  /*3a3f0*/  LDL.LU R23, [R1+0x5c] ;  /* 0x00005c0001177983 */ /* 0x000ee40000300800 */
[----:B------:R-:W4:Y:S02]  /*3a400*/  LDL.LU R12, [R1+0x2a0] ;  /* 0x0002a000010c7983 */ /* 0x000f240000300800 */
[----:B------:R-:W4:Y:S01]  /*3a410*/  LDL.LU R13, [R1+0x2a4] ;  /* 0x0002a400010d7983 */ /* 0x000f220000300800 */
[----:B------:R-:W4:Y:S01]  /*3a420*/  LDL.LU R14, [R1+0x2a8] ;  /* 0x0002a800010e7983 */ /* 0x000f220000300800 */
[----:B------:R-:W4:Y:S02]  /*3a430*/  LDL.LU R15, [R1+0x2ac] ;  /* 0x0002ac00010f7983 */ /* 0x000f240000300800 */
[----:B------:R-:W-:Y:S02]  /*3a440*/  STL.64 [R1+0x36a8], R26 ;  /* 0x0036a81a01007387 */ /* 0x000fe40000100a00 */
[----:B------:R0:W-:Y:S02]  /*3a450*/  STL.64 [R1+0x36a0], R24 ;  /* 0x0036a01801007387 */ /* 0x0001e40000100a00 */
[----:B0-----:R-:W3:Y:S01]  /*3a460*/  LDL.LU R24, [R1+0x220] ;  /* 0x0002200001187983 */ /* 0x001ee20000300800 */
[----:B------:R-:W3:Y:S02]  /*3a470*/  LDL.LU R25, [R1+0x224] ;  /* 0x0002240001197983 */ /* 0x000ee40000300800 */
[----:B------:R-:W3:Y:S02]  /*3a480*/  LDL.LU R26, [R1+0x228] ;  /* 0x00022800011a7983 */ /* 0x000ee40000300800 */
[----:B------:R-:W3:Y:S01]  /*3a490*/  LDL.LU R27, [R1+0x22c] ;  /* 0x00022c00011b7983 */ /* 0x000ee20000300800 */
[----:B--2---:R-:W-:Y:S01]  /*3a4a0*/  HMMA.16816.F32 R16, R8, R6, R16 ;  /* 0x000000060810723c */ /* 0x004fe20000001810 */
[----:B---3--:R-:W-:Y:S01]  /*3a4b0*/  STL.64 [R1+0x36f8], R26 ;  /* 0x0036f81a01007387 */ /* 0x008fe20000100a00 */
[----:B------:R0:W-:Y:S03]  /*3a4c0*/  STL.64 [R1+0x36f0], R24 ;  /* 0x0036f01801007387 */ /* 0x0001e60000100a00 */
[----:B0-----:R-:W2:Y:S01]  /*3a4d0*/  LDL.LU R24, [R1+0x250] ;  /* 0x0002500001187983 */ /* 0x001ea20000300800 */
[----:B------:R-:W2:Y:S02]  /*3a4e0*/  LDL.LU R25, [R1+0x254] ;  /* 0x0002540001197983 */ /* 0x000ea40000300800 */
[----:B------:R-:W3:Y:S02]  /*3a4f0*/  LDL.LU R26, [R1+0x258] ;  /* 0x00025800011a7983 */ /* 0x000ee40000300800 */
[----:B------:R-:W3:Y:S02]  /*3a500*/  LDL.LU R27, [R1+0x25c] ;  /* 0x00025c00011b7983 */ /* 0x000ee40000300800 */
[----:B------:R-:W-:-:S02]  /*3a510*/  IMAD.MOV.U32 R29, RZ, RZ, R5 ;  /* 0x000000ffff1d7224 */ /* 0x000fc400078e0005 */
[----:B------:R-:W-:Y:S02]  /*3a520*/  IMAD.MOV.U32 R21, RZ, RZ, R6 ;  /* 0x000000ffff157224 */ /* 0x000fe400078e0006 */
[----:B------:R-:W-:-:S08]  /*3a530*/  IMAD.MOV.U32 R20, RZ, RZ, R7 ;  /* 0x000000ffff147224 */ /* 0x000fd000078e0007 */
[----:B------:R-:W-:Y:S02]  /*3a540*/  IMAD.MOV.U32 R7, RZ, RZ, R18 ;  /* 0x000000ffff077224 */ /* 0x000fe400078e0012 */
[----:B------:R-:W-:Y:S02]  /*3a550*/  IMAD.MOV.U32 R6, RZ, RZ, R19 ;  /* 0x000000ffff067224 */ /* 0x000fe400078e0013 */
[----:B------:R-:W-:Y:S01]  /*3a560*/  IMAD.MOV.U32 R2, RZ, RZ, R17 ;  /* 0x000000ffff027224 */ /* 0x000fe200078e0011 */
[----:B---3--:R0:W-:Y:S01]  /*3a570*/  STL.64 [R1+0x3708], R26 ;  /* 0x0037081a01007387 */ /* 0x0081e20000100a00 */
[----:B--2---:R-:W-:Y:S03]  /*3a580*/  STL.64 [R1+0x3700], R24 ;  /* 0x0037001801007387 */ /* 0x004fe60000100a00 */
[----:B0-----:R-:W4:Y:S01]  /*3a590*/  LDL.LU R26, [R1+0x88] ;  /* 0x00008800011a7983 */ /* 0x001f220000300800 */
[----:B------:R-:W4:Y:S02]  /*3a5a0*/  LDL.LU R27, [R1+0x8c] ;  /* 0x00008c00011b7983 */ /* 0x000f240000300800 */
[----:B------:R-:W-:Y:S02]  /*3a5b0*/  STL [R1+0x3638], R29 ;  /* 0x0036381d01007387 */ /* 0x000fe40000100800 */
[----:B------:R-:W2:Y:S01]  /*3a5c0*/  LDL.LU.64 R4, [R1+0x37b8] ;  /* 0x0037b80001047983 */ /* 0x000ea20000300a00 */
[----:B------:R0:W-:Y:S01]  /*3a5d0*/  STL [R1+0x190], R16 ;  /* 0x0001901001007387 */ /* 0x0001e20000100800 */
[----:B------:R-:W3:Y:S03]  /*3a5e0*/  LDL.LU.64 R18, [R1+0x37b0] ;  /* 0x0037b00001127983 */ /* 0x000ee60000300a00 */
[----:B0-----:R-:W3:Y:S01]  /*3a5f0*/  LDL.LU.64 R16, [R1+0x37a8] ;  /* 0x0037a80001107983 */ /* 0x001ee20000300a00 */
[----:B------:R0:W-:Y:S02]  /*3a600*/  STL.64 [R1+0x3658], R6 ;  /* 0x0036580601007387 */ /* 0x0001e40000100a00 */
[----:B0-----:R-:W-:Y:S01]  /*3a610*/  IMAD.MOV.U32 R7, RZ, RZ, R0 ;  /* 0x000000ffff077224 */ /* 0x001fe200078e0000 */
[----:B----4-:R-:W-:Y:S01]  /*3a620*/  HMMA.16816.F32 R12, R8, R26, R12 ;  /* 0x0000001a080c723c */ /* 0x010fe2000000180c */
[----:B--2---:R0:W-:Y:S01]  /*3a630*/  STL.64 [R1+0x3650], R4 ;  /* 0x0036500401007387 */ /* 0x0041e20000100a00 */
[----:B---3--:R-:W-:-:S03]  /*3a640*/  IMAD.MOV.U32 R6, RZ, RZ, R16 ;  /* 0x000000ffff067224 */ /* 0x008fc600078e0010 */
[----:B------:R-:W2:Y:S01]  /*3a650*/  LDL.LU R16, [R1+0x37a4] ;  /* 0x0037a40001107983 */ /* 0x000ea20000300800 */
[----:B------:R-:W3:Y:S02]  /*3a660*/  LDL.LU R0, [R1+0x37a0] ;  /* 0x0037a00001007983 */ /* 0x000ee40000300800 */
[----:B------:R1:W-:Y:S02]  /*3a670*/  STL.64 [R1+0x3788], R6 ;  /* 0x0037880601007387 */ /* 0x0003e40000100a00 */
[----:B0-----:R-:W4:Y:S01]  /*3a680*/  LDL.LU R4, [R1+0x300] ;  /* 0x0003000001047983 */ /* 0x001f220000300800 */
[----:B------:R-:W4:Y:S04]  /*3a690*/  LDL.LU R5, [R1+0x304] ;  /* 0x0003040001057983 */ /* 0x000f280000300800 */
[----:B-1----:R-:W4:Y:S01]  /*3a6a0*/  LDL.LU R6, [R1+0x308] ;  /* 0x0003080001067983 */ /* 0x002f220000300800 */
[----:B------:R-:W4:Y:S07]  /*3a6b0*/  LDL.LU R7, [R1+0x30c] ;  /* 0x00030c0001077983 */ /* 0x000f2e0000300800 */
[----:B------:R-:W-:Y:S02]  /*3a6c0*/  STL.64 [R1+0x2a0], R12 ;  /* 0x0002a00c01007387 */ /* 0x000fe40000100a00 */
[----:B------:R0:W-:Y:S02]  /*3a6d0*/  STL.64 [R1+0x2a8], R14 ;  /* 0x0002a80e01007387 */ /* 0x0001e40000100a00 */
[----:B0-----:R-:W2:Y:S01]  /*3a6e0*/  LDL.LU.64 R14, [R1+0x3798] ;  /* 0x00379800010e7983 */ /* 0x001ea20000300a00 */
[----:B------:R-:W3:Y:S02]  /*3a6f0*/  LDL.LU.64 R12, [R1+0x3790] ;  /* 0x00379000010c7983 */ /* 0x000ee40000300a00 */
[----:B------:R0:W-:Y:S02]  /*3a700*/  STL.64 [R1+0x3718], R26 ;  /* 0x0037181a01007387 */ /* 0x0001e40000100a00 */
[----:B0-----:R-:W-:-:S02]  /*3a710*/  IMAD.MOV.U32 R26, RZ, RZ, R21 ;  /* 0x000000ffff1a7224 */ /* 0x001fc400078e0015 */
[----:B------:R-:W-:-:S05]  /*3a720*/  IMAD.MOV.U32 R27, RZ, RZ, R20 ;  /* 0x000000ffff1b7224 */ /* 0x000fca00078e0014 */
[----:B------:R0:W-:Y:S02]  /*3a730*/  STL.64 [R1+0x3730], R26 ;  /* 0x0037301a01007387 */ /* 0x0001e40000100a00 */
[----:B0-----:R-:W-:Y:S02]  /*3a740*/  IMAD.MOV.U32 R26, RZ, RZ, R28 ;  /* 0x000000ffff1a7224 */ /* 0x001fe400078e001c */
[----:B------:R-:W-:-:S05]  /*3a750*/  IMAD.MOV.U32 R27, RZ, RZ, R17 ;  /* 0x000000ffff1b7224 */ /* 0x000fca00078e0011 */
[----:B------:R2:W-:Y:S01]  /*3a760*/  STL.64 [R1+0x3748], R26 ;  /* 0x0037481a01007387 */ /* 0x0005e20000100a00 */
[----:B----4-:R-:W-:Y:S01]  /*3a770*/  HMMA.16816.F32 R4, R8, R22, R4 ;  /* 0x000000160804723c */ /* 0x010fe20000001804 */
[----:B--2---:R-:W-:Y:S02]  /*3a780*/  IMAD.MOV.U32 R26, RZ, RZ, R15 ;  /* 0x000000ffff1a7224 */ /* 0x004fe400078e000f */
[----:B------:R-:W-:-:S05]  /*3a790*/  IMAD.MOV.U32 R27, RZ, RZ, R14 ;  /* 0x000000ffff1b7224 */ /* 0x000fca00078e000e */
[----:B------:R-:W-:Y:S11]  /*3a7a0*/  STL.64 [R1+0x3760], R26 ;  /* 0x0037601a01007387 */ /* 0x000ff60000100a00 */
[----:B------:R-:W-:Y:S04]  /*3a7b0*/  @!UPT UIADD3 URZ, URZ, URZ, URZ ;  /* 0x0000003f3f3ff290 */ /* 0x000fe8000fffe03f */
[----:B------:R0:W-:Y:S02]  /*3a7c0*/  STL.64 [R1+0x310], R4 ;  /* 0x0003100401007387 */ /* 0x0001e40000100a00 */
[----:B------:R1:W-:Y:S01]  /*3a7d0*/  STL.64 [R1+0x318], R6 ;  /* 0x0003180601007387 */ /* 0x0003e20000100a00 */
[----:B0-----:R-:W2:Y:S01]  /*3a7e0*/  LDL.LU R4, [R1+0x2d0] ;  /* 0x0002d00001047983 */ /* 0x001ea20000300800 */
[----:B------:R-:W2:Y:S02]  /*3a7f0*/  LDL.LU R5, [R1+0x2d4] ;  /* 0x0002d40001057983 */ /* 0x000ea40000300800 */
[----:B-1----:R-:W2:Y:S02]  /*3a800*/  LDL.LU R6, [R1+0x2d8] ;  /* 0x0002d80001067983 */ /* 0x002ea40000300800 */
[----:B---3--:R-:W-:Y:S01]  /*3a810*/  IMAD.MOV.U32 R27, RZ, RZ, R12 ;  /* 0x000000ffff1b7224 */ /* 0x008fe200078e000c */
[----:B------:R-:W2:Y:S01]  /*3a820*/  LDL.LU R7, [R1+0x2dc] ;  /* 0x0002dc0001077983 */ /* 0x000ea20000300800 */
[----:B------:R-:W-:-:S02]  /*3a830*/  IMAD.MOV.U32 R26, RZ, RZ, R13 ;  /* 0x000000ffff1a7224 */ /* 0x000fc400078e000d */
[----:B------:R-:W3:Y:S02]  /*3a840*/  LDL.LU R12, [R1+0x2c0] ;  /* 0x0002c000010c7983 */ /* 0x000ee40000300800 */
[----:B------:R-:W3:Y:S01]  /*3a850*/  LDL.LU R13, [R1+0x2c4] ;  /* 0x0002c400010d7983 */ /* 0x000ee20000300800 */
[----:B------:R-:W3:Y:S01]  /*3a860*/  LDL.LU R14, [R1+0x2c8] ;  /* 0x0002c800010e7983 */ /* 0x000ee20000300800 */
[----:B------:R-:W3:Y:S02]  /*3a870*/  LDL.LU R15, [R1+0x2cc] ;  /* 0x0002cc00010f7983 */ /* 0x000ee40000300800 */
[----:B------:R0:W-:Y:S02]  /*3a880*/  STL.64 [R1+0x3710], R22 ;  /* 0x0037101601007387 */ /* 0x0001e40000100a00 */
[----:B------:R-:W4:Y:S01]  /*3a890*/  LDL.LU R20, [R1+0x260] ;  /* 0x0002600001147983 */ /* 0x000f220000300800 */
[----:B------:R-:W4:Y:S04]  /*3a8a0*/  LDL.LU R21, [R1+0x264] ;  /* 0x0002640001157983 */ /* 0x000f280000300800 */
[----:B0-----:R-:W2:Y:S01]  /*3a8b0*/  LDL.LU R22, [R1+0x268] ;  /* 0x0002680001167983 */ /* 0x001ea20000300800 */
[----:B------:R-:W2:Y:S03]  /*3a8c0*/  LDL.LU R23, [R1+0x26c] ;  /* 0x00026c0001177983 */ /* 0x000ea60000300800 */
[----:B--2---:R-:W-:Y:S01]  /*3a8d0*/  STL.64 [R1+0x3728], R22 ;  /* 0x0037281601007387 */ /* 0x004fe20000100a00 */
[----:B----4-:R0:W-:Y:S03]  /*3a8e0*/  STL.64 [R1+0x3720], R20 ;  /* 0x0037201401007387 */ /* 0x0101e60000100a00 */
[----:B0-----:R-:W2:Y:S01]  /*3a8f0*/  LDL.LU R20, [R1+0x270] ;  /* 0x0002700001147983 */ /* 0x001ea20000300800 */
[----:B------:R-:W2:Y:S02]  /*3a900*/  LDL.LU R21, [R1+0x274] ;  /* 0x0002740001157983 */ /* 0x000ea40000300800 */
[----:B------:R-:W4:Y:S02]  /*3a910*/  LDL.LU R22, [R1+0x278] ;  /* 0x0002780001167983 */ /* 0x000f240000300800 */
[----:B------:R-:W4:Y:S02]  /*3a920*/  LDL.LU R23, [R1+0x27c] ;  /* 0x00027c0001177983 */ /* 0x000f240000300800 */
[----:B----4-:R-:W-:Y:S01]  /*3a930*/  STL.64 [R1+0x3740], R22 ;  /* 0x0037401601007387 */ /* 0x010fe20000100a00 */
[----:B--2---:R0:W-:Y:S03]  /*3a940*/  STL.64 [R1+0x3738], R20 ;  /* 0x0037381401007387 */ /* 0x0041e60000100a00 */
[----:B0-----:R-:W2:Y:S01]  /*3a950*/  LDL.LU R20, [R1+0x280] ;  /* 0x0002800001147983 */ /* 0x001ea20000300800 */
[----:B------:R-:W2:Y:S02]  /*3a960*/  LDL.LU R21, [R1+0x284] ;  /* 0x0002840001157983 */ /* 0x000ea40000300800 */
[----:B------:R-:W4:Y:S02]  /*3a970*/  LDL.LU R22, [R1+0x288] ;  /* 0x0002880001167983 */ /* 0x000f240000300800 */
[----:B------:R-:W4:Y:S01]  /*3a980*/  LDL.LU R23, [R1+0x28c] ;  /* 0x00028c0001177983 */ /* 0x000f220000300800 */
[C---:B------:R-:W-:Y:S01]  /*3a990*/  HMMA.16816.F32 R4, R8.reuse, R18, R4 ;  /* 0x000000120804723c */ /* 0x040fe20000001804 */
[----:B----4-:R-:W-:Y:S01]  /*3a9a0*/  STL.64 [R1+0x3758], R22 ;  /* 0x0037581601007387 */ /* 0x010fe20000100a00 */
[----:B--2---:R0:W-:Y:S03]  /*3a9b0*/  STL.64 [R1+0x3750], R20 ;  /* 0x0037501401007387 */ /* 0x0041e60000100a00 */
        /* <DEDUP_REMOVED lines=8> */
[----:B------:R-:W2:Y:S02]  /*3aa40*/  LDL.LU R22, [R1+0x2b8] ;  /* 0x0002b80001167983 */ /* 0x000ea40000300800 */
[----:B------:R-:W2:Y:S02]  /*3aa50*/  LDL.LU R23, [R1+0x2bc] ;  /* 0x0002bc0001177983 */ /* 0x000ea40000300800 */
[----:B------:R-:W-:Y:S01]  /*3aa60*/  STL.64 [R1+0x340], R4 ;  /* 0x0003400401007387 */ /* 0x000fe20000100a00 */
[----:B------:R0:W-:Y:S03]  /*3aa70*/  STL.64 [R1+0x348], R6 ;  /* 0x0003480601007387 */ /* 0x0001e60000100a00 */
[----:B0-----:R-:W3:Y:S02]  /*3aa80*/  LDL.LU.64 R6, [R1+0x3788] ;  /* 0x0037880001067983 */ /* 0x001ee40000300a00 */
[----:B---3--:R-:W-:Y:S02]  /*3aa90*/  HMMA.16816.F32 R8, R8, R6, R12 ;  /* 0x000000060808723c */ /* 0x008fe4000000180c */
[----:B------:R-:W2:Y:S01]  /*3aaa0*/  LDL.LU.64 R14, [R1+0x3780] ;  /* 0x00378000010e7983 */ /* 0x000ea20000300a00 */
[----:B------:R-:W2:Y:S11]  /*3aab0*/  LDL.LU.64 R12, [R1+0x3778] ;  /* 0x00377800010c7983 */ /* 0x000eb60000300a00 */
[----:B------:R-:W-:Y:S09]  /*3aac0*/  @!UPT UIADD3 URZ, URZ, URZ, URZ ;  /* 0x0000003f3f3ff290 */ /* 0x000ff2000fffe03f */
[----:B------:R0:W-:Y:S01]  /*3aad0*/  STL.64 [R1+0x330], R8 ;  /* 0x0003300801007387 */ /* 0x0001e20000100a00 */
[----:B------:R-:W-:Y:S02]  /*3aae0*/  STL.64 [R1+0x338], R10 ;  /* 0x0003380a01007387 */ /* 0x000fe40000100a00 */
[----:B0-----:R-:W-:Y:S02]  /*3aaf0*/  IMAD.MOV.U32 R8, RZ, RZ, R16 ;  /* 0x000000ffff087224 */ /* 0x001fe400078e0010 */
[----:B------:R-:W-:-:S05]  /*3ab00*/  IMAD.MOV.U32 R9, RZ, RZ, R3 ;  /* 0x000000ffff097224 */ /* 0x000fca00078e0003 */
[----:B------:R0:W-:Y:S04]  /*3ab10*/  STL.64 [R1+0x36b0], R8 ;  /* 0x0036b00801007387 */ /* 0x0001e80000100a00 */
[----:B0-----:R-:W3:Y:S01]  /*3ab20*/  LDL.LU R8, [R1+0x230] ;  /* 0x0002300001087983 */ /* 0x001ee20000300800 */
[----:B------:R-:W3:Y:S02]  /*3ab30*/  LDL.LU R9, [R1+0x234] ;  /* 0x0002340001097983 */ /* 0x000ee40000300800 */
[----:B------:R-:W3:Y:S01]  /*3ab40*/  LDL.LU R10, [R1+0x238] ;  /* 0x00023800010a7983 */ /* 0x000ee20000300800 */
[C---:B--2---:R-:W-:Y:S01]  /*3ab50*/  HMMA.16816.F32 R24, R12.reuse, R26, R20 ;  /* 0x0000001a0c18723c */ /* 0x044fe20000001814 */
[----:B------:R-:W2:Y:S01]  /*3ab60*/  LDL.LU.64 R22, [R1+0x3770] ;  /* 0x0037700001167983 */ /* 0x000ea20000300a00 */
[----:B------:R-:W2:Y:S11]  /*3ab70*/  LDL.LU.64 R20, [R1+0x3768] ;  /* 0x0037680001147983 */ /* 0x000eb60000300a00 */
[----:B------:R-:W-:Y:S10]  /*3ab80*/  @!UPT UIADD3 URZ, URZ, URZ, URZ ;  /* 0x0000003f3f3ff290 */ /* 0x000ff4000fffe03f */
[----:B------:R-:W-:Y:S01]  /*3ab90*/  STL.64 [R1+0x320], R24 ;  /* 0x0003201801007387 */ /* 0x000fe20000100a00 */
        /* <DEDUP_REMOVED lines=30> */
[----:B--2---:R-:W-:Y:S01]  /*3ad80*/  HMMA.16816.F32 R20, R12, R22, R24 ;  /* 0x000000160c14723c */ /* 0x004fe20000001818 */
[----:B------:R-:W2:Y:S01]  /*3ad90*/  LDL.LU.64 R26, [R1+0x36f8] ;  /* 0x0036f800011a7983 */ /* 0x000ea20000300a00 */
[----:B------:R-:W2:Y:S11]  /*3ada0*/  LDL.LU.64 R24, [R1+0x36f0] ;  /* 0x0036f00001187983 */ /* 0x000eb60000300a00 */
[----:B------:R-:W-:Y:S10]  /*3adb0*/  @!UPT UIADD3 URZ, URZ, URZ, URZ ;  /* 0x0000003f3f3ff290 */ /* 0x000ff4000fffe03f */
[----:B------:R-:W-:Y:S01]  /*3adc0*/  STL.64 [R1+0x2c0], R20 ;  /* 0x0002c01401007387 */ /* 0x000fe20000100a00 */
[----:B------:R0:W-:Y:S03]  /*3add0*/  STL.64 [R1+0x2c8], R22 ;  /* 0x0002c81601007387 */ /* 0x0001e60000100a00 */
[----:B0-----:R-:W4:Y:S01]  /*3ade0*/  LDL.LU.64 R22, [R1+0x36e8] ;  /* 0x0036e80001167983 */ /* 0x001f220000300a00 */
[----:B------:R-:W4:Y:S02]  /*3adf0*/  LDL.LU.64 R20, [R1+0x36e0] ;  /* 0x0036e00001147983 */ /* 0x000f240000300a00 */
[----:B------:R-:W-:-:S07]  /*3ae00*/  IMAD.MOV.U32 R11, RZ, RZ, R0 ;  /* 0x000000ffff0b7224 */ /* 0x000fce00078e0000 */
[C---:B---3--:R-:W-:Y:S08]  /*3ae10*/  HMMA.16816.F32 R4, R12.reuse, R6, R8 ;  /* 0x000000060c04723c */ /* 0x048ff00000001808 */
[----:B----4-:R-:W-:Y:S01]  /*3ae20*/  HMMA.16816.F32 R16, R12, R18, R20 ;  /* 0x000000120c10723c */ /* 0x010fe20000001814 */
[----:B------:R-:W2:Y:S11]  /*3ae30*/  LDL.LU.64 R20, [R1+0x36d8] ;  /* 0x0036d80001147983 */ /* 0x000eb60000300a00 */
[----:B------:R-:W-:Y:S11]  /*3ae40*/  @!UPT UIADD3 URZ, URZ, URZ, URZ ;  /* 0x0000003f3f3ff290 */ /* 0x000ff6000fffe03f */
[----:B------:R-:W-:Y:S01]  /*3ae50*/  STL.64 [R1+0x2b0], R16 ;  /* 0x0002b01001007387 */ /* 0x000fe20000100a00 */
[----:B------:R-:W-:Y:S02]  /*3ae60*/  IMAD.MOV.U32 R0, RZ, RZ, R19 ;  /* 0x000000ffff007224 */ /* 0x000fe400078e0013 */
[----:B------:R0:W-:Y:S02]  /*3ae70*/  STL [R1+0x2b8], R18 ;  /* 0x0002b81201007387 */ /* 0x0001e40000100800 */
[----:B0-----:R-:W2:Y:S01]  /*3ae80*/  LDL.LU.64 R18, [R1+0x36d0] ;  /* 0x0036d00001127983 */ /* 0x001ea20000300a00 */
[----:B------:R-:W2:Y:S02]  /*3ae90*/  LDL.LU.64 R16, [R1+0x36c8] ;  /* 0x0036c80001107983 */ /* 0x000ea40000300a00 */
[----:B------:R-:W-:Y:S02]  /*3aea0*/  STL [R1+0x3540], R0 ;  /* 0x0035400001007387 */ /* 0x000fe40000100800 */
[----:B------:R-:W3:Y:S02]  /*3aeb0*/  LDL.LU.64 R12, [R1+0x70] ;  /* 0x00007000010c7983 */ /* 0x000ee40000300a00 */
[----:B---3--:R-:W-:Y:S01]  /*3aec0*/  STL.64 [R1+0x3690], R12 ;  /* 0x0036900c01007387 */ /* 0x008fe20000100a00 */
[----:B------:R-:W-:Y:S02]  /*3aed0*/  STL.64 [R1+0x290], R4 ;  /* 0x0002900401007387 */ /* 0x000fe40000100a00 */
[----:B------:R2:W-:Y:S02]  /*3aee0*/  STL.64 [R1+0x298], R6 ;  /* 0x0002980601007387 */ /* 0x0005e40000100a00 */
[C---:B--2---:R-:W-:Y:S11]  /*3aef0*/  HMMA.16816.F32 R4, R16.reuse, R20, R24 ;  /* 0x000000141004723c */ /* 0x044ff60000001818 */
[----:B------:R-:W-:Y:S11]  /*3af00*/  @!UPT UIADD3 URZ, URZ, URZ, URZ ;  /* 0x0000003f3f3ff290 */ /* 0x000ff6000fffe03f */
[----:B------:R-:W-:Y:S01]  /*3af10*/  @!UPT UIADD3 URZ, URZ, URZ, URZ ;  /* 0x0000003f3f3ff290 */ /* 0x000fe2000fffe03f */
[----:B------:R-:W-:Y:S01]  /*3af20*/  STL.64 [R1+0x280], R4 ;  /* 0x0002800401007387 */ /* 0x000fe20000100a00 */
[----:B------:R-:W-:Y:S02]  /*3af30*/  STL.64 [R1+0x288], R6 ;  /* 0x0002880601007387 */ /* 0x000fe40000100a00 */
[----:B------:R-:W2:Y:S02]  /*3af40*/  LDL.LU R24, [R1+0x200] ;  /* 0x0002000001187983 */ /* 0x000ea40000300800 */
[----:B------:R-:W2:Y:S01]  /*3af50*/  LDL.LU R25, [R1+0x204] ;  /* 0x0002040001197983 */ /* 0x000ea20000300800 */
[----:B------:R-:W3:Y:S01]  /*3af60*/  LDL.LU R26, [R1+0x208] ;  /* 0x00020800011a7983 */ /* 0x000ee20000300800 */
[----:B------:R-:W3:Y:S02]  /*3af70*/  LDL.LU R27, [R1+0x20c] ;  /* 0x00020c00011b7983 */ /* 0x000ee40000300800 */
[----:B------:R-:W-:Y:S02]  /*3af80*/  IMAD.MOV.U32 R3, RZ, RZ, R20 ;  /* 0x000000ffff037224 */ /* 0x000fe400078e0014 */
[----:B------:R-:W-:Y:S01]  /*3af90*/  IMAD.MOV.U32 R28, RZ, RZ, R21 ;  /* 0x000000ffff1c7224 */ /* 0x000fe200078e0015 */
[----:B---3--:R-:W-:Y:S01]  /*3afa0*/  STL.64 [R1+0x36c0], R26 ;  /* 0x0036c01a01007387 */ /* 0x008fe20000100a00 */
[----:B--2---:R0:W-:Y:S03]  /*3afb0*/  STL.64 [R1+0x36b8], R24 ;  /* 0x0036b81801007387 */ /* 0x0041e60000100a00 */
[----:B0-----:R-:W2:Y:S01]  /*3afc0*/  LDL.LU R24, [R1+0x210] ;  /* 0x0002100001187983 */ /* 0x001ea20000300800 */
[----:B------:R-:W2:Y:S02]  /*3afd0*/  LDL.LU R25, [R1+0x214] ;  /* 0x0002140001197983 */ /* 0x000ea40000300800 */
[----:B------:R-:W2:Y:S02]  /*3afe0*/  LDL.LU R26, [R1+0x218] ;  /* 0x00021800011a7983 */ /* 0x000ea40000300800 */
[----:B------:R-:W2:Y:S01]  /*3aff0*/  LDL.LU R27, [R1+0x21c] ;  /* 0x00021c00011b7983 */ /* 0x000ea20000300800 */
[----:B------:R-:W2:Y:S01]  /*3b000*/  LDL.64 R8, [R1+0x10] ;  /* 0x0000100001087983 */ /* 0x000ea20000100a00 */
[----:B------:R-:W3:Y:S02]  /*3b010*/  LDL.LU R20, [R1+0x1b0] ;  /* 0x0001b00001147983 */ /* 0x000ee40000300800 */
[----:B------:R-:W3:Y:S02]  /*3b020*/  LDL.LU R21, [R1+0x1b4] ;  /* 0x0001b40001157983 */ /* 0x000ee40000300800 */
[----:B------:R-:W4:Y:S01]  /*3b030*/  LDL.LU R22, [R1+0x1b8] ;  /* 0x0001b80001167983 */ /* 0x000f220000300800 */
[----:B------:R-:W4:Y:S04]  /*3b040*/  LDL.LU R23, [R1+0x1bc] ;  /* 0x0001bc0001177983 */ /* 0x000f280000300800 */
[----:B----4-:R-:W-:Y:S01]  /*3b050*/  STL.64 [R1+0x3668], R22 ;  /* 0x0036681601007387 */ /* 0x010fe20000100a00 */
[----:B---3--:R-:W-:Y:S02]  /*3b060*/  STL.64 [R1+0x3660], R20 ;  /* 0x0036601401007387 */ /* 0x008fe40000100a00 */
[----:B------:R-:W3:Y:S02]  /*3b070*/  LDL R4, [R1+0xe0] ;  /* 0x0000e00001047983 */ /* 0x000ee40000100800 */
[----:B------:R-:W3:Y:S01]  /*3b080*/  LDL R5, [R1+0xe4] ;  /* 0x0000e40001057983 */ /* 0x000ee20000100800 */
[----:B------:R-:W4:Y:S01]  /*3b090*/  LDL.LU R12, [R1+0x1f0] ;  /* 0x0001f000010c7983 */ /* 0x000f220000300800 */
[----:B------:R-:W4:Y:S02]  /*3b0a0*/  LDL.LU R13, [R1+0x1f4] ;  /* 0x0001f400010d7983 */ /* 0x000f240000300800 */
[----:B------:R-:W4:Y:S02]  /*3b0b0*/  LDL.LU R14, [R1+0x1f8] ;  /* 0x0001f800010e7983 */ /* 0x000f240000300800 */
[----:B------:R-:W4:Y:S01]  /*3b0c0*/  LDL.LU R15, [R1+0x1fc] ;  /* 0x0001fc00010f7983 */ /* 0x000f220000300800 */
[----:B---3--:R0:W-:Y:S04]  /*3b0d0*/  STL.64 [R1+0x3670], R4 ;  /* 0x0036700401007387 */ /* 0x0081e80000100a00 */
[----:B0-----:R-:W3:Y:S04]  /*3b0e0*/  LDL R4, [R1+0x60] ;  /* 0x0000600001047983 */ /* 0x001ee80000100800 */
[----:B------:R-:W3:Y:S01]  /*3b0f0*/  LDL R5, [R1+0x64] ;  /* 0x0000640001057983 */ /* 0x000ee20000100800 */
[----:B--2---:R-:W-:Y:S03]  /*3b100*/  HMMA.16816.F32 R24, R16, R8, R24 ;  /* 0x000000081018723c */ /* 0x004fe60000001818 */
[----:B---3--:R0:W-:Y:S04]  /*3b110*/  STL.64 [R1+0x3688], R4 ;  /* 0x0036880401007387 */ /* 0x0081e80000100a00 */
[----:B0-----:R-:W2:Y:S01]  /*3b120*/  LDL.LU R4, [R1+0x1e0] ;  /* 0x0001e00001047983 */ /* 0x001ea20000300800 */
[----:B------:R-:W2:Y:S02]  /*3b130*/  LDL.LU R5, [R1+0x1e4] ;  /* 0x0001e40001057983 */ /* 0x000ea40000300800 */
[----:B------:R-:W2:Y:S02]  /*3b140*/  LDL.LU R6, [R1+0x1e8] ;  /* 0x0001e80001067983 */ /* 0x000ea40000300800 */
[----:B------:R-:W2:Y:S01]  /*3b150*/  LDL.LU R7, [R1+0x1ec] ;  /* 0x0001ec0001077983 */ /* 0x000ea20000300800 */
[----:B------:R-:W3:Y:S01]  /*3b160*/  LDL.LU R20, [R1+0x1c0] ;  /* 0x0001c00001147983 */ /* 0x000ee20000300800 */
[----:B------:R-:W3:Y:S02]  /*3b170*/  LDL.LU R21, [R1+0x1c4] ;  /* 0x0001c40001157983 */ /* 0x000ee40000300800 */
[----:B------:R-:W2:Y:S02]  /*3b180*/  LDL.LU R22, [R1+0x1c8] ;  /* 0x0001c80001167983 */ /* 0x000ea40000300800 */
[----:B------:R-:W2:Y:S02]  /*3b190*/  LDL.LU R23, [R1+0x1cc] ;  /* 0x0001cc0001177983 */ /* 0x000ea40000300800 */
[----:B------:R-:W-:-:S02]  /*3b1a0*/  IMAD.MOV.U32 R29, RZ, RZ, R8 ;  /* 0x000000ffff1d7224 */ /* 0x000fc400078e0008 */
[----:B------:R-:W-:Y:S01]  /*3b1b0*/  IMAD.MOV.U32 R0, RZ, RZ, R9 ;  /* 0x000000ffff007224 */ /* 0x000fe200078e0009 */
[----:B--2---:R-:W-:Y:S01]  /*3b1c0*/  STL.64 [R1+0x3680], R22 ;  /* 0x0036801601007387 */ /* 0x004fe20000100a00 */
[----:B---3--:R0:W-:Y:S03]  /*3b1d0*/  STL.64 [R1+0x3678], R20 ;  /* 0x0036781401007387 */ /* 0x0081e60000100a00 */
[----:B0-----:R-:W2:Y:S01]  /*3b1e0*/  LDL.LU R20, [R1+0x1d0] ;  /* 0x0001d00001147983 */ /* 0x001ea20000300800 */
[----:B------:R-:W2:Y:S02]  /*3b1f0*/  LDL.LU R21, [R1+0x1d4] ;  /* 0x0001d40001157983 */ /* 0x000ea40000300800 */
[----:B------:R-:W2:Y:S02]  /*3b200*/  LDL.LU R22, [R1+0x1d8] ;  /* 0x0001d80001167983 */ /* 0x000ea40000300800 */
[----:B------:R-:W2:Y:S01]  /*3b210*/  LDL.LU R23, [R1+0x1dc] ;  /* 0x0001dc0001177983 */ /* 0x000ea20000300800 */
[----:B------:R-:W-:Y:S01]  /*3b220*/  STL.64 [R1+0x270], R24 ;  /* 0x0002701801007387 */ /* 0x000fe20000100a00 */
[----:B------:R0:W-:Y:S03]  /*3b230*/  STL.64 [R1+0x278], R26 ;  /* 0x0002781a01007387 */ /* 0x0001e60000100a00 */
[----:B0-----:R-:W3:Y:S01]  /*3b240*/  LDL.LU.64 R26, [R1+0x36c0] ;  /* 0x0036c000011a7983 */ /* 0x001ee20000300a00 */
[----:B------:R-:W3:Y:S02]  /*3b250*/  LDL.LU.64 R24, [R1+0x36b8] ;  /* 0x0036b80001187983 */ /* 0x000ee40000300a00 */
[----:B------:R-:W3:Y:S02]  /*3b260*/  LDL.LU.64 R8, [R1+0x36b0] ;  /* 0x0036b00001087983 */ /* 0x000ee40000300a00 */
[C---:B---3--:R-:W-:Y:S11]  /*3b270*/  HMMA.16816.F32 R24, R16.reuse, R8, R24 ;  /* 0x000000081018723c */ /* 0x048ff60000001818 */
[----:B------:R-:W-:Y:S11]  /*3b280*/  @!UPT UIADD3 URZ, URZ, URZ, URZ ;  /* 0x0000003f3f3ff290 */ /* 0x000ff6000fffe03f */
[----:B------:R-:W-:Y:S01]  /*3b290*/  @!UPT UIADD3 URZ, URZ, URZ, URZ ;  /* 0x0000003f3f3ff290 */ /* 0x000fe2000fffe03f */
[----:B------:R-:W-:Y:S01]  /*3b2a0*/  STL.64 [R1+0x260], R24 ;  /* 0x0002601801007387 */ /* 0x000fe20000100a00 */
[----:B------:R0:W-:Y:S03]  /*3b2b0*/  STL.64 [R1+0x268], R26 ;  /* 0x0002681a01007387 */ /* 0x0001e60000100a00 */
[----:B0-----:R-:W3:Y:S01]  /*3b2c0*/  LDL.LU.64 R26, [R1+0x36a8] ;  /* 0x0036a800011a7983 */ /* 0x001ee20000300a00 */
[----:B------:R-:W4:Y:S02]  /*3b2d0*/  LDL.LU.64 R24, [R1+0x36a0] ;  /* 0x0036a00001187983 */ /* 0x000f240000300a00 */
[----:B------:R0:W-:Y:S02]  /*3b2e0*/  STL.64 [R1+0x3610], R8 ;  /* 0x0036100801007387 */ /* 0x0001e40000100a00 */
[----:B0-----:R-:W2:Y:S01]  /*3b2f0*/  LDL.LU R8, [R1+0x180] ;  /* 0x0001800001087983 */ /* 0x001ea20000300800 */
[----:B------:R-:W2:Y:S02]  /*3b300*/  LDL.LU R9, [R1+0x184] ;  /* 0x0001840001097983 */ /* 0x000ea40000300800 */
[----:B------:R-:W2:Y:S02]  /*3b310*/  LDL.LU R10, [R1+0x188] ;  /* 0x00018800010a7983 */ /* 0x000ea40000300800 */
[----:B------:R-:W2:Y:S01]  /*3b320*/  LDL.LU R11, [R1+0x18c] ;  /* 0x00018c00010b7983 */ /* 0x000ea20000300800 */
[----:B----4-:R-:W-:Y:S01]  /*3b330*/  HMMA.16816.F32 R12, R16, R24, R12 ;  /* 0x00000018100c723c */ /* 0x010fe2000000180c */
[----:B--2---:R-:W-:Y:S01]  /*3b340*/  STL.64 [R1+0x3620], R10 ;  /* 0x0036200a01007387 */ /* 0x004fe20000100a00 */
[----:B------:R0:W-:Y:S02]  /*3b350*/  STL.64 [R1+0x3618], R8 ;  /* 0x0036180801007387 */ /* 0x0001e40000100a00 */
[----:B0-----:R-:W-:-:S02]  /*3b360*/  IMAD.MOV.U32 R8, RZ, RZ, R3 ;  /* 0x000000ffff087224 */ /* 0x001fc400078e0003 */
[----:B------:R-:W-:Y:S01]  /*3b370*/  IMAD.MOV.U32 R9, RZ, RZ, R28 ;  /* 0x000000ffff097224 */ /* 0x000fe200078e001c */
[----:B------:R-:W2:Y:S01]  /*3b380*/  LDL.LU R3, [R1+0x369c] ;  /* 0x00369c0001037983 */ /* 0x000ea20000300800 */
[----:B------:R-:W4:Y:S11]  /*3b390*/  LDL.LU R28, [R1+0x3698] ;  /* 0x00369800011c7983 */ /* 0x000f360000300800 */
[----:B------:R-:W-:Y:S04]  /*3b3a0*/  @!UPT UIADD3 URZ, URZ, URZ, URZ ;  /* 0x0000003f3f3ff290 */ /* 0x000fe8000fffe03f */
[----:B------:R0:W-:Y:S02]  /*3b3b0*/  STL.64 [R1+0x250], R12 ;  /* 0x0002500c01007387 */ /* 0x0001e40000100a00 */
[----:B------:R-:W-:Y:S01]  /*3b3c0*/  STL.64 [R1+0x258], R14 ;  /* 0x0002580e01007387 */ /* 0x000fe20000100a00 */
[----:B0-----:R-:W2:Y:S01]  /*3b3d0*/  LDL.LU.64 R12, [R1+0x3690] ;  /* 0x00369000010c7983 */ /* 0x001ea20000300a00 */
[----:B---3--:R-:W-:Y:S02]  /*3b3e0*/  STL.64 [R1+0x3630], R26 ;  /* 0x0036301a01007387 */ /* 0x008fe40000100a00 */
[----:B------:R0:W-:Y:S02]  /*3b3f0*/  STL.64 [R1+0x3628], R24 ;  /* 0x0036281801007387 */ /* 0x0001e40000100a00 */
[----:B0-----:R-:W3:Y:S01]  /*3b400*/  LDL.LU R24, [R1+0x1a0] ;  /* 0x0001a00001187983 */ /* 0x001ee20000300800 */
[----:B------:R-:W3:Y:S02]  /*3b410*/  LDL.LU R25, [R1+0x1a4] ;  /* 0x0001a40001197983 */ /* 0x000ee40000300800 */
[----:B------:R-:W3:Y:S02]  /*3b420*/  LDL.LU R26, [R1+0x1a8] ;  /* 0x0001a800011a7983 */ /* 0x000ee40000300800 */
[----:B------:R-:W3:Y:S01]  /*3b430*/  LDL.LU R27, [R1+0x1ac] ;  /* 0x0001ac00011b7983 */ /* 0x000ee20000300800 */
[C---:B--2---:R-:W-:Y:S11]  /*3b440*/  HMMA.16816.F32 R4, R16.reuse, R12, R4 ;  /* 0x0000000c1004723c */ /* 0x044ff60000001804 */
[----:B------:R-:W-:Y:S11]  /*3b450*/  @!UPT UIADD3 URZ, URZ, URZ, URZ ;  /* 0x0000003f3f3ff290 */ /* 0x000ff6000fffe03f */
[----:B------:R-:W-:Y:S01]  /*3b460*/  @!UPT UIADD3 URZ, URZ, URZ, URZ ;  /* 0x0000003f3f3ff290 */ /* 0x000fe2000fffe03f */
[----:B------:R0:W-:Y:S01]  /*3b470*/  STL.64 [R1+0x240], R4 ;  /* 0x0002400401007387 */ /* 0x0001e20000100a00 */
[----:B------:R-:W-:Y:S03]  /*3b480*/  STL.64 [R1+0x248], R6 ;  /* 0x0002480601007387 */ /* 0x000fe60000100a00 */
[----:B0-----:R-:W2:Y:S01]  /*3b490*/  LDL.LU.64 R4, [R1+0x3688] ;  /* 0x0036880001047983 */ /* 0x001ea20000300a00 */
[----:B------:R0:W-:Y:S03]  /*3b4a0*/  STL.64 [R1+0x35e8], R12 ;  /* 0x0035e80c01007387 */ /* 0x0001e60000100a00 */
[----:B0-----:R-:W3:Y:S01]  /*3b4b0*/  LDL.LU R12, [R1+0x170] ;  /* 0x00017000010c7983 */ /* 0x001ee20000300800 */
[----:B------:R-:W3:Y:S01]  /*3b4c0*/  LDL.LU R13, [R1+0x174] ;  /* 0x00017400010d7983 */ /* 0x000ee20000300800 */
[----:B--2---:R-:W-:Y:S02]  /*3b4d0*/  HMMA.16816.F32 R4, R16, R4, R20 ;  /* 0x000000041004723c */ /* 0x004fe40000001814 */
[----:B------:R-:W2:Y:S01]  /*3b4e0*/  LDL.LU.64 R22, [R1+0x3680] ;  /* 0x0036800001167983 */ /* 0x000ea20000300a00 */
[----:B------:R-:W2:Y:S11]  /*3b4f0*/  LDL.LU.64 R20, [R1+0x3678] ;  /* 0x0036780001147983 */ /* 0x000eb60000300a00 */
[----:B------:R-:W-:Y:S09]  /*3b500*/  @!UPT UIADD3 URZ, URZ, URZ, URZ ;  /* 0x0000003f3f3ff290 */ /* 0x000ff2000fffe03f */
[----:B------:R0:W-:Y:S04]  /*3b510*/  STL.64 [R1+0x230], R4 ;  /* 0x0002300401007387 */ /* 0x0001e80000100a00 */
[----:B0-----:R-:W2:Y:S01]  /*3b520*/  LDL.LU.64 R4, [R1+0x3670] ;  /* 0x0036700001047983 */ /* 0x001ea20000300a00 */
[----:B----4-:R-:W-:Y:S02]  /*3b530*/  IMAD.MOV.U32 R14, RZ, RZ, R28 ;  /* 0x000000ffff0e7224 */ /* 0x010fe400078e001c */
[----:B------:R-:W-:Y:S02]  /*3b540*/  IMAD.MOV.U32 R15, RZ, RZ, R3 ;  /* 0x000000ffff0f7224 */ /* 0x000fe400078e0003 */
[----:B------:R-:W-:Y:S02]  /*3b550*/  IMAD.MOV.U32 R28, RZ, RZ, R6 ;  /* 0x000000ffff1c7224 */ /* 0x000fe400078e0006 */
[----:B------:R-:W-:-:S05]  /*3b560*/  IMAD.MOV.U32 R3, RZ, RZ, R7 ;  /* 0x000000ffff037224 */ /* 0x000fca00078e0007 */
[----:B------:R-:W-:Y:S01]  /*3b570*/  STL [R1+0x3494], R3 ;  /* 0x0034940301007387 */ /* 0x000fe20000100800 */
[----:B------:R-:W-:Y:S01]  /*3b580*/  STL [R1+0x3490], R28 ;  /* 0x0034901c01007387 */ /* 0x000fe20000100800 */
[C---:B--2---:R-:W-:Y:S02]  /*3b590*/  HMMA.16816.F32 R4, R16.reuse, R4, R20 ;  /* 0x000000041004723c */ /* 0x044fe40000001814 */
[----:B------:R-:W2:Y:S01]  /*3b5a0*/  LDL.LU.64 R22, [R1+0x3668] ;  /* 0x0036680001167983 */ /* 0x000ea20000300a00 */
[----:B------:R-:W2:Y:S11]  /*3b5b0*/  LDL.LU.64 R20, [R1+0x3660] ;  /* 0x0036600001147983 */ /* 0x000eb60000300a00 */
[----:B------:R-:W-:Y:S09]  /*3b5c0*/  @!UPT UIADD3 URZ, URZ, URZ, URZ ;  /* 0x0000003f3f3ff290 */ /* 0x000ff2000fffe03f */
[----:B------:R-:W-:Y:S01]  /*3b5d0*/  STL.64 [R1+0x220], R4 ;  /* 0x0002200401007387 */ /* 0x000fe20000100a00 */
[----:B------:R0:W-:Y:S03]  /*3b5e0*/  STL.64 [R1+0x228], R6 ;  /* 0x0002280601007387 */ /* 0x0001e60000100a00 */
[----:B0-----:R-:W4:Y:S01]  /*3b5f0*/  LDL.LU.64 R6, [R1+0x3658] ;  /* 0x0036580001067983 */ /* 0x001f220000300a00 */
[----:B------:R-:W2:Y:S02]  /*3b600*/  LDL.LU.64 R4, [R1+0x3650] ;  /* 0x0036500001047983 */ /* 0x000ea40000300a00 */
[----:B--2---:R-:W-:Y:S01]  /*3b610*/  HMMA.16816.F32 R16, R16, R4, R20 ;  /* 0x000000041010723c */ /* 0x004fe20000001814 */
[----:B------:R-:W3:Y:S01]  /*3b620*/  LDL.LU.64 R22, [R1+0x3648] ;  /* 0x0036480001167983 */ /* 0x000ee20000300a00 */
[----:B------:R-:W3:Y:S11]  /*3b630*/  LDL.LU.64 R20, [R1+0x3640] ;  /* 0x0036400001147983 */ /* 0x000ef60000300a00 */
[----:B------:R-:W-:Y:S10]  /*3b640*/  @!UPT UIADD3 URZ, URZ, URZ, URZ ;  /* 0x0000003f3f3ff290 */ /* 0x000ff4000fffe03f */
[----:B------:R0:W-:Y:S01]  /*3b650*/  STL.64 [R1+0x210], R16 ;  /* 0x0002101001007387 */ /* 0x0001e20000100a00 */
[----:B------:R-:W-:Y:S03]  /*3b660*/  STL.64 [R1+0x35c0], R4 ;  /* 0x0035c00401007387 */ /* 0x000fe60000100a00 */
[----:B0-----:R-:W2:Y:S01]  /*3b670*/  LDL.LU.64 R16, [R1+0x60] ;  /* 0x0000600001107983 */ /* 0x001ea20000300a00 */
[----:B------:R-:W-:Y:S02]  /*3b680*/  IMAD.MOV.U32 R28, RZ, RZ, R19 ;  /* 0x000000ffff1c7224 */ /* 0x000fe400078e0013 */
[----:B------:R-:W-:Y:S01]  /*3b690*/  IMAD.MOV.U32 R3, RZ, RZ, R18 ;  /* 0x000000ffff037224 */ /* 0x000fe200078e0012 */
[----:B---3--:R-:W-:Y:S01]  /*3b6a0*/  HMMA.16816.F32 R8, R20, R8, R24 ;  /* 0x000000081408723c */ /* 0x008fe20000001818 */
[----:B--2---:R0:W-:Y:S02]  /*3b6b0*/  STL.64 [R1+0x35e0], R16 ;  /* 0x0035e01001007387 */ /* 0x0041e40000100a00 */
[----:B0-----:R-:W-:-:S02]  /*3b6c0*/  IMAD.MOV.U32 R16, RZ, RZ, R29 ;  /* 0x000000ffff107224 */ /* 0x001fc400078e001d */
[----:B------:R-:W2:Y:S01]  /*3b6d0*/  LDL.LU R29, [R1+0x3638] ;  /* 0x00363800011d7983 */ /* 0x000ea20000300800 */
[----:B------:R-:W-:Y:S02]  /*3b6e0*/  STL [R1+0x3548], R28 ;  /* 0x0035481c01007387 */ /* 0x000fe40000100800 */
[----:B------:R-:W-:Y:S02]  /*3b6f0*/  STL [R1+0x3544], R3 ;  /* 0x0035440301007387 */ /* 0x000fe40000100800 */
[----:B------:R-:W3:Y:S01]  /*3b700*/  LDL.LU.64 R26, [R1+0x3630] ;  /* 0x00363000011a7983 */ /* 0x000ee20000300a00 */
[----:B------:R-:W2:Y:S11]  /*3b710*/  LDL.LU.64 R24, [R1+0x3628] ;  /* 0x0036280001187983 */ /* 0x000eb60000300a00 */
[----:B------:R-:W-:Y:S01]  /*3b720*/  @!UPT UIADD3 URZ, URZ, URZ, URZ ;  /* 0x0000003f3f3ff290 */ /* 0x000fe2000fffe03f */
[----:B------:R-:W-:Y:S02]  /*3b730*/  STL.64 [R1+0x1f0], R8 ;  /* 0x0001f00801007387 */ /* 0x000fe40000100a00 */
[----:B------:R0:W-:Y:S02]  /*3b740*/  STL.64 [R1+0x1f8], R10 ;  /* 0x0001f80a01007387 */ /* 0x0001e40000100a00 */
[----:B0-----:R-:W2:Y:S01]  /*3b750*/  LDL.LU.64 R10, [R1+0x3620] ;  /* 0x00362000010a7983 */ /* 0x001ea20000300a00 */
[----:B------:R-:W2:Y:S02]  /*3b760*/  LDL.LU.64 R8, [R1+0x3618] ;  /* 0x0036180001087983 */ /* 0x000ea40000300a00 */
[----:B------:R-:W-:-:S07]  /*3b770*/  IMAD.MOV.U32 R17, RZ, RZ, R0 ;  /* 0x000000ffff117224 */ /* 0x000fce00078e0000 */
[C---:B--2---:R-:W-:Y:S01]  /*3b780*/  HMMA.16816.F32 R16, R20.reuse, R16, R8 ;  /* 0x000000101410723c */ /* 0x044fe20000001808 */
[----:B------:R-:W2:Y:S01]  /*3b790*/  LDL.LU.64 R8, [R1+0x3610] ;  /* 0x0036100001087983 */ /* 0x000ea20000300a00 */
[----:B------:R-:W3:Y:S11]  /*3b7a0*/  LDL.LU.64 R4, [R1+0xe0] ;  /* 0x0000e00001047983 */ /* 0x000ef60000300a00 */
[----:B------:R-:W-:Y:S10]  /*3b7b0*/  @!UPT UIADD3 URZ, URZ, URZ, URZ ;  /* 0x0000003f3f3ff290 */ /* 0x000ff4000fffe03f */
[----:B------:R-:W-:Y:S01]  /*3b7c0*/  STL.64 [R1+0x1e0], R16 ;  /* 0x0001e01001007387 */ /* 0x000fe20000100a00 */
[----:B------:R-:W-:Y:S01]  /*3b7d0*/  STL.64 [R1+0x1e8], R18 ;  /* 0x0001e81201007387 */ /* 0x000fe20000100a00 */
[----:B--2---:R-:W-:Y:S02]  /*3b7e0*/  HMMA.16816.F32 R8, R20, R8, R12 ;  /* 0x000000081408723c */ /* 0x004fe4000000180c */
[----:B---3--:R-:W-:Y:S11]  /*3b7f0*/  STL.64 [R1+0x35d8], R4 ;  /* 0x0035d80401007387 */ /* 0x008ff60000100a00 */
[----:B------:R-:W-:Y:S10]  /*3b800*/  @!UPT UIADD3 URZ, URZ, URZ, URZ ;  /* 0x0000003f3f3ff290 */ /* 0x000ff4000fffe03f */
[----:B------:R0:W-:Y:S01]  /*3b810*/  STL.64 [R1+0x1d0], R8 ;  /* 0x0001d00801007387 */ /* 0x0001e20000100a00 */
[----:B------:R4:W-:Y:S03]  /*3b820*/  STL.64 [R1+0x1d8], R10 ;  /* 0x0001d80a01007387 */ /* 0x0009e60000100a00 */
[----:B0-----:R-:W2:Y:S01]  /*3b830*/  LDL.LU R8, [R1+0x190] ;  /* 0x0001900001087983 */ /* 0x001ea20000300800 */
[----:B------:R-:W-:Y:S02]  /*3b840*/  IMAD.MOV.U32 R9, RZ, RZ, R2 ;  /* 0x000000ffff097224 */ /* 0x000fe400078e0002 */
[----:B------:R-:W3:Y:S02]  /*3b850*/  LDL.LU R2, [R1+0x3608] ;  /* 0x0036080001027983 */ /* 0x000ee40000300800 */
[----:B------:R-:W3:Y:S02]  /*3b860*/  LDL.LU R4, [R1+0x130] ;  /* 0x0001300001047983 */ /* 0x000ee40000300800 */
[----:B----4-:R-:W-:Y:S01]  /*3b870*/  IMAD.MOV.U32 R11, RZ, RZ, R6 ;  /* 0x000000ffff0b7224 */ /* 0x010fe200078e0006 */
[----:B------:R-:W3:Y:S01]  /*3b880*/  LDL.LU R5, [R1+0x134] ;  /* 0x0001340001057983 */ /* 0x000ee20000300800 */
[----:B------:R-:W-:-:S02]  /*3b890*/  IMAD.MOV.U32 R10, RZ, RZ, R7 ;  /* 0x000000ffff0a7224 */ /* 0x000fc400078e0007 */
[----:B------:R-:W3:Y:S02]  /*3b8a0*/  LDL.LU R6, [R1+0x138] ;  /* 0x0001380001067983 */ /* 0x000ee40000300800 */
[----:B------:R-:W3:Y:S01]  /*3b8b0*/  LDL.LU R7, [R1+0x13c] ;  /* 0x00013c0001077983 */ /* 0x000ee20000300800 */
[----:B------:R-:W4:Y:S01]  /*3b8c0*/  LDL.LU R12, [R1+0x150] ;  /* 0x00015000010c7983 */ /* 0x000f220000300800 */
[----:B------:R-:W4:Y:S02]  /*3b8d0*/  LDL.LU R13, [R1+0x154] ;  /* 0x00015400010d7983 */ /* 0x000f240000300800 */
[----:B------:R-:W4:Y:S02]  /*3b8e0*/  LDL.LU R14, [R1+0x158] ;  /* 0x00015800010e7983 */ /* 0x000f240000300800 */
[----:B------:R-:W4:Y:S01]  /*3b8f0*/  LDL.LU R15, [R1+0x15c] ;  /* 0x00015c00010f7983 */ /* 0x000f220000300800 */
[----:B------:R-:W3:Y:S01]  /*3b900*/  LDL.LU R16, [R1+0x140] ;  /* 0x0001400001107983 */ /* 0x000ee20000300800 */
[----:B------:R-:W3:Y:S02]  /*3b910*/  LDL.LU R17, [R1+0x144] ;  /* 0x0001440001117983 */ /* 0x000ee40000300800 */
[----:B------:R-:W3:Y:S02]  /*3b920*/  LDL.LU R18, [R1+0x148] ;  /* 0x0001480001127983 */ /* 0x000ee40000300800 */
[----:B------:R-:W3:Y:S01]  /*3b930*/  LDL.LU R19, [R1+0x14c] ;  /* 0x00014c0001137983 */ /* 0x000ee20000300800 */
[----:B------:R-:W-:Y:S04]  /*3b940*/  STL.64 [R1+0x3568], R10 ;  /* 0x0035680a01007387 */ /* 0x000fe80000100a00 */
[----:B--2---:R0:W-:Y:S04]  /*3b950*/  STL.64 [R1+0x3560], R8 ;  /* 0x0035600801007387 */ /* 0x0041e80000100a00 */
[----:B0-----:R-:W2:Y:S01]  /*3b960*/  LDL.LU R8, [R1+0x160] ;  /* 0x0001600001087983 */ /* 0x001ea20000300800 */
[----:B------:R-:W-:-:S02]  /*3b970*/  IMAD.MOV.U32 R10, RZ, RZ, R27 ;  /* 0x000000ffff0a7224 */ /* 0x000fc400078e001b */
[----:B------:R-:W-:Y:S02]  /*3b980*/  IMAD.MOV.U32 R11, RZ, RZ, R26 ;  /* 0x000000ffff0b7224 */ /* 0x000fe400078e001a */
[----:B------:R-:W-:Y:S02]  /*3b990*/  IMAD.MOV.U32 R9, RZ, RZ, R29 ;  /* 0x000000ffff097224 */ /* 0x000fe400078e001d */
[----:B------:R-:W3:Y:S01]  /*3b9a0*/  LDL.LU R29, [R1+0x3604] ;  /* 0x00360400011d7983 */ /* 0x000ee20000300800 */
[----:B------:R-:W3:Y:S02]  /*3b9b0*/  LDL.LU R27, [R1+0x3600] ;  /* 0x00360000011b7983 */ /* 0x000ee40000300800 */
[----:B------:R-:W3:Y:S02]  /*3b9c0*/  LDL.LU R26, [R1+0x35fc] ;  /* 0x0035fc00011a7983 */ /* 0x000ee40000300800 */
[----:B------:R-:W-:Y:S01]  /*3b9d0*/  STL.64 [R1+0x3588], R10 ;  /* 0x0035880a01007387 */ /* 0x000fe20000100a00 */
[----:B--2---:R0:W-:Y:S04]  /*3b9e0*/  STL.64 [R1+0x3580], R8 ;  /* 0x0035800801007387 */ /* 0x0041e80000100a00 */
[----:B0-----:R-:W2:Y:S01]  /*3b9f0*/  LDL.LU.64 R8, [R1+0x10] ;  /* 0x0000100001087983 */ /* 0x001ea20000300a00 */
[----:B---3--:R-:W-:-:S03]  /*3ba00*/  IMAD.MOV.U32 R11, RZ, RZ, R29 ;  /* 0x000000ffff0b7224 */ /* 0x008fc600078e001d */
[----:B--2---:R0:W-:Y:S04]  /*3ba10*/  STL.64 [R1+0x3590], R8 ;  /* 0x0035900801007387 */ /* 0x0041e80000100a00 */
[----:B0-----:R-:W2:Y:S01]  /*3ba20*/  LDL.LU R8, [R1+0x100] ;  /* 0x0001000001087983 */ /* 0x001ea20000300800 */
[----:B------:R-:W2:Y:S02]  /*3ba30*/  LDL.LU R9, [R1+0x104] ;  /* 0x0001040001097983 */ /* 0x000ea40000300800 */
[----:B------:R-:W3:Y:S02]  /*3ba40*/  LDL.LU R10, [R1+0x108] ;  /* 0x00010800010a7983 */ /* 0x000ee40000300800 */
[----:B------:R-:W2:Y:S01]  /*3ba50*/  LDL.LU R29, [R1+0x35f8] ;  /* 0x0035f800011d7983 */ /* 0x000ea20000300800 */
[----:B----4-:R-:W-:Y:S01]  /*3ba60*/  HMMA.16816.F32 R12, R20, R24, R12 ;  /* 0x00000018140c723c */ /* 0x010fe2000000180c */
[----:B---3--:R-:W-:Y:S01]  /*3ba70*/  STL.64 [R1+0x35b8], R10 ;  /* 0x0035b80a01007387 */ /* 0x008fe20000100a00 */
[----:B--2---:R0:W-:Y:S03]  /*3ba80*/  STL.64 [R1+0x35b0], R8 ;  /* 0x0035b00801007387 */ /* 0x0041e60000100a00 */
[----:B0-----:R-:W2:Y:S01]  /*3ba90*/  LDL.LU R8, [R1+0x110] ;  /* 0x0001100001087983 */ /* 0x001ea20000300800 */
[----:B------:R-:W2:Y:S02]  /*3baa0*/  LDL.LU R9, [R1+0x114] ;  /* 0x0001140001097983 */ /* 0x000ea40000300800 */
[----:B------:R-:W-:-:S02]  /*3bab0*/  IMAD.MOV.U32 R10, RZ, RZ, R26 ;  /* 0x000000ffff0a7224 */ /* 0x000fc400078e001a */
[----:B------:R-:W-:Y:S01]  /*3bac0*/  IMAD.MOV.U32 R11, RZ, RZ, R27 ;  /* 0x000000ffff0b7224 */ /* 0x000fe200078e001b */
[----:B------:R-:W3:Y:S01]  /*3bad0*/  LDL.LU R26, [R1+0x35f4] ;  /* 0x0035f400011a7983 */ /* 0x000ee20000300800 */
[----:B------:R-:W3:Y:S03]  /*3bae0*/  LDL.LU R27, [R1+0x35f0] ;  /* 0x0035f000011b7983 */ /* 0x000ee60000300800 */
[----:B------:R-:W-:Y:S04]  /*3baf0*/  STL.64 [R1+0x35d0], R10 ;  /* 0x0035d00a01007387 */ /* 0x000fe80000100a00 */
[----:B--2---:R0:W-:Y:S04]  /*3bb00*/  STL.64 [R1+0x35c8], R8 ;  /* 0x0035c80801007387 */ /* 0x0041e80000100a00 */
[----:B0-----:R-:W2:Y:S01]  /*3bb10*/  LDL.LU R8, [R1+0x120] ;  /* 0x0001200001087983 */ /* 0x001ea20000300800 */
[----:B------:R-:W2:Y:S02]  /*3bb20*/  LDL.LU R9, [R1+0x124] ;  /* 0x0001240001097983 */ /* 0x000ea40000300800 */
[----:B------:R-:W2:Y:S02]  /*3bb30*/  LDL.LU R10, [R1+0x128] ;  /* 0x00012800010a7983 */ /* 0x000ea40000300800 */
[----:B------:R0:W-:Y:S01]  /*3bb40*/  STL.64 [R1+0x1c0], R12 ;  /* 0x0001c00c01007387 */ /* 0x0001e20000100a00 */
[----:B------:R-:W-:Y:S04]  /*3bb50*/  STL.64 [R1+0x1c8], R14 ;  /* 0x0001c80e01007387 */ /* 0x000fe80000100a00 */
[----:B0-----:R-:W4:Y:S01]  /*3bb60*/  LDL.LU.64 R12, [R1+0x35e8] ;  /* 0x0035e800010c7983 */ /* 0x001f220000300a00 */
[----:B---3--:R-:W-:Y:S02]  /*3bb70*/  STL.64 [R1+0x3578], R26 ;  /* 0x0035781a01007387 */ /* 0x008fe40000100a00 */
[----:B------:R0:W-:Y:S02]  /*3bb80*/  STL.64 [R1+0x3570], R24 ;  /* 0x0035701801007387 */ /* 0x0001e40000100a00 */
[----:B0-----:R-:W3:Y:S01]  /*3bb90*/  LDL.LU.64 R24, [R1] ;  /* 0x0000000001187983 */ /* 0x001ee20000300a00 */
[C---:B----4-:R-:W-:Y:S03]  /*3bba0*/  HMMA.16816.F32 R16, R20.reuse, R12, R16 ;  /* 0x0000000c1410723c */ /* 0x050fe60000001810 */
[----:B---3--:R0:W-:Y:S04]  /*3bbb0*/  STL.64 [R1+0x3598], R24 ;  /* 0x0035981801007387 */ /* 0x0081e80000100a00 */
[----:B0-----:R-:W3:Y:S11]  /*3bbc0*/  LDL.LU.64 R24, [R1+0x20] ;  /* 0x0000200001187983 */ /* 0x001ef60000300a00 */
[----:B------:R-:W-:Y:S05]  /*3bbd0*/  @!UPT UIADD3 URZ, URZ, URZ, URZ ;  /* 0x0000003f3f3ff290 */ /* 0x000fea000fffe03f */
[----:B------:R0:W-:Y:S02]  /*3bbe0*/  STL.64 [R1+0x1b0], R16 ;  /* 0x0001b01001007387 */ /* 0x0001e40000100a00 */
[----:B------:R-:W-:Y:S01]  /*3bbf0*/  STL.64 [R1+0x1b8], R18 ;  /* 0x0001b81201007387 */ /* 0x000fe20000100a00 */
[----:B0-----:R-:W4:Y:S02]  /*3bc00*/  LDL.LU.64 R16, [R1+0x35e0] ;  /* 0x0035e00001107983 */ /* 0x001f240000300a00 */
[----:B----4-:R-:W-:Y:S11]  /*3bc10*/  HMMA.16816.F32 R4, R20, R16, R4 ;  /* 0x000000101404723c */ /* 0x010ff60000001804 */
[----:B------:R-:W-:Y:S11]  /*3bc20*/  @!UPT UIADD3 URZ, URZ, URZ, URZ ;  /* 0x0000003f3f3ff290 */ /* 0x000ff6000fffe03f */
[----:B------:R-:W-:Y:S01]  /*3bc30*/  @!UPT UIADD3 URZ, URZ, URZ, URZ ;  /* 0x0000003f3f3ff290 */ /* 0x000fe2000fffe03f */
[----:B------:R0:W-:Y:S01]  /*3bc40*/  STL.64 [R1+0x1a0], R4 ;  /* 0x0001a00401007387 */ /* 0x0001e20000100a00 */
[----:B------:R-:W-:Y:S03]  /*3bc50*/  STL.64 [R1+0x1a8], R6 ;  /* 0x0001a80601007387 */ /* 0x000fe60000100a00 */
[----:B0-----:R-:W2:Y:S01]  /*3bc60*/  LDL.LU.64 R4, [R1+0x35d8] ;  /* 0x0035d80001047983 */ /* 0x001ea20000300a00 */
[----:B------:R-:W-:-:S07]  /*3bc70*/  IMAD.MOV.U32 R11, RZ, RZ, R29 ;  /* 0x000000ffff0b7224 */ /* 0x000fce00078e001d */
[C---:B--2---:R-:W-:Y:S01]  /*3bc80*/  HMMA.16816.F32 R8, R20.reuse, R4, R8 ;  /* 0x000000041408723c */ /* 0x044fe20000001808 */
[----:B------:R-:W-:Y:S02]  /*3bc90*/  IMAD.MOV.U32 R19, RZ, RZ, R4 ;  /* 0x000000ffff137224 */ /* 0x000fe400078e0004 */
[----:B------:R-:W-:Y:S11]  /*3bca0*/  IMAD.MOV.U32 R18, RZ, RZ, R5 ;  /* 0x000000ffff127224 */ /* 0x000ff600078e0005 */
[----:B------:R-:W-:Y:S09]  /*3bcb0*/  @!UPT UIADD3 URZ, URZ, URZ, URZ ;  /* 0x0000003f3f3ff290 */ /* 0x000ff2000fffe03f */
[----:B------:R-:W-:Y:S01]  /*3bcc0*/  STL.64 [R1+0x170], R8 ;  /* 0x0001700801007387 */ /* 0x000fe20000100a00 */
[----:B------:R0:W-:Y:S03]  /*3bcd0*/  STL.64 [R1+0x178], R10 ;  /* 0x0001780a01007387 */ /* 0x0001e60000100a00 */
[----:B0-----:R-:W2:Y:S01]  /*3bce0*/  LDL.LU.64 R10, [R1+0x35d0] ;  /* 0x0035d000010a7983 */ /* 0x001ea20000300a00 */
[----:B------:R-:W2:Y:S02]  /*3bcf0*/  LDL.LU.64 R8, [R1+0x35c8] ;  /* 0x0035c80001087983 */ /* 0x000ea40000300a00 */
[----:B------:R-:W2:Y:S02]  /*3bd00*/  LDL.LU.64 R4, [R1+0x35c0] ;  /* 0x0035c00001047983 */ /* 0x000ea40000300a00 */
[----:B--2---:R-:W-:Y:S01]  /*3bd10*/  HMMA.16816.F32 R20, R20, R4, R8 ;  /* 0x000000041414723c */ /* 0x004fe20000001808 */
[----:B------:R-:W2:Y:S01]  /*3bd20*/  LDL.LU.64 R10, [R1+0x35b8] ;  /* 0x0035b800010a7983 */ /* 0x000ea20000300a00 */
[----:B------:R-:W2:Y:S02]  /*3bd30*/  LDL.LU.64 R8, [R1+0x35b0] ;  /* 0x0035b00001087983 */ /* 0x000ea40000300a00 */
[----:B------:R-:W-:-:S02]  /*3bd40*/  IMAD.MOV.U32 R28, RZ, RZ, R5 ;  /* 0x000000ffff1c7224 */ /* 0x000fc400078e0005 */
[----:B------:R-:W2:Y:S01]  /*3bd50*/  LDL.LU.64 R6, [R1+0x35a8] ;  /* 0x0035a80001067983 */ /* 0x000ea20000300a00 */
[----:B------:R-:W2:Y:S01]  /*3bd60*/  LDL.LU.64 R4, [R1+0x35a0] ;  /* 0x0035a00001047983 */ /* 0x000ea20000300a00 */
[----:B---3--:R-:W-:Y:S02]  /*3bd70*/  IMAD.MOV.U32 R3, RZ, RZ, R24 ;  /* 0x000000ffff037224 */ /* 0x008fe400078e0018 */
[----:B------:R-:W-:Y:S11]  /*3bd80*/  IMAD.MOV.U32 R0, RZ, RZ, R25 ;  /* 0x000000ffff007224 */ /* 0x000ff600078e0019 */
[----:B------:R-:W-:Y:S02]  /*3bd90*/  @!UPT UIADD3 URZ, URZ, URZ, URZ ;  /* 0x0000003f3f3ff290 */ /* 0x000fe4000fffe03f */
[----:B------:R0:W-:Y:S01]  /*3bda0*/  STL.64 [R1+0x150], R20 ;  /* 0x0001501401007387 */ /* 0x0001e20000100a00 */
[----:B------:R-:W-:Y:S02]  /*3bdb0*/  IMAD.MOV.U32 R29, RZ, RZ, R23 ;  /* 0x000000ffff1d7224 */ /* 0x000fe400078e0017 */
[----:B------:R1:W-:Y:S01]  /*3bdc0*/  STL [R1+0x158], R22 ;  /* 0x0001581601007387 */ /* 0x0003e20000100800 */
[----:B0-----:R-:W3:Y:S01]  /*3bdd0*/  LDL.LU R20, [R1+0xc0] ;  /* 0x0000c00001147983 */ /* 0x001ee20000300800 */
[----:B------:R-:W3:Y:S02]  /*3bde0*/  LDL.LU R21, [R1+0xc4] ;  /* 0x0000c40001157983 */ /* 0x000ee40000300800 */
[----:B-1----:R-:W3:Y:S02]  /*3bdf0*/  LDL.LU R22, [R1+0xc8] ;  /* 0x0000c80001167983 */ /* 0x002ee40000300800 */
[----:B------:R0:W-:Y:S02]  /*3be00*/  STL [R1+0x33f0], R29 ;  /* 0x0033f01d01007387 */ /* 0x0001e40000100800 */
[----:B0-----:R-:W4:Y:S01]  /*3be10*/  LDL R29, [R1+0x384] ;  /* 0x00038400011d7983 */ /* 0x001f220000100800 */
[----:B--2---:R-:W-:Y:S03]  /*3be20*/  HMMA.16816.F32 R8, R4, R24, R8 ;  /* 0x000000180408723c */ /* 0x004fe60000001808 */
[----:B------:R-:W2:Y:S11]  /*3be30*/  LDL.LU.64 R24, [R1+0x3598] ;  /* 0x0035980001187983 */ /* 0x000eb60000300a00 */
[----:B------:R-:W-:Y:S09]  /*3be40*/  @!UPT UIADD3 URZ, URZ, URZ, URZ ;  /* 0x0000003f3f3ff290 */ /* 0x000ff2000fffe03f */
[----:B------:R0:W-:Y:S01]  /*3be50*/  STL.64 [R1+0x130], R8 ;  /* 0x0001300801007387 */ /* 0x0001e20000100a00 */
[----:B------:R1:W-:Y:S03]  /*3be60*/  STL [R1+0x138], R10 ;  /* 0x0001380a01007387 */ /* 0x0003e60000100800 */
[----:B0-----:R-:W3:Y:S01]  /*3be70*/  LDL.LU.64 R8, [R1+0x3590] ;  /* 0x0035900001087983 */ /* 0x001ee20000300a00 */
[----:B------:R-:W-:Y:S02]  /*3be80*/  IMAD.MOV.U32 R23, RZ, RZ, R2 ;  /* 0x000000ffff177224 */ /* 0x000fe400078e0002 */
[----:B------:R-:W-:-:S05]  /*3be90*/  IMAD.MOV.U32 R2, RZ, RZ, R11 ;  /* 0x000000ffff027224 */ /* 0x000fca00078e000b */
[----:B------:R-:W-:Y:S01]  /*3bea0*/  STL [R1+0x33b0], R2 ;  /* 0x0033b00201007387 */ /* 0x000fe20000100800 */
[----:B---3--:R-:W-:Y:S11]  /*3beb0*/  HMMA.16816.F32 R20, R4, R8, R20 ;  /* 0x000000080414723c */ /* 0x008ff60000001814 */
[----:B------:R-:W-:Y:S11]  /*3bec0*/  @!UPT UIADD3 URZ, URZ, URZ, URZ ;  /* 0x0000003f3f3ff290 */ /* 0x000ff6000fffe03f */
[----:B------:R-:W-:Y:S01]  /*3bed0*/  @!UPT UIADD3 URZ, URZ, URZ, URZ ;  /* 0x0000003f3f3ff290 */ /* 0x000fe2000fffe03f */
[----:B------:R0:W-:Y:S01]  /*3bee0*/  STL.64 [R1+0x110], R20 ;  /* 0x0001101401007387 */ /* 0x0001e20000100a00 */
[----:B------:R2:W-:Y:S02]  /*3bef0*/  STL.64 [R1+0x118], R22 ;  /* 0x0001181601007387 */ /* 0x0005e40000100a00 */
[----:B-1----:R-:W3:Y:S02]  /*3bf00*/  LDL.LU.64 R10, [R1+0x3588] ;  /* 0x00358800010a7983 */ /* 0x002ee40000300a00 */
[----:B0-----:R-:W-:Y:S02]  /*3bf10*/  IMAD.MOV.U32 R21, RZ, RZ, R8 ;  /* 0x000000ffff157224 */ /* 0x001fe400078e0008 */
[----:B------:R-:W-:Y:S02]  /*3bf20*/  IMAD.MOV.U32 R20, RZ, RZ, R9 ;  /* 0x000000ffff147224 */ /* 0x000fe400078e0009 */
[----:B------:R-:W3:Y:S01]  /*3bf30*/  LDL.LU.64 R8, [R1+0x3580] ;  /* 0x0035800001087983 */ /* 0x000ee20000300a00 */
[----:B--2---:R-:W-:-:S02]  /*3bf40*/  IMAD.MOV.U32 R23, RZ, RZ, R24 ;  /* 0x000000ffff177224 */ /* 0x004fc400078e0018 */
[----:B------:R-:W-:Y:S02]  /*3bf50*/  IMAD.MOV.U32 R22, RZ, RZ, R25 ;  /* 0x000000ffff167224 */ /* 0x000fe400078e0019 */
[----:B------:R-:W2:Y:S01]  /*3bf60*/  LDL.LU.64 R26, [R1+0x3578] ;  /* 0x00357800011a7983 */ /* 0x000ea20000300a00 */
[C---:B---3--:R-:W-:Y:S01]  /*3bf70*/  HMMA.16816.F32 R8, R4.reuse, R24, R8 ;  /* 0x000000180408723c */ /* 0x048fe20000001808 */
[----:B------:R-:W3:Y:S11]  /*3bf80*/  LDL.LU.64 R24, [R1+0x3570] ;  /* 0x0035700001187983 */ /* 0x000ef60000300a00 */
[----:B------:R-:W-:Y:S11]  /*3bf90*/  @!UPT UIADD3 URZ, URZ, URZ, URZ ;  /* 0x0000003f3f3ff290 */ /* 0x000ff6000fffe03f */
[----:B------:R-:W-:Y:S01]  /*3bfa0*/  STL.64 [R1+0x100], R8 ;  /* 0x0001000801007387 */ /* 0x000fe20000100a00 */
[----:B------:R0:W-:Y:S02]  /*3bfb0*/  STL [R1+0x108], R10 ;  /* 0x0001080a01007387 */ /* 0x0001e40000100800 */
[----:B------:R-:W-:Y:S02]  /*3bfc0*/  IMAD.MOV.U32 R2, RZ, RZ, R11 ;  /* 0x000000ffff027224 */ /* 0x000fe400078e000b */
[----:B0-----:R-:W4:Y:S01]  /*3bfd0*/  LDL.LU.64 R10, [R1+0x3568] ;  /* 0x00356800010a7983 */ /* 0x001f220000300a00 */
[----:B------:R-:W4:Y:S02]  /*3bfe0*/  LDL.LU.64 R8, [R1+0x3560] ;  /* 0x0035600001087983 */ /* 0x000f240000300a00 */
[----:B------:R-:W-:Y:S02]  /*3bff0*/  STL.64 [R1+0x3558], R22 ;  /* 0x0035581601007387 */ /* 0x000fe40000100a00 */
[----:B------:R0:W-:Y:S02]  /*3c000*/  STL.64 [R1+0x3550], R20 ;  /* 0x0035501401007387 */ /* 0x0001e40000100a00 */
[----:B0-----:R-:W4:Y:S01]  /*3c010*/  LDL.LU R20, [R1+0x310] ;  /* 0x0003100001147983 */ /* 0x001f220000300800 */
[----:B------:R-:W4:Y:S02]  /*3c020*/  LDL.LU R21, [R1+0x314] ;  /* 0x0003140001157983 */ /* 0x000f240000300800 */
[----:B------:R-:W4:Y:S02]  /*3c030*/  LDL.LU R22, [R1+0x318] ;  /* 0x0003180001167983 */ /* 0x000f240000300800 */
[----:B------:R-:W4:Y:S01]  /*3c040*/  LDL.LU R23, [R1+0x31c] ;  /* 0x00031c0001177983 */ /* 0x000f220000300800 */
[----:B------:R-:W-:Y:S01]  /*3c050*/  STL [R1+0x33f4], R2 ;  /* 0x0033f40201007387 */ /* 0x000fe20000100800 */
[----:B--2---:R-:W-:Y:S03]  /*3c060*/  STL.64 [R1+0x34e8], R26 ;  /* 0x0034e81a01007387 */ /* 0x004fe60000100a00 */
[----:B---3--:R0:W-:Y:S01]  /*3c070*/  STL.64 [R1+0x34e0], R24 ;  /* 0x0034e01801007387 */ /* 0x0081e20000100a00 */
[C---:B----4-:R-:W-:Y:S11]  /*3c080*/  HMMA.16816.F32 R8, R4.reuse, R24, R8 ;  /* 0x000000180408723c */ /* 0x050ff60000001808 */
        /* <DEDUP_REMOVED lines=15> */
[----:B------:R-:W-:Y:S01]  /*3c180*/  IMAD.MOV.U32 R2, RZ, RZ, R13 ;  /* 0x000000ffff027224 */ /* 0x000fe200078e000d */
[C---:B------:R-:W-:Y:S08]  /*3c190*/  HMMA.16816.F32 R20, R4.reuse, R16, R20 ;  /* 0x000000100414723c */ /* 0x040ff00000001814 */
[----:B---3--:R-:W-:Y:S11]  /*3c1a0*/  HMMA.16816.F32 R8, R4, R12, R8 ;  /* 0x0000000c0408723c */ /* 0x008ff60000001808 */
[----:B------:R-:W-:Y:S11]  /*3c1b0*/  @!UPT UIADD3 URZ, URZ, URZ, URZ ;  /* 0x0000003f3f3ff290 */ /* 0x000ff6000fffe03f */
[----:B------:R-:W-:Y:S01]  /*3c1c0*/  @!UPT UIADD3 URZ, URZ, URZ, URZ ;  /* 0x0000003f3f3ff290 */ /* 0x000fe2000fffe03f */
[----:B------:R0:W-:Y:S02]  /*3c1d0*/  STL.64 [R1+0xc0], R8 ;  /* 0x0000c00801007387 */ /* 0x0001e40000100a00 */
[----:B0-----:R-:W-:Y:S02]  /*3c1e0*/  IMAD.MOV.U32 R8, RZ, RZ, R12 ;  /* 0x000000ffff087224 */ /* 0x001fe400078e000c */
[----:B------:R-:W0:Y:S04]  /*3c1f0*/  LDSM.16.MT88.4 R12, [R29+0xe000] ;  /* 0x00e000001d0c783b */ /* 0x000e280000004200 */
[----:B------:R1:W-:Y:S01]  /*3c200*/  STL.64 [R1+0xc8], R10 ;  /* 0x0000c80a01007387 */ /* 0x0003e20000100a00 */
[----:B------:R-:W-:Y:S02]  /*3c210*/  IMAD.MOV.U32 R9, RZ, RZ, R17 ;  /* 0x000000ffff097224 */ /* 0x000fe400078e0011 */
[----:B-1----:R-:W-:Y:S01]  /*3c220*/  IMAD.MOV.U32 R10, RZ, RZ, R16 ;  /* 0x000000ffff0a7224 */ /* 0x002fe200078e0010 */
[----:B0-----:R-:W-:Y:S01]  /*3c230*/  STL.64 [R1+0x34a0], R14 ;  /* 0x0034a00e01007387 */ /* 0x001fe20000100a00 */
[----:B------:R0:W-:Y:S02]  /*3c240*/  STL.64 [R1+0x3498], R12 ;  /* 0x0034980c01007387 */ /* 0x0001e40000100a00 */
[----:B0-----:R-:W-:-:S02]  /*3c250*/  IMAD.MOV.U32 R12, RZ, RZ, R19 ;  /* 0x000000ffff0c7224 */ /* 0x001fc400078e0013 */
[----:B------:R-:W-:Y:S02]  /*3c260*/  IMAD.MOV.U32 R13, RZ, RZ, R18 ;  /* 0x000000ffff0d7224 */ /* 0x000fe400078e0012 */
[----:B------:R-:W0:Y:S04]  /*3c270*/  LDSM.16.MT88.4 R16, [R29+0xe080] ;  /* 0x00e080001d10783b */ /* 0x000e280000004200 */
[----:B------:R-:W-:Y:S01]  /*3c280*/  STL.64 [R1+0xb0], R20 ;  /* 0x0000b01401007387 */ /* 0x000fe20000100a00 */
[----:B------:R1:W-:Y:S03]  /*3c290*/  STL.64 [R1+0xb8], R22 ;  /* 0x0000b81601007387 */ /* 0x0003e60000100a00 */
[----:B-1----:R-:W3:Y:S01]  /*3c2a0*/  LDL.LU.64 R22, [R1+0x3558] ;  /* 0x0035580001167983 */ /* 0x002ee20000300a00 */
[----:B------:R-:W4:Y:S03]  /*3c2b0*/  LDL.LU.64 R20, [R1+0x3550] ;  /* 0x0035500001147983 */ /* 0x000f260000300a00 */
[----:B0-----:R-:W-:Y:S01]  /*3c2c0*/  STL [R1+0x33f8], R19 ;  /* 0x0033f81301007387 */ /* 0x001fe20000100800 */
[----:B------:R-:W-:Y:S02]  /*3c2d0*/  STL [R1+0x3478], R18 ;  /* 0x0034781201007387 */ /* 0x000fe40000100800 */
[----:B------:R2:W-:Y:S02]  /*3c2e0*/  STL.64 [R1+0x3470], R16 ;  /* 0x0034701001007387 */ /* 0x0005e40000100a00 */
        /* <DEDUP_REMOVED lines=8> */
[----:B0-----:R-:W-:Y:S02]  /*3c370*/  IMAD.MOV.U32 R12, RZ, RZ, R8 ;  /* 0x000000ffff0c7224 */ /* 0x001fe400078e0008 */
[----:B------:R-:W-:-:S05]  /*3c380*/  IMAD.MOV.U32 R13, RZ, RZ, R2 ;  /* 0x000000ffff0d7224 */ /* 0x000fca00078e0002 */
[----:B------:R0:W-:Y:S01]  /*3c390*/  STL.64 [R1+0x34d8], R12 ;  /* 0x0034d80c01007387 */ /* 0x0001e20000100a00 */
[----:B------:R-:W2:Y:S02]  /*3c3a0*/  LDL.LU R16, [R1+0x290] ;  /* 0x0002900001107983 */ /* 0x000ea40000300800 */
[----:B------:R-:W2:Y:S02]  /*3c3b0*/  LDL.LU R17, [R1+0x294] ;  /* 0x0002940001117983 */ /* 0x000ea40000300800 */
[----:B------:R-:W2:Y:S01]  /*3c3c0*/  LDL.LU R18, [R1+0x298] ;  /* 0x0002980001127983 */ /* 0x000ea20000300800 */
[----:B------:R-:W2:Y:S04]  /*3c3d0*/  LDL.LU R19, [R1+0x29c] ;  /* 0x00029c0001137983 */ /* 0x000ea80000300800 */
[----:B0-----:R-:W2:Y:S01]  /*3c3e0*/  LDL.LU R12, [R1+0x2e0] ;  /* 0x0002e000010c7983 */ /* 0x001ea20000300800 */
[----:B------:R-:W2:Y:S02]  /*3c3f0*/  LDL.LU R13, [R1+0x2e4] ;  /* 0x0002e400010d7983 */ /* 0x000ea40000300800 */
[----:B------:R-:W2:Y:S02]  /*3c400*/  LDL.LU R14, [R1+0x2e8] ;  /* 0x0002e800010e7983 */ /* 0x000ea40000300800 */
[----:B------:R-:W2:Y:S02]  /*3c410*/  LDL.LU R15, [R1+0x2ec] ;  /* 0x0002ec00010f7983 */ /* 0x000ea40000300800 */
[----:B---3--:R-:W-:-:S02]  /*3c420*/  IMAD.MOV.U32 R24, RZ, RZ, R23 ;  /* 0x000000ffff187224 */ /* 0x008fc400078e0017 */
[----:B------:R-:W-:Y:S01]  /*3c430*/  IMAD.MOV.U32 R25, RZ, RZ, R22 ;  /* 0x000000ffff197224 */ /* 0x000fe200078e0016 */
[----:B--2---:R-:W-:Y:S01]  /*3c440*/  STL.64 [R1+0x34f8], R14 ;  /* 0x0034f80e01007387 */ /* 0x004fe20000100a00 */
[----:B------:R0:W-:Y:S03]  /*3c450*/  STL.64 [R1+0x34f0], R12 ;  /* 0x0034f00c01007387 */ /* 0x0001e60000100a00 */
[----:B------:R4:W-:Y:S01]  /*3c460*/  STL.64 [R1+0x3500], R24 ;  /* 0x0035001801007387 */ /* 0x0009e20000100a00 */
[----:B0-----:R-:W2:Y:S01]  /*3c470*/  LDL.LU R12, [R1+0x2f0] ;  /* 0x0002f000010c7983 */ /* 0x001ea20000300800 */
[----:B------:R-:W2:Y:S02]  /*3c480*/  LDL.LU R13, [R1+0x2f4] ;  /* 0x0002f400010d7983 */ /* 0x000ea40000300800 */
[----:B------:R-:W3:Y:S02]  /*3c490*/  LDL.LU R14, [R1+0x2f8] ;  /* 0x0002f800010e7983 */ /* 0x000ee40000300800 */
[----:B------:R-:W3:Y:S02]  /*3c4a0*/  LDL.LU R15, [R1+0x2fc] ;  /* 0x0002fc00010f7983 */ /* 0x000ee40000300800 */
[----:B----4-:R-:W-:-:S02]  /*3c4b0*/  IMAD.MOV.U32 R24, RZ, RZ, R21 ;  /* 0x000000ffff187224 */ /* 0x010fc400078e0015 */
[----:B------:R-:W-:Y:S01]  /*3c4c0*/  IMAD.MOV.U32 R25, RZ, RZ, R20 ;  /* 0x000000ffff197224 */ /* 0x000fe200078e0014 */
[----:B------:R-:W4:Y:S01]  /*3c4d0*/  LDL R8, [R1+0xf0] ;  /* 0x0000f00001087983 */ /* 0x000f220000100800 */
[----:B------:R-:W-:Y:S02]  /*3c4e0*/  IMAD.MOV.U32 R9, RZ, RZ, R28 ;  /* 0x000000ffff097224 */ /* 0x000fe400078e001c */
[----:B------:R-:W4:Y:S01]  /*3c4f0*/  LDL.LU R28, [R1+0x3548] ;  /* 0x00354800011c7983 */ /* 0x000f220000300800 */
[----:B------:R-:W0:Y:S04]  /*3c500*/  LDSM.16.MT88.4 R20, [R29+0xe100] ;  /* 0x00e100001d14783b */ /* 0x000e280000004200 */
[----:B---3--:R-:W-:Y:S01]  /*3c510*/  STL.64 [R1+0x3510], R14 ;  /* 0x0035100e01007387 */ /* 0x008fe20000100a00 */
[----:B--2---:R-:W-:Y:S02]  /*3c520*/  STL.64 [R1+0x3508], R12 ;  /* 0x0035080c01007387 */ /* 0x004fe40000100a00 */
[----:B------:R1:W-:Y:S02]  /*3c530*/  STL.64 [R1+0x3518], R24 ;  /* 0x0035181801007387 */ /* 0x0003e40000100a00 */
[----:B-1----:R-:W2:Y:S01]  /*3c540*/  LDL.LU R24, [R1+0x320] ;  /* 0x0003200001187983 */ /* 0x002ea20000300800 */
[----:B------:R-:W2:Y:S02]  /*3c550*/  LDL.LU R25, [R1+0x324] ;  /* 0x0003240001197983 */ /* 0x000ea40000300800 */
[----:B------:R-:W3:Y:S02]  /*3c560*/  LDL.LU R26, [R1+0x328] ;  /* 0x00032800011a7983 */ /* 0x000ee40000300800 */
[----:B------:R-:W3:Y:S02]  /*3c570*/  LDL.LU R27, [R1+0x32c] ;  /* 0x00032c00011b7983 */ /* 0x000ee40000300800 */
[----:B---3--:R-:W-:Y:S01]  /*3c580*/  STL.64 [R1+0x3538], R26 ;  /* 0x0035381a01007387 */ /* 0x008fe20000100a00 */
[----:B--2---:R1:W-:Y:S03]  /*3c590*/  STL.64 [R1+0x3530], R24 ;  /* 0x0035301801007387 */ /* 0x0043e60000100a00 */
[----:B-1----:R-:W4:Y:S01]  /*3c5a0*/  LDL.LU R24, [R1+0x330] ;  /* 0x0003300001187983 */ /* 0x002f220000300800 */
[----:B------:R-:W4:Y:S02]  /*3c5b0*/  LDL.LU R25, [R1+0x334] ;  /* 0x0003340001197983 */ /* 0x000f240000300800 */
[----:B------:R-:W4:Y:S02]  /*3c5c0*/  LDL.LU R26, [R1+0x338] ;  /* 0x00033800011a7983 */ /* 0x000f240000300800 */
[----:B------:R-:W4:Y:S01]  /*3c5d0*/  LDL.LU R27, [R1+0x33c] ;  /* 0x00033c00011b7983 */ /* 0x000f220000300800 */
[----:B------:R-:W2:Y:S01]  /*3c5e0*/  LDL.LU R12, [R1+0x300] ;  /* 0x00030000010c7983 */ /* 0x000ea20000300800 */
[----:B------:R-:W2:Y:S02]  /*3c5f0*/  LDL.LU R13, [R1+0x304] ;  /* 0x00030400010d7983 */ /* 0x000ea40000300800 */
[----:B------:R-:W2:Y:S02]  /*3c600*/  LDL.LU R14, [R1+0x308] ;  /* 0x00030800010e7983 */ /* 0x000ea40000300800 */
[----:B------:R-:W2:Y:S01]  /*3c610*/  LDL.LU R15, [R1+0x30c] ;  /* 0x00030c00010f7983 */ /* 0x000ea20000300800 */
[----:B------:R-:W-:Y:S01]  /*3c620*/  STL.64 [R1+0x34b8], R18 ;  /* 0x0034b81201007387 */ /* 0x000fe20000100a00 */
[----:B------:R1:W-:Y:S03]  /*3c630*/  STL.64 [R1+0x34b0], R16 ;  /* 0x0034b01001007387 */ /* 0x0003e60000100a00 */
[----:B-1----:R-:W3:Y:S01]  /*3c640*/  LDL.LU R16, [R1+0x2c0] ;  /* 0x0002c00001107983 */ /* 0x002ee20000300800 */
[----:B------:R-:W3:Y:S02]  /*3c650*/  LDL.LU R17, [R1+0x2c4] ;  /* 0x0002c40001117983 */ /* 0x000ee40000300800 */
[----:B------:R-:W2:Y:S02]  /*3c660*/  LDL.LU R18, [R1+0x2c8] ;  /* 0x0002c80001127983 */ /* 0x000ea40000300800 */
[----:B------:R-:W2:Y:S01]  /*3c670*/  LDL.LU R19, [R1+0x2cc] ;  /* 0x0002cc0001137983 */ /* 0x000ea20000300800 */
[----:B----4-:R-:W-:Y:S01]  /*3c680*/  HMMA.16816.F32 R4, R4, R8, R24 ;  /* 0x000000080404723c */ /* 0x010fe20000001818 */
[----:B--2---:R-:W-:Y:S01]  /*3c690*/  STL.64 [R1+0x34d0], R18 ;  /* 0x0034d01201007387 */ /* 0x004fe20000100a00 */
[----:B---3--:R1:W-:Y:S03]  /*3c6a0*/  STL.64 [R1+0x34c8], R16 ;  /* 0x0034c81001007387 */ /* 0x0083e60000100a00 */
[----:B-1----:R-:W2:Y:S01]  /*3c6b0*/  LDL.LU R16, [R1+0x2d0] ;  /* 0x0002d00001107983 */ /* 0x002ea20000300800 */
[----:B------:R-:W2:Y:S02]  /*3c6c0*/  LDL.LU R17, [R1+0x2d4] ;  /* 0x0002d40001117983 */ /* 0x000ea40000300800 */
[----:B------:R-:W2:Y:S02]  /*3c6d0*/  LDL.LU R18, [R1+0x2d8] ;  /* 0x0002d80001127983 */ /* 0x000ea40000300800 */
[----:B------:R-:W2:Y:S01]  /*3c6e0*/  LDL.LU R19, [R1+0x2dc] ;  /* 0x0002dc0001137983 */ /* 0x000ea20000300800 */
[----:B0-----:R-:W-:Y:S01]  /*3c6f0*/  STL.64 [R1+0x3370], R22 ;  /* 0x0033701601007387 */ /* 0x001fe20000100a00 */
[----:B------:R0:W-:Y:S02]  /*3c700*/  STL.64 [R1+0x3368], R20 ;  /* 0x0033681401007387 */ /* 0x0001e40000100a00 */
[----:B0-----:R-:W-:-:S02]  /*3c710*/  IMAD.MOV.U32 R20, RZ, RZ, R3 ;  /* 0x000000ffff147224 */ /* 0x001fc400078e0003 */
[----:B------:R-:W-:Y:S01]  /*3c720*/  IMAD.MOV.U32 R21, RZ, RZ, R0 ;  /* 0x000000ffff157224 */ /* 0x000fe200078e0000 */
[----:B------:R-:W3:Y:S01]  /*3c730*/  LDL.LU R3, [R1+0x3544] ;  /* 0x0035440001037983 */ /* 0x000ee20000300800 */
[----:B------:R-:W4:Y:S02]  /*3c740*/  LDL.LU R0, [R1+0x3540] ;  /* 0x0035400001007983 */ /* 0x000f240000300800 */
[----:B------:R-:W2:Y:S02]  /*3c750*/  LDL R22, [R1+0x28] ;  /* 0x0000280001167983 */ /* 0x000ea40000100800 */
[----:B------:R-:W2:Y:S01]  /*3c760*/  LDL R23, [R1+0x2c] ;  /* 0x00002c0001177983 */ /* 0x000ea20000100800 */
[----:B------:R-:W2:Y:S01]  /*3c770*/  LDL.LU.64 R26, [R1+0x3538] ;  /* 0x00353800011a7983 */ /* 0x000ea20000300a00 */
[----:B------:R-:W2:Y:S02]  /*3c780*/  LDL.LU.64 R24, [R1+0x3530] ;  /* 0x0035300001187983 */ /* 0x000ea40000300a00 */
[----:B------:R-:W2:Y:S02]  /*3c790*/  LDL.LU.64 R10, [R1+0x3528] ;  /* 0x00352800010a7983 */ /* 0x000ea40000300a00 */
[----:B------:R-:W2:Y:S01]  /*3c7a0*/  LDL.LU.64 R8, [R1+0x3520] ;  /* 0x0035200001087983 */ /* 0x000ea20000300a00 */
[----:B------:R-:W-:Y:S01]  /*3c7b0*/  STL.64 [R1+0x90], R4 ;  /* 0x0000900401007387 */ /* 0x000fe20000100a00 */
[----:B------:R-:W-:Y:S02]  /*3c7c0*/  STL.64 [R1+0x98], R6 ;  /* 0x0000980601007387 */ /* 0x000fe40000100a00 */
[----:B------:R-:W0:Y:S02]  /*3c7d0*/  LDSM.16.MT88.4 R4, [R29+0xe180] ;  /* 0x00e180001d04783b */ /* 0x000e240000004200 */
[----:B0-----:R0:W-:Y:S02]  /*3c7e0*/  STL [R1+0x32e0], R4 ;  /* 0x0032e00401007387 */ /* 0x0011e40000100800 */
[----:B------:R1:W-:Y:S02]  /*3c7f0*/  STL [R1+0x32dc], R5 ;  /* 0x0032dc0501007387 */ /* 0x0003e40000100800 */
[----:B------:R1:W-:Y:S02]  /*3c800*/  STL [R1+0x32d8], R6 ;  /* 0x0032d80601007387 */ /* 0x0003e40000100800 */
[----:B------:R-:W-:Y:S01]  /*3c810*/  STL [R1+0x32d4], R7 ;  /* 0x0032d40701007387 */ /* 0x000fe20000100800 */
[----:B0-----:R-:W3:Y:S01]  /*3c820*/  LDL.LU R4, [R1+0x2b0] ;  /* 0x0002b00001047983 */ /* 0x001ee20000300800 */
[----:B-1----:R-:W3:Y:S02]  /*3c830*/  LDL.LU R5, [R1+0x2b4] ;  /* 0x0002b40001057983 */ /* 0x002ee40000300800 */
[----:B------:R-:W3:Y:S01]  /*3c840*/  LDL.LU R6, [R1+0x2b8] ;  /* 0x0002b80001067983 */ /* 0x000ee20000300800 */
        /* <DEDUP_REMOVED lines=21> */
[C---:B--2---:R-:W-:Y:S11]  /*3c9a0*/  HMMA.16816.F32 R12, R8.reuse, R24, R12 ;  /* 0x00000018080c723c */ /* 0x044ff6000000180c */
[----:B------:R-:W-:Y:S11]  /*3c9b0*/  @!UPT UIADD3 URZ, URZ, URZ, URZ ;  /* 0x0000003f3f3ff290 */ /* 0x000ff6000fffe03f */
[----:B------:R-:W-:Y:S01]  /*3c9c0*/  @!UPT UIADD3 URZ, URZ, URZ, URZ ;  /* 0x0000003f3f3ff290 */ /* 0x000fe2000fffe03f */
[----:B------:R0:W-:Y:S01]  /*3c9d0*/  STL.64 [R1+0x30], R12 ;  /* 0x0000300c01007387 */ /* 0x0001e20000100a00 */
[----:B------:R1:W-:Y:S03]  /*3c9e0*/  STL.64 [R1+0x38], R14 ;  /* 0x0000380e01007387 */ /* 0x0003e60000100a00 */
[----:B0-----:R-:W1:Y:S02]  /*3c9f0*/  LDL.LU.64 R12, [R1+0x34d8] ;  /* 0x0034d800010c7983 */ /* 0x001e640000300a00 */
[----:B-1----:R-:W-:Y:S02]  /*3ca00*/  HMMA.16816.F32 R12, R8, R12, R16 ;  /* 0x0000000c080c723c */ /* 0x002fe40000001810 */
[----:B------:R-:W2:Y:S01]  /*3ca10*/  LDL.LU.64 R18, [R1+0x34d0] ;  /* 0x0034d00001127983 */ /* 0x000ea20000300a00 */
[----:B------:R-:W2:Y:S11]  /*3ca20*/  LDL.LU.64 R16, [R1+0x34c8] ;  /* 0x0034c80001107983 */ /* 0x000eb60000300a00 */
[----:B------:R-:W-:Y:S09]  /*3ca30*/  @!UPT UIADD3 URZ, URZ, URZ, URZ ;  /* 0x0000003f3f3ff290 */ /* 0x000ff2000fffe03f */
[----:B------:R0:W-:Y:S01]  /*3ca40*/  STL.64 [R1+0x120], R12 ;  /* 0x0001200c01007387 */ /* 0x0001e20000100a00 */
[----:B------:R2:W-:Y:S03]  /*3ca50*/  STL [R1+0x128], R14 ;  /* 0x0001280e01007387 */ /* 0x0005e60000100800 */
[----:B0-----:R-:W2:Y:S01]  /*3ca60*/  LDL.LU.64 R12, [R1+0x34c0] ;  /* 0x0034c000010c7983 */ /* 0x001ea20000300a00 */
[----:B----4-:R-:W-:Y:S02]  /*3ca70*/  IMAD.MOV.U32 R7, RZ, RZ, R0 ;  /* 0x000000ffff077224 */ /* 0x010fe400078e0000 */
[----:B------:R-:W-:-:S05]  /*3ca80*/  IMAD.MOV.U32 R0, RZ, RZ, R15 ;  /* 0x000000ffff007224 */ /* 0x000fca00078e000f */
[----:B------:R-:W-:Y:S01]  /*3ca90*/  STL [R1+0x3320], R0 ;  /* 0x0033200001007387 */ /* 0x000fe20000100800 */
[C---:B--2---:R-:W-:Y:S03]  /*3caa0*/  HMMA.16816.F32 R12, R8.reuse, R12, R16 ;  /* 0x0000000c080c723c */ /* 0x044fe60000001810 */
[----:B------:R-:W2:Y:S01]  /*3cab0*/  LDL.LU.64 R18, [R1+0x34b8] ;  /* 0x0034b80001127983 */ /* 0x000ea20000300a00 */
[----:B------:R-:W2:Y:S11]  /*3cac0*/  LDL.LU.64 R16, [R1+0x34b0] ;  /* 0x0034b00001107983 */ /* 0x000eb60000300a00 */
[----:B------:R-:W-:Y:S08]  /*3cad0*/  @!UPT UIADD3 URZ, URZ, URZ, URZ ;  /* 0x0000003f3f3ff290 */ /* 0x000ff0000fffe03f */
[----:B------:R0:W-:Y:S01]  /*3cae0*/  STL.64 [R1+0x140], R12 ;  /* 0x0001400c01007387 */ /* 0x0001e20000100a00 */
[----:B------:R3:W-:Y:S03]  /*3caf0*/  STL.64 [R1+0x148], R14 ;  /* 0x0001480e01007387 */ /* 0x0007e60000100a00 */
[----:B0-----:R-:W3:Y:S02]  /*3cb00*/  LDL.LU.64 R12, [R1+0x34a8] ;  /* 0x0034a800010c7983 */ /* 0x001ee40000300a00 */
[C---:B---3--:R-:W-:Y:S11]  /*3cb10*/  HMMA.16816.F32 R12, R8.reuse, R12, R4 ;  /* 0x0000000c080c723c */ /* 0x048ff60000001804 */
[----:B------:R-:W-:Y:S11]  /*3cb20*/  @!UPT UIADD3 URZ, URZ, URZ, URZ ;  /* 0x0000003f3f3ff290 */ /* 0x000ff6000fffe03f */
[----:B------:R-:W-:Y:S02]  /*3cb30*/  @!UPT UIADD3 URZ, URZ, URZ, URZ ;  /* 0x0000003f3f3ff290 */ /* 0x000fe4000fffe03f */
[----:B------:R-:W-:Y:S02]  /*3cb40*/  IMAD.MOV.U32 R6, RZ, RZ, R14 ;  /* 0x000000ffff067224 */ /* 0x000fe400078e000e */
[----:B------:R-:W-:Y:S02]  /*3cb50*/  IMAD.MOV.U32 R7, RZ, RZ, R15 ;  /* 0x000000ffff077224 */ /* 0x000fe400078e000f */
[----:B------:R-:W-:Y:S02]  /*3cb60*/  IMAD.MOV.U32 R4, RZ, RZ, R12 ;  /* 0x000000ffff047224 */ /* 0x000fe400078e000c */
[----:B------:R-:W-:Y:S01]  /*3cb70*/  IMAD.MOV.U32 R5, RZ, RZ, R13 ;  /* 0x000000ffff057224 */ /* 0x000fe200078e000d */
[----:B------:R-:W3:Y:S01]  /*3cb80*/  LDL.LU.64 R14, [R1+0x34a0] ;  /* 0x0034a000010e7983 */ /* 0x000ee20000300a00 */
[----:B------:R-:W3:Y:S02]  /*3cb90*/  LDL.LU.64 R12, [R1+0x3498] ;  /* 0x00349800010c7983 */ /* 0x000ee40000300a00 */
[----:B------:R-:W-:Y:S01]  /*3cba0*/  STL.64 [R1+0x32f0], R6 ;  /* 0x0032f00601007387 */ /* 0x000fe20000100a00 */
[----:B------:R0:W-:Y:S04]  /*3cbb0*/  STL.64 [R1+0x32e8], R4 ;  /* 0x0032e80401007387 */ /* 0x0001e80000100a00 */
[----:B0-----:R-:W2:Y:S01]  /*3cbc0*/  LDL.LU.64 R4, [R1+0xf0] ;  /* 0x0000f00001047983 */ /* 0x001ea20000300a00 */
[----:B------:R-:W4:Y:S01]  /*3cbd0*/  LDL.LU.64 R6, [R1+0xf8] ;  /* 0x0000f80001067983 */ /* 0x000f220000300a00 */
[----:B--2---:R-:W-:Y:S11]  /*3cbe0*/  HMMA.16816.F32 R8, R8, R4, R16 ;  /* 0x000000040808723c */ /* 0x004ff60000001810 */
[----:B------:R-:W-:Y:S11]  /*3cbf0*/  @!UPT UIADD3 URZ, URZ, URZ, URZ ;  /* 0x0000003f3f3ff290 */ /* 0x000ff6000fffe03f */
[----:B------:R-:W-:Y:S02]  /*3cc00*/  @!UPT UIADD3 URZ, URZ, URZ, URZ ;  /* 0x0000003f3f3ff290 */ /* 0x000fe4000fffe03f */
[----:B------:R-:W-:Y:S02]  /*3cc10*/  IMAD.MOV.U32 R25, RZ, RZ, R10 ;  /* 0x000000ffff197224 */ /* 0x000fe400078e000a */
[----:B------:R-:W-:Y:S01]  /*3cc20*/  IMAD.MOV.U32 R24, RZ, RZ, R11 ;  /* 0x000000ffff187224 */ /* 0x000fe200078e000b */
[----:B------:R-:W-:Y:S01]  /*3cc30*/  STL.64 [R1+0x190], R8 ;  /* 0x0001900801007387 */ /* 0x000fe20000100a00 */
[----:B------:R0:W-:Y:S03]  /*3cc40*/  STL.64 [R1+0x3450], R26 ;  /* 0x0034501a01007387 */ /* 0x0001e60000100a00 */
[----:B------:R-:W-:Y:S04]  /*3cc50*/  STL.64 [R1+0x3448], R24 ;  /* 0x0034481801007387 */ /* 0x000fe80000100a00 */
[----:B0-----:R-:W2:Y:S04]  /*3cc60*/  LDL R26, [R1+0x8] ;  /* 0x00000800011a7983 */ /* 0x001ea80000100800 */
[----:B------:R-:W2:Y:S04]  /*3cc70*/  LDL R27, [R1+0xc] ;  /* 0x00000c00011b7983 */ /* 0x000ea80000100800 */
[----:B--2---:R-:W-:Y:S01]  /*3cc80*/  STL.64 [R1+0x3468], R26 ;  /* 0x0034681a01007387 */ /* 0x004fe20000100a00 */
[----:B----4-:R0:W-:Y:S02]  /*3cc90*/  STL.64 [R1+0x3400], R6 ;  /* 0x0034000601007387 */ /* 0x0101e40000100a00 */
[----:B------:R-:W2:Y:S02]  /*3cca0*/  LDL.LU R4, [R1+0x220] ;  /* 0x0002200001047983 */ /* 0x000ea40000300800 */
[----:B------:R-:W2:Y:S01]  /*3ccb0*/  LDL.LU R5, [R1+0x224] ;  /* 0x0002240001057983 */ /* 0x000ea20000300800 */
[----:B0-----:R-:W4:Y:S01]  /*3ccc0*/  LDL.LU R6, [R1+0x228] ;  /* 0x0002280001067983 */ /* 0x001f220000300800 */
[----:B------:R-:W4:Y:S02]  /*3ccd0*/  LDL.LU R7, [R1+0x22c] ;  /* 0x00022c0001077983 */ /* 0x000f240000300800 */
[----:B------:R-:W2:Y:S02]  /*3cce0*/  LDL.LU R16, [R1+0x270] ;  /* 0x0002700001107983 */ /* 0x000ea40000300800 */
[----:B------:R-:W2:Y:S01]  /*3ccf0*/  LDL.LU R17, [R1+0x274] ;  /* 0x0002740001117983 */ /* 0x000ea20000300800 */
[----:B------:R-:W2:Y:S01]  /*3cd00*/  LDL.LU R18, [R1+0x278] ;  /* 0x0002780001127983 */ /* 0x000ea20000300800 */
[----:B------:R-:W2:Y:S03]  /*3cd10*/  LDL.LU R19, [R1+0x27c] ;  /* 0x00027c0001137983 */ /* 0x000ea60000300800 */
[----:B--2---:R-:W-:Y:S01]  /*3cd20*/  STL.64 [R1+0x3488], R18 ;  /* 0x0034881201007387 */ /* 0x004fe20000100a00 */
[----:B------:R0:W-:Y:S03]  /*3cd30*/  STL.64 [R1+0x3480], R16 ;  /* 0x0034801001007387 */ /* 0x0001e60000100a00 */
[----:B0-----:R-:W3:Y:S01]  /*3cd40*/  LDL.LU R16, [R1+0x280] ;  /* 0x0002800001107983 */ /* 0x001ee20000300800 */
[----:B------:R-:W3:Y:S02]  /*3cd50*/  LDL.LU R17, [R1+0x284] ;  /* 0x0002840001117983 */ /* 0x000ee40000300800 */
[----:B------:R-:W3:Y:S02]  /*3cd60*/  LDL.LU R18, [R1+0x288] ;  /* 0x0002880001127983 */ /* 0x000ee40000300800 */
[----:B------:R-:W3:Y:S01]  /*3cd70*/  LDL.LU R19, [R1+0x28c] ;  /* 0x00028c0001137983 */ /* 0x000ee20000300800 */
[----:B------:R-:W2:Y:S01]  /*3cd80*/  LDL.64 R26, [R1+0x18] ;  /* 0x00001800011a7983 */ /* 0x000ea20000100a00 */
[----:B----4-:R0:W-:Y:S02]  /*3cd90*/  STL.64 [R1+0x3420], R6 ;  /* 0x0034200601007387 */ /* 0x0101e40000100a00 */
[----:B------:R1:W-:Y:S01]  /*3cda0*/  STL.64 [R1+0x3418], R4 ;  /* 0x0034180401007387 */ /* 0x0003e20000100a00 */
[----:B0-----:R-:W4:Y:S04]  /*3cdb0*/  LDL.64 R6, [R1+0x68] ;  /* 0x0000680001067983 */ /* 0x001f280000100a00 */
[----:B----4-:R0:W-:Y:S01]  /*3cdc0*/  STL.64 [R1+0x3428], R6 ;  /* 0x0034280601007387 */ /* 0x0101e20000100a00 */
[----:B-1----:R-:W4:Y:S02]  /*3cdd0*/  LDL.LU R4, [R1+0x240] ;  /* 0x0002400001047983 */ /* 0x002f240000300800 */
[----:B------:R-:W4:Y:S01]  /*3cde0*/  LDL.LU R5, [R1+0x244] ;  /* 0x0002440001057983 */ /* 0x000f220000300800 */
        /* <DEDUP_REMOVED lines=13> */
[----:B------:R-:W2:Y:S01]  /*3cec0*/  LDL.LU R7, [R1+0x26c] ;  /* 0x00026c0001077983 */ /* 0x000ea20000300800 */
[----:B------:R-:W4:Y:S01]  /*3ced0*/  LDL.LU R8, [R1+0x210] ;  /* 0x0002100001087983 */ /* 0x000f220000300800 */
[----:B------:R-:W4:Y:S02]  /*3cee0*/  LDL.LU R9, [R1+0x214] ;  /* 0x0002140001097983 */ /* 0x000f240000300800 */
[----:B------:R-:W-:-:S02]  /*3cef0*/  IMAD.MOV.U32 R10, RZ, RZ, R3 ;  /* 0x000000ffff0a7224 */ /* 0x000fc400078e0003 */
[----:B------:R-:W-:Y:S01]  /*3cf00*/  IMAD.MOV.U32 R11, RZ, RZ, R28 ;  /* 0x000000ffff0b7224 */ /* 0x000fe200078e001c */
[----:B------:R-:W2:Y:S01]  /*3cf10*/  LDL.LU R3, [R1+0x3494] ;  /* 0x0034940001037983 */ /* 0x000ea20000300800 */
[----:B------:R-:W2:Y:S03]  /*3cf20*/  LDL.LU R28, [R1+0x3490] ;  /* 0x00349000011c7983 */ /* 0x000ea60000300800 */
[----:B------:R0:W-:Y:S01]  /*3cf30*/  STL.64 [R1+0x3410], R10 ;  /* 0x0034100a01007387 */ /* 0x0001e20000100a00 */
[C---:B---3--:R-:W-:Y:S03]  /*3cf40*/  HMMA.16816.F32 R16, R12.reuse, R22, R16 ;  /* 0x000000160c10723c */ /* 0x048fe60000001810 */
[----:B----4-:R-:W-:Y:S01]  /*3cf50*/  STL.64 [R1+0x3408], R8 ;  /* 0x0034080801007387 */ /* 0x010fe20000100a00 */
[----:B0-----:R-:W3:Y:S03]  /*3cf60*/  LDL.LU.64 R10, [R1+0xe8] ;  /* 0x0000e800010a7983 */ /* 0x001ee60000300a00 */
[----:B---3--:R0:W-:Y:S04]  /*3cf70*/  STL.64 [R1+0x3430], R10 ;  /* 0x0034300a01007387 */ /* 0x0081e80000100a00 */
[----:B0-----:R-:W3:Y:S11]  /*3cf80*/  LDL.64 R10, [R1+0x78] ;  /* 0x00007800010a7983 */ /* 0x001ef60000100a00 */
[----:B------:R-:W-:Y:S01]  /*3cf90*/  @!UPT UIADD3 URZ, URZ, URZ, URZ ;  /* 0x0000003f3f3ff290 */ /* 0x000fe2000fffe03f */
[----:B------:R-:W-:Y:S02]  /*3cfa0*/  STL.64 [R1+0x200], R16 ;  /* 0x0002001001007387 */ /* 0x000fe40000100a00 */
[----:B------:R0:W-:Y:S02]  /*3cfb0*/  STL.64 [R1+0x208], R18 ;  /* 0x0002081201007387 */ /* 0x0001e40000100a00 */
[----:B0-----:R-:W4:Y:S01]  /*3cfc0*/  LDL.LU.64 R18, [R1+0x3488] ;  /* 0x0034880001127983 */ /* 0x001f220000300a00 */
[----:B------:R-:W4:Y:S02]  /*3cfd0*/  LDL.LU.64 R16, [R1+0x3480] ;  /* 0x0034800001107983 */ /* 0x000f240000300a00 */
[----:B------:R-:W-:Y:S01]  /*3cfe0*/  IMAD.MOV.U32 R2, RZ, RZ, R27 ;  /* 0x000000ffff027224 */ /* 0x000fe200078e001b */
[C---:B----4-:R-:W-:Y:S11]  /*3cff0*/  HMMA.16816.F32 R16, R12.reuse, R26, R16 ;  /* 0x0000001a0c10723c */ /* 0x050ff60000001810 */
[----:B------:R-:W-:Y:S11]  /*3d000*/  @!UPT UIADD3 URZ, URZ, URZ, URZ ;  /* 0x0000003f3f3ff290 */ /* 0x000ff6000fffe03f */
[----:B------:R-:W-:Y:S01]  /*3d010*/  @!UPT UIADD3 URZ, URZ, URZ, URZ ;  /* 0x0000003f3f3ff290 */ /* 0x000fe2000fffe03f */
[----:B------:R-:W-:Y:S01]  /*3d020*/  STL.64 [R1+0x270], R16 ;  /* 0x0002701001007387 */ /* 0x000fe20000100a00 */
[----:B------:R0:W-:Y:S03]  /*3d030*/  STL.64 [R1+0x278], R18 ;  /* 0x0002781201007387 */ /* 0x0001e60000100a00 */
[----:B0-----:R-:W4:Y:S01]  /*3d040*/  LDL.LU R18, [R1+0x3478] ;  /* 0x0034780001127983 */ /* 0x001f220000300800 */
[----:B------:R-:W4:Y:S02]  /*3d050*/  LDL.LU.64 R16, [R1+0x3470] ;  /* 0x0034700001107983 */ /* 0x000f240000300a00 */
        /* <DEDUP_REMOVED lines=8> */
[----:B0-----:R-:W2:Y:S01]  /*3d0e0*/  LDL.LU.64 R26, [R1+0x3450] ;  /* 0x00345000011a7983 */ /* 0x001ea20000300a00 */
[----:B------:R-:W3:Y:S01]  /*3d0f0*/  LDL.LU.64 R24, [R1+0x3448] ;  /* 0x0034480001187983 */ /* 0x000ee20000300a00 */
        /* <DEDUP_REMOVED lines=8> */
[----:B---3--:R0:W-:Y:S02]  /*3d180*/  STL.64 [R1+0x33c0], R24 ;  /* 0x0033c01801007387 */ /* 0x0081e40000100a00 */
[----:B------:R-:W-:-:S02]  /*3d190*/  IMAD.MOV.U32 R20, RZ, RZ, R10 ;  /* 0x000000ffff147224 */ /* 0x000fc400078e000a */
[----:B------:R-:W-:Y:S01]  /*3d1a0*/  IMAD.MOV.U32 R0, RZ, RZ, R11 ;  /* 0x000000ffff007224 */ /* 0x000fe200078e000b */
[----:B0-----:R-:W3:Y:S01]  /*3d1b0*/  LDL.LU R24, [R1+0x230] ;  /* 0x0002300001187983 */ /* 0x001ee20000300800 */
[----:B------:R-:W3:Y:S02]  /*3d1c0*/  LDL.LU R25, [R1+0x234] ;  /* 0x0002340001197983 */ /* 0x000ee40000300800 */
[----:B------:R-:W-:Y:S02]  /*3d1d0*/  IMAD.MOV.U32 R26, RZ, RZ, R28 ;  /* 0x000000ffff1a7224 */ /* 0x000fe400078e001c */
[----:B------:R-:W-:Y:S01]  /*3d1e0*/  IMAD.MOV.U32 R27, RZ, RZ, R3 ;  /* 0x000000ffff1b7224 */ /* 0x000fe200078e0003 */
[C---:B--2---:R-:W-:Y:S01]  /*3d1f0*/  HMMA.16816.F32 R4, R12.reuse, R10, R4 ;  /* 0x0000000a0c04723c */ /* 0x044fe20000001804 */
[----:B------:R-:W2:Y:S11]  /*3d200*/  LDL.LU.64 R10, [R1+0x3430] ;  /* 0x00343000010a7983 */ /* 0x000eb60000300a00 */
[----:B------:R-:W-:Y:S11]  /*3d210*/  @!UPT UIADD3 URZ, URZ, URZ, URZ ;  /* 0x0000003f3f3ff290 */ /* 0x000ff6000fffe03f */
[----:B------:R-:W-:Y:S01]  /*3d220*/  STL.64 [R1+0x2a0], R4 ;  /* 0x0002a00401007387 */ /* 0x000fe20000100a00 */
[----:B------:R-:W-:Y:S02]  /*3d230*/  IMAD.MOV.U32 R28, RZ, RZ, R6 ;  /* 0x000000ffff1c7224 */ /* 0x000fe400078e0006 */
[----:B------:R-:W-:Y:S02]  /*3d240*/  IMAD.MOV.U32 R3, RZ, RZ, R7 ;  /* 0x000000ffff037224 */ /* 0x000fe400078e0007 */
[----:B------:R-:W3:Y:S03]  /*3d250*/  LDL.LU.64 R6, [R1+0x3428] ;  /* 0x0034280001067983 */ /* 0x000ee60000300a00 */
[----:B------:R-:W-:Y:S02]  /*3d260*/  STL [R1+0x323c], R3 ;  /* 0x00323c0301007387 */ /* 0x000fe40000100800 */
[----:B------:R-:W-:Y:S01]  /*3d270*/  STL [R1+0x3238], R28 ;  /* 0x0032381c01007387 */ /* 0x000fe20000100800 */
        /* <DEDUP_REMOVED lines=8> */
[----:B------:R-:W3:Y:S02]  /*3d300*/  LDL.LU.64 R4, [R1+0x3418] ;  /* 0x0034180001047983 */ /* 0x000ee40000300a00 */
[----:B--2---:R-:W-:-:S02]  /*3d310*/  IMAD.MOV.U32 R29, RZ, RZ, R10 ;  /* 0x000000ffff1d7224 */ /* 0x004fc400078e000a */
[----:B------:R-:W-:Y:S01]  /*3d320*/  IMAD.MOV.U32 R21, RZ, RZ, R11 ;  /* 0x000000ffff157224 */ /* 0x000fe200078e000b */
[C---:B---3--:R-:W-:Y:S01]  /*3d330*/  HMMA.16816.F32 R4, R12.reuse, R10, R4 ;  /* 0x0000000a0c04723c */ /* 0x048fe20000001804 */
[----:B------:R-:W2:Y:S01]  /*3d340*/  LDL.LU.64 R10, [R1+0x3410] ;  /* 0x00341000010a7983 */ /* 0x000ea20000300a00 */
[----:B------:R-:W2:Y:S11]  /*3d350*/  LDL.LU.64 R8, [R1+0x3408] ;  /* 0x0034080001087983 */ /* 0x000eb60000300a00 */
[----:B------:R-:W-:Y:S10]  /*3d360*/  @!UPT UIADD3 URZ, URZ, URZ, URZ ;  /* 0x0000003f3f3ff290 */ /* 0x000ff4000fffe03f */
[----:B------:R0:W-:Y:S01]  /*3d370*/  STL.64 [R1+0x2e0], R4 ;  /* 0x0002e00401007387 */ /* 0x0001e20000100a00 */
[----:B------:R-:W-:Y:S02]  /*3d380*/  IMAD.MOV.U32 R3, RZ, RZ, R6 ;  /* 0x000000ffff037224 */ /* 0x000fe400078e0006 */
[----:B------:R-:W-:Y:S02]  /*3d390*/  IMAD.MOV.U32 R28, RZ, RZ, R7 ;  /* 0x000000ffff1c7224 */ /* 0x000fe400078e0007 */
[----:B------:R-:W2:Y:S02]  /*3d3a0*/  LDL.LU.64 R6, [R1+0x3400] ;  /* 0x0034000001067983 */ /* 0x000ea40000300a00 */
[----:B--2---:R-:W-:Y:S02]  /*3d3b0*/  HMMA.16816.F32 R12, R12, R6, R8 ;  /* 0x000000060c0c723c */ /* 0x004fe40000001808 */
[----:B------:R1:W-:Y:S01]  /*3d3c0*/  STL.64 [R1+0x3378], R6 ;  /* 0x0033780601007387 */ /* 0x0003e20000100a00 */
[----:B------:R-:W2:Y:S11]  /*3d3d0*/  LDL.LU R8, [R1+0xc0] ;  /* 0x0000c00001087983 */ /* 0x000eb60000300800 */
[----:B------:R-:W-:Y:S09]  /*3d3e0*/  @!UPT UIADD3 URZ, URZ, URZ, URZ ;  /* 0x0000003f3f3ff290 */ /* 0x000ff2000fffe03f */
[----:B------:R-:W-:Y:S01]  /*3d3f0*/  STL.64 [R1+0x2d0], R12 ;  /* 0x0002d00c01007387 */ /* 0x000fe20000100a00 */
[----:B------:R-:W-:Y:S02]  /*3d400*/  STL.64 [R1+0x2d8], R14 ;  /* 0x0002d80e01007387 */ /* 0x000fe40000100a00 */
[----:B------:R-:W2:Y:S02]  /*3d410*/  LDL.LU R9, [R1+0xc4] ;  /* 0x0000c40001097983 */ /* 0x000ea40000300800 */
[----:B------:R-:W3:Y:S01]  /*3d420*/  LDL.LU R10, [R1+0xc8] ;  /* 0x0000c800010a7983 */ /* 0x000ee20000300800 */
[----:B------:R-:W3:Y:S01]  /*3d430*/  LDL.LU R11, [R1+0xcc] ;  /* 0x0000cc00010b7983 */ /* 0x000ee20000300800 */
[----:B0-----:R-:W2:Y:S02]  /*3d440*/  LDL.LU R4, [R1+0x170] ;  /* 0x0001700001047983 */ /* 0x001ea40000300800 */
[----:B------:R-:W2:Y:S02]  /*3d450*/  LDL.LU R5, [R1+0x174] ;  /* 0x0001740001057983 */ /* 0x000ea40000300800 */
[----:B-1----:R-:W2:Y:S01]  /*3d460*/  LDL.LU R6, [R1+0x178] ;  /* 0x0001780001067983 */ /* 0x002ea20000300800 */
[----:B------:R-:W2:Y:S04]  /*3d470*/  LDL.LU R7, [R1+0x17c] ;  /* 0x00017c0001077983 */ /* 0x000ea80000300800 */
[----:B--2---:R0:W-:Y:S01]  /*3d480*/  STL.64 [R1+0x3388], R6 ;  /* 0x0033880601007387 */ /* 0x0041e20000100a00 */
[----:B------:R-:W-:Y:S02]  /*3d490*/  STL.64 [R1+0x3380], R4 ;  /* 0x0033800401007387 */ /* 0x000fe40000100a00 */
[----:B0-----:R-:W-:-:S02]  /*3d4a0*/  IMAD.MOV.U32 R7, RZ, RZ, R24 ;  /* 0x000000ffff077224 */ /* 0x001fc400078e0018 */
[----:B------:R-:W-:Y:S01]  /*3d4b0*/  IMAD.MOV.U32 R6, RZ, RZ, R25 ;  /* 0x000000ffff067224 */ /* 0x000fe200078e0019 */
[----:B------:R-:W2:Y:S01]  /*3d4c0*/  LDL.LU R24, [R1+0x1d0] ;  /* 0x0001d00001187983 */ /* 0x000ea20000300800 */
[----:B------:R-:W2:Y:S02]  /*3d4d0*/  LDL.LU R25, [R1+0x1d4] ;  /* 0x0001d40001197983 */ /* 0x000ea40000300800 */
[----:B------:R-:W2:Y:S02]  /*3d4e0*/  LDL.LU R26, [R1+0x1d8] ;  /* 0x0001d800011a7983 */ /* 0x000ea40000300800 */
[----:B------:R-:W2:Y:S02]  /*3d4f0*/  LDL.LU R27, [R1+0x1dc] ;  /* 0x0001dc00011b7983 */ /* 0x000ea40000300800 */
[----:B--2---:R0:W-:Y:S01]  /*3d500*/  STL.64 [R1+0x33d8], R26 ;  /* 0x0033d81a01007387 */ /* 0x0041e20000100a00 */
[----:B------:R1:W-:Y:S02]  /*3d510*/  STL.64 [R1+0x33d0], R24 ;  /* 0x0033d01801007387 */ /* 0x0003e40000100a00 */
[----:B0-----:R-:W-:-:S02]  /*3d520*/  IMAD.MOV.U32 R26, RZ, RZ, R19 ;  /* 0x000000ffff1a7224 */ /* 0x001fc400078e0013 */
[----:B------:R-:W-:Y:S01]  /*3d530*/  IMAD.MOV.U32 R27, RZ, RZ, R2 ;  /* 0x000000ffff1b7224 */ /* 0x000fe200078e0002 */
[----:B------:R-:W4:Y:S01]  /*3d540*/  LDL.LU R19, [R1+0x33f8] ;  /* 0x0033f80001137983 */ /* 0x000f220000300800 */
[----:B------:R-:W2:Y:S03]  /*3d550*/  LDL.LU R2, [R1+0x33f4] ;  /* 0x0033f40001027983 */ /* 0x000ea60000300800 */
[----:B------:R0:W-:Y:S01]  /*3d560*/  STL.64 [R1+0x33e8], R26 ;  /* 0x0033e81a01007387 */ /* 0x0001e20000100a00 */
[----:B-1----:R-:W4:Y:S02]  /*3d570*/  LDL.LU R24, [R1+0x1f0] ;  /* 0x0001f00001187983 */ /* 0x002f240000300800 */
[----:B------:R-:W4:Y:S01]  /*3d580*/  LDL.LU R25, [R1+0x1f4] ;  /* 0x0001f40001197983 */ /* 0x000f220000300800 */
[----:B0-----:R-:W4:Y:S01]  /*3d590*/  LDL.LU R26, [R1+0x1f8] ;  /* 0x0001f800011a7983 */ /* 0x001f220000300800 */
[----:B------:R-:W4:Y:S02]  /*3d5a0*/  LDL.LU R27, [R1+0x1fc] ;  /* 0x0001fc00011b7983 */ /* 0x000f240000300800 */
[----:B------:R-:W-:Y:S02]  /*3d5b0*/  STL.64 [R1+0x3398], R6 ;  /* 0x0033980601007387 */ /* 0x000fe40000100a00 */
[----:B---3--:R0:W-:Y:S01]  /*3d5c0*/  STL.64 [R1+0x3330], R10 ;  /* 0x0033300a01007387 */ /* 0x0081e20000100a00 */
[----:B------:R1:W-:Y:S04]  /*3d5d0*/  STL.64 [R1+0x3328], R8 ;  /* 0x0033280801007387 */ /* 0x0003e80000100a00 */
[----:B0-----:R-:W3:Y:S01]  /*3d5e0*/  LDL.LU.64 R10, [R1+0x8] ;  /* 0x00000800010a7983 */ /* 0x001ee20000300a00 */
[----:B------:R-:W-:-:S02]  /*3d5f0*/  IMAD.MOV.U32 R6, RZ, RZ, R20 ;  /* 0x000000ffff067224 */ /* 0x000fc400078e0014 */
[----:B------:R-:W-:Y:S02]  /*3d600*/  IMAD.MOV.U32 R7, RZ, RZ, R0 ;  /* 0x000000ffff077224 */ /* 0x000fe400078e0000 */
[----:B------:R-:W-:Y:S02]  /*3d610*/  IMAD.MOV.U32 R14, RZ, RZ, R29 ;  /* 0x000000ffff0e7224 */ /* 0x000fe400078e001d */
[----:B------:R-:W-:Y:S01]  /*3d620*/  IMAD.MOV.U32 R15, RZ, RZ, R21 ;  /* 0x000000ffff0f7224 */ /* 0x000fe200078e0015 */
[----:B---3--:R0:W-:Y:S01]  /*3d630*/  STL.64 [R1+0x33e0], R10 ;  /* 0x0033e00a01007387 */ /* 0x0081e20000100a00 */
[----:B-1----:R-:W3:Y:S02]  /*3d640*/  LDL.LU R8, [R1+0x1e0] ;  /* 0x0001e00001087983 */ /* 0x002ee40000300800 */
[----:B------:R-:W3:Y:S01]  /*3d650*/  LDL.LU R9, [R1+0x1e4] ;  /* 0x0001e40001097983 */ /* 0x000ee20000300800 */
[----:B0-----:R-:W3:Y:S01]  /*3d660*/  LDL.LU R10, [R1+0x1e8] ;  /* 0x0001e800010a7983 */ /* 0x001ee20000300800 */
[----:B------:R-:W3:Y:S02]  /*3d670*/  LDL.LU R11, [R1+0x1ec] ;  /* 0x0001ec00010b7983 */ /* 0x000ee40000300800 */
[----:B------:R-:W2:Y:S02]  /*3d680*/  LDL.LU R29, [R1+0x33f0] ;  /* 0x0033f000011d7983 */ /* 0x000ea40000300800 */
[----:B------:R0:W-:Y:S01]  /*3d690*/  STL.64 [R1+0x33b8], R6 ;  /* 0x0033b80601007387 */ /* 0x0001e20000100a00 */
[----:B------:R-:W2:Y:S01]  /*3d6a0*/  LDL.LU R4, [R1+0x1c0] ;  /* 0x0001c00001047983 */ /* 0x000ea20000300800 */
[----:B------:R-:W2:Y:S03]  /*3d6b0*/  LDL.LU R5, [R1+0x1c4] ;  /* 0x0001c40001057983 */ /* 0x000ea60000300800 */
[----:B0-----:R-:W2:Y:S01]  /*3d6c0*/  LDL.LU R6, [R1+0x1c8] ;  /* 0x0001c80001067983 */ /* 0x001ea20000300800 */
[----:B------:R-:W2:Y:S02]  /*3d6d0*/  LDL.LU R7, [R1+0x1cc] ;  /* 0x0001cc0001077983 */ /* 0x000ea40000300800 */
[----:B------:R0:W-:Y:S02]  /*3d6e0*/  STL.64 [R1+0x3390], R14 ;  /* 0x0033900e01007387 */ /* 0x0001e40000100a00 */
[----:B------:R-:W2:Y:S01]  /*3d6f0*/  LDL.LU R12, [R1+0x1a0] ;  /* 0x0001a000010c7983 */ /* 0x000ea20000300800 */
[----:B------:R-:W2:Y:S04]  /*3d700*/  LDL.LU R13, [R1+0x1a4] ;  /* 0x0001a400010d7983 */ /* 0x000ea80000300800 */
[----:B0-----:R-:W2:Y:S01]  /*3d710*/  LDL.LU R14, [R1+0x1a8] ;  /* 0x0001a800010e7983 */ /* 0x001ea20000300800 */
[----:B------:R-:W2:Y:S01]  /*3d720*/  LDL.LU R15, [R1+0x1ac] ;  /* 0x0001ac00010f7983 */ /* 0x000ea20000300800 */
[C---:B----4-:R-:W-:Y:S02]  /*3d730*/  HMMA.16816.F32 R20, R16.reuse, R22, R24 ;  /* 0x000000161014723c */ /* 0x050fe40000001818 */
[----:B--2---:R-:W-:Y:S01]  /*3d740*/  STL.64 [R1+0x33a8], R14 ;  /* 0x0033a80e01007387 */ /* 0x004fe20000100a00 */
[----:B------:R0:W-:Y:S03]  /*3d750*/  STL.64 [R1+0x33a0], R12 ;  /* 0x0033a00c01007387 */ /* 0x0001e60000100a00 */
[----:B0-----:R-:W2:Y:S01]  /*3d760*/  LDL.LU R12, [R1+0x1b0] ;  /* 0x0001b000010c7983 */ /* 0x001ea20000300800 */
[----:B------:R-:W2:Y:S02]  /*3d770*/  LDL.LU R13, [R1+0x1b4] ;  /* 0x0001b400010d7983 */ /* 0x000ea40000300800 */
[----:B------:R-:W2:Y:S02]  /*3d780*/  LDL.LU R14, [R1+0x1b8] ;  /* 0x0001b800010e7983 */ /* 0x000ea40000300800 */
[----:B------:R-:W2:Y:S01]  /*3d790*/  LDL.LU R15, [R1+0x1bc] ;  /* 0x0001bc00010f7983 */ /* 0x000ea20000300800 */
[----:B------:R-:W3:Y:S11]  /*3d7a0*/  LDL.LU.64 R26, [R1+0x33e8] ;  /* 0x0033e800011a7983 */ /* 0x000ef60000300a00 */
[----:B------:R0:W-:Y:S02]  /*3d7b0*/  STL.64 [R1+0x350], R20 ;  /* 0x0003501401007387 */ /* 0x0001e40000100a00 */
[----:B------:R1:W-:Y:S01]  /*3d7c0*/  STL.64 [R1+0x358], R22 ;  /* 0x0003581601007387 */ /* 0x0003e20000100a00 */
[----:B0-----:R-:W4:Y:S01]  /*3d7d0*/  LDL.LU R20, [R1+0x150] ;  /* 0x0001500001147983 */ /* 0x001f220000300800 */
[----:B------:R-:W4:Y:S02]  /*3d7e0*/  LDL.LU R21, [R1+0x154] ;  /* 0x0001540001157983 */ /* 0x000f240000300800 */
[----:B-1----:R-:W4:Y:S01]  /*3d7f0*/  LDL.LU R22, [R1+0x158] ;  /* 0x0001580001167983 */ /* 0x002f220000300800 */
[C---:B---3--:R-:W-:Y:S01]  /*3d800*/  HMMA.16816.F32 R24, R16.reuse, R26, R8 ;  /* 0x0000001a1018723c */ /* 0x048fe20000001808 */
[----:B------:R-:W3:Y:S11]  /*3d810*/  LDL.LU.64 R10, [R1+0x33e0] ;  /* 0x0033e000010a7983 */ /* 0x000ef60000300a00 */
[----:B------:R-:W-:Y:S11]  /*3d820*/  @!UPT UIADD3 URZ, URZ, URZ, URZ ;  /* 0x0000003f3f3ff290 */ /* 0x000ff6000fffe03f */
[----:B------:R-:W-:Y:S01]  /*3d830*/  STL.64 [R1+0x340], R24 ;  /* 0x0003401801007387 */ /* 0x000fe20000100a00 */
[----:B------:R0:W-:Y:S03]  /*3d840*/  STL.64 [R1+0x348], R26 ;  /* 0x0003481a01007387 */ /* 0x0001e60000100a00 */
[----:B0-----:R-:W3:Y:S01]  /*3d850*/  LDL.LU.64 R26, [R1+0x33d8] ;  /* 0x0033d800011a7983 */ /* 0x001ee20000300a00 */
[----:B------:R-:W3:Y:S02]  /*3d860*/  LDL.LU.64 R24, [R1+0x33d0] ;  /* 0x0033d00001187983 */ /* 0x000ee40000300a00 */
        /* <DEDUP_REMOVED lines=8> */
[----:B0-----:R-:W2:Y:S01]  /*3d8f0*/  LDL.LU.64 R10, [R1+0x18] ;  /* 0x00001800010a7983 */ /* 0x001ea20000300a00 */
[----:B------:R-:W-:Y:S01]  /*3d900*/  IMAD.MOV.U32 R23, RZ, RZ, R29 ;  /* 0x000000ffff177224 */ /* 0x000fe200078e001d */
[----:B---3--:R-:W-:Y:S02]  /*3d910*/  HMMA.16816.F32 R4, R16, R26, R4 ;  /* 0x0000001a1004723c */ /* 0x008fe40000001804 */
[----:B--2---:R0:W-:Y:S11]  /*3d920*/  STL.64 [R1+0x3360], R10 ;  /* 0x0033600a01007387 */ /* 0x0041f60000100a00 */
[----:B------:R-:W-:Y:S11]  /*3d930*/  @!UPT UIADD3 URZ, URZ, URZ, URZ ;  /* 0x0000003f3f3ff290 */ /* 0x000ff6000fffe03f */
[----:B------:R-:W-:Y:S01]  /*3d940*/  IMAD.MOV.U32 R29, RZ, RZ, R7 ;  /* 0x000000ffff1d7224 */ /* 0x000fe200078e0007 */
[----:B0-----:R-:W2:Y:S01]  /*3d950*/  LDL.LU.64 R10, [R1+0x28] ;  /* 0x00002800010a7983 */ /* 0x001ea20000300a00 */
[----:B------:R-:W-:Y:S02]  /*3d960*/  STL.64 [R1+0x320], R4 ;  /* 0x0003200401007387 */ /* 0x000fe40000100a00 */
[----:B------:R0:W-:Y:S02]  /*3d970*/  STL [R1+0x328], R6 ;  /* 0x0003280601007387 */ /* 0x0001e40000100800 */
[----:B0-----:R-:W3:Y:S01]  /*3d980*/  LDL.LU.64 R6, [R1+0x33b8] ;  /* 0x0033b80001067983 */ /* 0x001ee20000300a00 */
[----:B------:R-:W-:Y:S02]  /*3d990*/  STL.64 [R1+0x3340], R26 ;  /* 0x0033401a01007387 */ /* 0x000fe40000100a00 */
[----:B------:R0:W-:Y:S02]  /*3d9a0*/  STL.64 [R1+0x3338], R24 ;  /* 0x0033381801007387 */ /* 0x0001e40000100a00 */
[----:B0-----:R-:W2:Y:S01]  /*3d9b0*/  LDL.LU R24, [R1+0x100] ;  /* 0x0001000001187983 */ /* 0x001ea20000300800 */
[----:B------:R-:W2:Y:S02]  /*3d9c0*/  LDL.LU R25, [R1+0x104] ;  /* 0x0001040001197983 */ /* 0x000ea40000300800 */
[----:B------:R-:W2:Y:S02]  /*3d9d0*/  LDL.LU R26, [R1+0x108] ;  /* 0x00010800011a7983 */ /* 0x000ea40000300800 */
[----:B------:R-:W-:-:S02]  /*3d9e0*/  IMAD.MOV.U32 R27, RZ, RZ, R2 ;  /* 0x000000ffff1b7224 */ /* 0x000fc400078e0002 */
[----:B------:R-:W4:Y:S01]  /*3d9f0*/  LDL.LU R2, [R1+0x33b0] ;  /* 0x0033b00001027983 */ /* 0x000f220000300800 */
[C---:B---3--:R-:W-:Y:S03]  /*3da00*/  HMMA.16816.F32 R4, R16.reuse, R6, R12 ;  /* 0x000000061004723c */ /* 0x048fe6000000180c */
[----:B--2---:R-:W-:Y:S01]  /*3da10*/  STL.64 [R1+0x3358], R26 ;  /* 0x0033581a01007387 */ /* 0x004fe20000100a00 */
[----:B------:R0:W-:Y:S03]  /*3da20*/  STL.64 [R1+0x3350], R24 ;  /* 0x0033501801007387 */ /* 0x0001e60000100a00 */
[----:B0-----:R-:W2:Y:S01]  /*3da30*/  LDL.LU R24, [R1+0x110] ;  /* 0x0001100001187983 */ /* 0x001ea20000300800 */
[----:B------:R-:W2:Y:S02]  /*3da40*/  LDL.LU R25, [R1+0x114] ;  /* 0x0001140001197983 */ /* 0x000ea40000300800 */
[----:B------:R-:W2:Y:S02]  /*3da50*/  LDL.LU R26, [R1+0x118] ;  /* 0x00011800011a7983 */ /* 0x000ea40000300800 */
[----:B------:R-:W2:Y:S01]  /*3da60*/  LDL.LU R27, [R1+0x11c] ;  /* 0x00011c00011b7983 */ /* 0x000ea20000300800 */
[----:B------:R0:W-:Y:S04]  /*3da70*/  STL [R1+0x31c8], R29 ;  /* 0x0031c81d01007387 */ /* 0x0001e80000100800 */
[----:B0-----:R-:W3:Y:S01]  /*3da80*/  LDL R29, [R1+0x384] ;  /* 0x00038400011d7983 */ /* 0x001ee20000100800 */
[----:B------:R-:W2:Y:S02]  /*3da90*/  LDL.LU.64 R14, [R1+0x33a8] ;  /* 0x0033a800010e7983 */ /* 0x000ea40000300a00 */
[----:B------:R-:W2:Y:S03]  /*3daa0*/  LDL.LU.64 R12, [R1+0x33a0] ;  /* 0x0033a000010c7983 */ /* 0x000ea60000300a00 */
[----:B------:R-:W-:Y:S01]  /*3dab0*/  STL.64 [R1+0x310], R4 ;  /* 0x0003100401007387 */ /* 0x000fe20000100a00 */
[----:B------:R0:W-:Y:S04]  /*3dac0*/  STL.64 [R1+0x318], R6 ;  /* 0x0003180601007387 */ /* 0x0001e80000100a00 */
        /* <DEDUP_REMOVED lines=8> */
[C---:B--2---:R-:W-:Y:S11]  /*3db50*/  HMMA.16816.F32 R4, R16.reuse, R14, R4 ;  /* 0x0000000e1004723c */ /* 0x044ff60000001804 */
[----:B------:R-:W-:Y:S11]  /*3db60*/  @!UPT UIADD3 URZ, URZ, URZ, URZ ;  /* 0x0000003f3f3ff290 */ /* 0x000ff6000fffe03f */
[----:B------:R-:W-:Y:S01]  /*3db70*/  @!UPT UIADD3 URZ, URZ, URZ, URZ ;  /* 0x0000003f3f3ff290 */ /* 0x000fe2000fffe03f */
[----:B------:R-:W-:Y:S01]  /*3db80*/  STL.64 [R1+0x2f0], R4 ;  /* 0x0002f00401007387 */ /* 0x000fe20000100a00 */
[----:B------:R0:W-:Y:S03]  /*3db90*/  STL.64 [R1+0x2f8], R6 ;  /* 0x0002f80601007387 */ /* 0x0001e60000100a00 */
[----:B0-----:R-:W4:Y:S01]  /*3dba0*/  LDL.LU.64 R6, [R1+0x3378] ;  /* 0x0033780001067983 */ /* 0x001f220000300a00 */
[----:B------:R0:W-:Y:S02]  /*3dbb0*/  STL.64 [R1+0x3310], R14 ;  /* 0x0033100e01007387 */ /* 0x0001e40000100a00 */
[----:B------:R-:W2:Y:S02]  /*3dbc0*/  LDL.LU R12, [R1+0x130] ;  /* 0x00013000010c7983 */ /* 0x000ea40000300800 */
[----:B------:R-:W2:Y:S01]  /*3dbd0*/  LDL.LU R13, [R1+0x134] ;  /* 0x00013400010d7983 */ /* 0x000ea20000300800 */
[----:B0-----:R-:W2:Y:S01]  /*3dbe0*/  LDL.LU R14, [R1+0x138] ;  /* 0x00013800010e7983 */ /* 0x001ea20000300800 */
[----:B----4-:R-:W-:Y:S03]  /*3dbf0*/  HMMA.16816.F32 R16, R16, R6, R20 ;  /* 0x000000061010723c */ /* 0x010fe60000001814 */
[----:B------:R-:W2:Y:S01]  /*3dc00*/  LDL.LU.64 R22, [R1+0x3370] ;  /* 0x0033700001167983 */ /* 0x000ea20000300a00 */
[----:B------:R-:W2:Y:S02]  /*3dc10*/  LDL.LU.64 R20, [R1+0x3368] ;  /* 0x0033680001147983 */ /* 0x000ea40000300a00 */
[----:B------:R-:W-:Y:S11]  /*3dc20*/  IMAD.MOV.U32 R15, RZ, RZ, R2 ;  /* 0x000000ffff0f7224 */ /* 0x000ff600078e0002 */
[----:B------:R-:W-:Y:S07]  /*3dc30*/  @!UPT UIADD3 URZ, URZ, URZ, URZ ;  /* 0x0000003f3f3ff290 */ /* 0x000fee000fffe03f */
[----:B------:R-:W-:Y:S01]  /*3dc40*/  IMAD.MOV.U32 R2, RZ, RZ, R19 ;  /* 0x000000ffff027224 */ /* 0x000fe200078e0013 */
[----:B------:R-:W-:Y:S01]  /*3dc50*/  STL.64 [R1+0x2b0], R16 ;  /* 0x0002b01001007387 */ /* 0x000fe20000100a00 */
[----:B------:R0:W-:Y:S03]  /*3dc60*/  STL [R1+0x2b8], R18 ;  /* 0x0002b81201007387 */ /* 0x0001e60000100800 */
[----:B0-----:R-:W4:Y:S01]  /*3dc70*/  LDL.LU.64 R18, [R1+0x78] ;  /* 0x0000780001127983 */ /* 0x001f220000300a00 */
[----:B------:R0:W-:Y:S02]  /*3dc80*/  STL [R1+0x3178], R2 ;  /* 0x0031780201007387 */ /* 0x0001e40000100800 */
[----:B0-----:R-:W-:Y:S01]  /*3dc90*/  IMAD.MOV.U32 R2, RZ, RZ, R11 ;  /* 0x000000ffff027224 */ /* 0x001fe200078e000b */
[C---:B--2---:R-:W-:Y:S11]  /*3dca0*/  HMMA.16816.F32 R12, R20.reuse, R10, R12 ;  /* 0x0000000a140c723c */ /* 0x044ff6000000180c */
[----:B------:R-:W-:Y:S11]  /*3dcb0*/  @!UPT UIADD3 URZ, URZ, URZ, URZ ;  /* 0x0000003f3f3ff290 */ /* 0x000ff6000fffe03f */
[----:B------:R-:W-:Y:S01]  /*3dcc0*/  @!UPT UIADD3 URZ, URZ, URZ, URZ ;  /* 0x0000003f3f3ff290 */ /* 0x000fe2000fffe03f */
[----:B------:R0:W-:Y:S01]  /*3dcd0*/  STL.64 [R1+0x290], R12 ;  /* 0x0002900c01007387 */ /* 0x0001e20000100a00 */
[----:B------:R-:W-:Y:S02]  /*3dce0*/  STL.64 [R1+0x298], R14 ;  /* 0x0002980e01007387 */ /* 0x000fe40000100a00 */
[----:B0-----:R-:W-:Y:S02]  /*3dcf0*/  IMAD.MOV.U32 R12, RZ, RZ, R10 ;  /* 0x000000ffff0c7224 */ /* 0x001fe400078e000a */
[----:B------:R-:W2:Y:S02]  /*3dd00*/  LDL.LU.64 R10, [R1+0x3360] ;  /* 0x00336000010a7983 */ /* 0x000ea40000300a00 */
        /* <DEDUP_REMOVED lines=17> */
[----:B------:R-:W4:Y:S02]  /*3de20*/  LDL.LU.64 R10, [R1+0x3330] ;  /* 0x00333000010a7983 */ /* 0x000f240000300a00 */
[----:B------:R-:W4:Y:S01]  /*3de30*/  LDL.LU.64 R8, [R1+0x3328] ;  /* 0x0033280001087983 */ /* 0x000f220000300a00 */
[----:B------:R-:W-:Y:S01]  /*3de40*/  STL.64 [R1+0x3308], R6 ;  /* 0x0033080601007387 */ /* 0x000fe20000100a00 */
[----:B------:R0:W-:Y:S03]  /*3de50*/  STL.64 [R1+0x3300], R4 ;  /* 0x0033000401007387 */ /* 0x0001e60000100a00 */
[----:B0-----:R-:W2:Y:S01]  /*3de60*/  LDL.LU R4, [R1+0xd0] ;  /* 0x0000d00001047983 */ /* 0x001ea20000300800 */
[----:B------:R-:W2:Y:S02]  /*3de70*/  LDL.LU R5, [R1+0xd4] ;  /* 0x0000d40001057983 */ /* 0x000ea40000300800 */
[----:B------:R-:W2:Y:S02]  /*3de80*/  LDL.LU R6, [R1+0xd8] ;  /* 0x0000d80001067983 */ /* 0x000ea40000300800 */
[----:B------:R-:W2:Y:S02]  /*3de90*/  LDL.LU R7, [R1+0xdc] ;  /* 0x0000dc0001077983 */ /* 0x000ea40000300800 */
[C---:B--2---:R-:W-:Y:S01]  /*3dea0*/  HMMA.16816.F32 R4, R20.reuse, R26, R4 ;  /* 0x0000001a1404723c */ /* 0x044fe20000001804 */
[----:B------:R-:W-:Y:S01]  /*3deb0*/  STL.64 [R1+0x3290], R26 ;  /* 0x0032901a01007387 */ /* 0x000fe20000100a00 */
[----:B------:R-:W-:Y:S11]  /*3dec0*/  STL.64 [R1+0x3288], R24 ;  /* 0x0032881801007387 */ /* 0x000ff60000100a00 */
[----:B------:R-:W-:Y:S10]  /*3ded0*/  @!UPT UIADD3 URZ, URZ, URZ, URZ ;  /* 0x0000003f3f3ff290 */ /* 0x000ff4000fffe03f */
[----:B------:R-:W-:Y:S01]  /*3dee0*/  STL.64 [R1+0x230], R4 ;  /* 0x0002300401007387 */ /* 0x000fe20000100a00 */
[----:B------:R4:W-:Y:S02]  /*3def0*/  STL.64 [R1+0x238], R6 ;  /* 0x0002380601007387 */ /* 0x0009e40000100a00 */
[----:B----4-:R-:W-:Y:S07]  /*3df00*/  HMMA.16816.F32 R4, R20, R18, R8 ;  /* 0x000000121404723c */ /* 0x010fee0000001808 */
[----:B------:R-:W-:-:S02]  /*3df10*/  IMAD.MOV.U32 R10, RZ, RZ, R18 ;  /* 0x000000ffff0a7224 */ /* 0x000fc400078e0012 */
[----:B------:R-:W-:Y:S11]  /*3df20*/  IMAD.MOV.U32 R9, RZ, RZ, R19 ;  /* 0x000000ffff097224 */ /* 0x000ff600078e0013 */
[----:B------:R-:W-:Y:S03]  /*3df30*/  @!UPT UIADD3 URZ, URZ, URZ, URZ ;  /* 0x0000003f3f3ff290 */ /* 0x000fe6000fffe03f */
[----:B------:R-:W-:Y:S01]  /*3df40*/  STL.64 [R1+0x220], R4 ;  /* 0x0002200401007387 */ /* 0x000fe20000100a00 */
[----:B------:R-:W-:Y:S02]  /*3df50*/  STL.64 [R1+0x228], R6 ;  /* 0x0002280601007387 */ /* 0x000fe40000100a00 */
[----:B------:R-:W-:Y:S02]  /*3df60*/  STL [R1+0x331c], R10 ;  /* 0x00331c0a01007387 */ /* 0x000fe40000100800 */
[----:B------:R0:W-:Y:S01]  /*3df70*/  STL [R1+0x3318], R9 ;  /* 0x0033180901007387 */ /* 0x0001e20000100800 */
[----:B------:R-:W2:Y:S01]  /*3df80*/  LDL.LU R16, [R1+0x30] ;  /* 0x0000300001107983 */ /* 0x000ea20000300800 */
[----:B------:R-:W2:Y:S02]  /*3df90*/  LDL.LU R17, [R1+0x34] ;  /* 0x0000340001117983 */ /* 0x000ea40000300800 */
[----:B------:R-:W4:Y:S02]  /*3dfa0*/  LDL.LU R18, [R1+0x38] ;  /* 0x0000380001127983 */ /* 0x000f240000300800 */
[----:B------:R-:W4:Y:S01]  /*3dfb0*/  LDL.LU R19, [R1+0x3c] ;  /* 0x00003c0001137983 */ /* 0x000f220000300800 */
[----:B------:R-:W2:Y:S04]  /*3dfc0*/  LDL.LU R8, [R1+0xb0] ;  /* 0x0000b00001087983 */ /* 0x000ea80000300800 */
[----:B0-----:R-:W3:Y:S01]  /*3dfd0*/  LDL.LU R9, [R1+0xb4] ;  /* 0x0000b40001097983 */ /* 0x001ee20000300800 */
[----:B------:R-:W3:Y:S02]  /*3dfe0*/  LDL.LU R10, [R1+0xb8] ;  /* 0x0000b800010a7983 */ /* 0x000ee40000300800 */
[----:B------:R-:W3:Y:S02]  /*3dff0*/  LDL.LU R11, [R1+0xbc] ;  /* 0x0000bc00010b7983 */ /* 0x000ee40000300800 */
[----:B------:R-:W3:Y:S01]  /*3e000*/  LDL.LU.64 R14, [R1+0x68] ;  /* 0x00006800010e7983 */ /* 0x000ee20000300a00 */
[----:B------:R-:W3:Y:S01]  /*3e010*/  LDL.LU R4, [R1+0xa0] ;  /* 0x0000a00001047983 */ /* 0x000ee20000300800 */
[----:B------:R-:W3:Y:S02]  /*3e020*/  LDL.LU R5, [R1+0xa4] ;  /* 0x0000a40001057983 */ /* 0x000ee40000300800 */
[----:B------:R-:W3:Y:S02]  /*3e030*/  LDL.LU R6, [R1+0xa8] ;  /* 0x0000a80001067983 */ /* 0x000ee40000300800 */
[----:B------:R-:W3:Y:S01]  /*3e040*/  LDL.LU R7, [R1+0xac] ;  /* 0x0000ac0001077983 */ /* 0x000ee20000300800 */
[----:B----4-:R0:W-:Y:S01]  /*3e050*/  STL.64 [R1+0x32a0], R18 ;  /* 0x0032a01201007387 */ /* 0x0101e20000100a00 */
[----:B--2---:R-:W-:Y:S02]  /*3e060*/  STL.64 [R1+0x3298], R16 ;  /* 0x0032981001007387 */ /* 0x004fe40000100a00 */
[----:B------:R-:W2:Y:S02]  /*3e070*/  LDL.LU R24, [R1+0x40] ;  /* 0x0000400001187983 */ /* 0x000ea40000300800 */
[----:B------:R-:W2:Y:S01]  /*3e080*/  LDL.LU R25, [R1+0x44] ;  /* 0x0000440001197983 */ /* 0x000ea20000300800 */
[----:B------:R-:W4:Y:S01]  /*3e090*/  LDL.LU R26, [R1+0x48] ;  /* 0x00004800011a7983 */ /* 0x000f220000300800 */
[----:B------:R-:W4:Y:S02]  /*3e0a0*/  LDL.LU R27, [R1+0x4c] ;  /* 0x00004c00011b7983 */ /* 0x000f240000300800 */
[----:B0-----:R-:W-:-:S02]  /*3e0b0*/  IMAD.MOV.U32 R18, RZ, RZ, R0 ;  /* 0x000000ffff127224 */ /* 0x001fc400078e0000 */
[----:B------:R-:W-:Y:S01]  /*3e0c0*/  IMAD.MOV.U32 R19, RZ, RZ, R13 ;  /* 0x000000ffff137224 */ /* 0x000fe200078e000d */
[----:B----4-:R-:W-:Y:S01]  /*3e0d0*/  STL.64 [R1+0x32b0], R26 ;  /* 0x0032b01a01007387 */ /* 0x010fe20000100a00 */
[----:B--2---:R0:W-:Y:S02]  /*3e0e0*/  STL.64 [R1+0x32a8], R24 ;  /* 0x0032a81801007387 */ /* 0x0041e40000100a00 */
[----:B------:R-:W2:Y:S02]  /*3e0f0*/  LDL.LU R0, [R1+0x3320] ;  /* 0x0033200001007983 */ /* 0x000ea40000300800 */
[----:B------:R1:W-:Y:S01]  /*3e100*/  STL.64 [R1+0x32b8], R18 ;  /* 0x0032b81201007387 */ /* 0x0003e20000100a00 */
[----:B0-----:R-:W4:Y:S01]  /*3e110*/  LDL.LU R24, [R1+0x50] ;  /* 0x0000500001187983 */ /* 0x001f220000300800 */
[----:B------:R-:W4:Y:S02]  /*3e120*/  LDL.LU R25, [R1+0x54] ;  /* 0x0000540001197983 */ /* 0x000f240000300800 */
[----:B------:R-:W2:Y:S02]  /*3e130*/  LDL.LU R26, [R1+0x58] ;  /* 0x00005800011a7983 */ /* 0x000ea40000300800 */
[----:B------:R-:W2:Y:S01]  /*3e140*/  LDL.LU R27, [R1+0x5c] ;  /* 0x00005c00011b7983 */ /* 0x000ea20000300800 */
[----:B---3--:R-:W-:Y:S01]  /*3e150*/  HMMA.16816.F32 R8, R20, R14, R8 ;  /* 0x0000000e1408723c */ /* 0x008fe20000001808 */
[----:B-1----:R-:W-:-:S02]  /*3e160*/  IMAD.MOV.U32 R18, RZ, RZ, R12 ;  /* 0x000000ffff127224 */ /* 0x002fc400078e000c */
[----:B------:R-:W-:Y:S02]  /*3e170*/  IMAD.MOV.U32 R19, RZ, RZ, R2 ;  /* 0x000000ffff137224 */ /* 0x000fe400078e0002 */
[----:B------:R-:W-:Y:S01]  /*3e180*/  IMAD.MOV.U32 R2, RZ, RZ, R15 ;  /* 0x000000ffff027224 */ /* 0x000fe200078e000f */
[----:B--2---:R-:W-:Y:S01]  /*3e190*/  STL.64 [R1+0x32c8], R26 ;  /* 0x0032c81a01007387 */ /* 0x004fe20000100a00 */
[----:B----4-:R-:W-:Y:S02]  /*3e1a0*/  STL.64 [R1+0x32c0], R24 ;  /* 0x0032c01801007387 */ /* 0x010fe40000100a00 */
[----:B------:R0:W-:Y:S02]  /*3e1b0*/  STL.64 [R1+0x32f8], R18 ;  /* 0x0032f81201007387 */ /* 0x0001e40000100a00 */
[----:B------:R-:W2:Y:S01]  /*3e1c0*/  LDL.LU R16, [R1+0x90] ;  /* 0x0000900001107983 */ /* 0x000ea20000300800 */
[----:B------:R-:W2:Y:S04]  /*3e1d0*/  LDL.LU R17, [R1+0x94] ;  /* 0x0000940001117983 */ /* 0x000ea80000300800 */
[----:B0-----:R-:W2:Y:S01]  /*3e1e0*/  LDL.LU R18, [R1+0x98] ;  /* 0x0000980001127983 */ /* 0x001ea20000300800 */
[----:B------:R-:W2:Y:S02]  /*3e1f0*/  LDL.LU R19, [R1+0x9c] ;  /* 0x00009c0001137983 */ /* 0x000ea40000300800 */
[----:B------:R-:W3:Y:S02]  /*3e200*/  LDL.LU R24, [R1+0x80] ;  /* 0x0000800001187983 */ /* 0x000ee40000300800 */
[----:B------:R-:W3:Y:S01]  /*3e210*/  LDL.LU R25, [R1+0x84] ;  /* 0x0000840001197983 */ /* 0x000ee20000300800 */
[----:B------:R-:W3:Y:S01]  /*3e220*/  LDL.LU R26, [R1+0x88] ;  /* 0x00008800011a7983 */ /* 0x000ee20000300800 */
[----:B------:R-:W3:Y:S02]  /*3e230*/  LDL.LU R27, [R1+0x8c] ;  /* 0x00008c00011b7983 */ /* 0x000ee40000300800 */
[----:B------:R0:W-:Y:S02]  /*3e240*/  STL.64 [R1+0x210], R8 ;  /* 0x0002100801007387 */ /* 0x0001e40000100a00 */
[----:B------:R1:W-:Y:S02]  /*3e250*/  STL.64 [R1+0x218], R10 ;  /* 0x0002180a01007387 */ /* 0x0003e40000100a00 */
[----:B0-----:R-:W-:Y:S01]  /*3e260*/  IMAD.MOV.U32 R8, RZ, RZ, R14 ;  /* 0x000000ffff087224 */ /* 0x001fe200078e000e */
[----:B-1----:R-:W4:Y:S01]  /*3e270*/  LDL.LU R10, [R1+0x331c] ;  /* 0x00331c00010a7983 */ /* 0x002f220000300800 */
[----:B------:R-:W2:Y:S02]  /*3e280*/  LDL.LU R9, [R1+0x3318] ;  /* 0x0033180001097983 */ /* 0x000ea40000300800 */
[----:B------:R-:W2:Y:S02]  /*3e290*/  LDL.LU.64 R14, [R1+0x3310] ;  /* 0x00331000010e7983 */ /* 0x000ea40000300a00 */
[C---:B--2---:R-:W-:Y:S11]  /*3e2a0*/  HMMA.16816.F32 R4, R20.reuse, R14, R4 ;  /* 0x0000000e1404723c */ /* 0x044ff60000001804 */
[----:B------:R-:W-:Y:S11]  /*3e2b0*/  @!UPT UIADD3 URZ, URZ, URZ, URZ ;  /* 0x0000003f3f3ff290 */ /* 0x000ff6000fffe03f */
[----:B------:R-:W-:Y:S01]  /*3e2c0*/  @!UPT UIADD3 URZ, URZ, URZ, URZ ;  /* 0x0000003f3f3ff290 */ /* 0x000fe2000fffe03f */
[----:B------:R-:W-:Y:S01]  /*3e2d0*/  STL.64 [R1+0x1f0], R4 ;  /* 0x0001f00401007387 */ /* 0x000fe20000100a00 */
[----:B------:R0:W-:Y:S03]  /*3e2e0*/  STL.64 [R1+0x1f8], R6 ;  /* 0x0001f80601007387 */ /* 0x0001e60000100a00 */
[----:B0-----:R-:W2:Y:S01]  /*3e2f0*/  LDL.LU.64 R6, [R1+0x3308] ;  /* 0x0033080001067983 */ /* 0x001ea20000300a00 */
[----:B------:R-:W3:Y:S02]  /*3e300*/  LDL.LU.64 R4, [R1+0x3300] ;  /* 0x0033000001047983 */ /* 0x000ee40000300a00 */
[----:B------:R0:W-:Y:S02]  /*3e310*/  STL.64 [R1+0x3258], R14 ;  /* 0x0032580e01007387 */ /* 0x0001e40000100a00 */
[----:B------:R-:W3:Y:S01]  /*3e320*/  LDL.LU R12, [R1+0x140] ;  /* 0x00014000010c7983 */ /* 0x000ee20000300800 */
[----:B------:R-:W3:Y:S04]  /*3e330*/  LDL.LU R13, [R1+0x144] ;  /* 0x00014400010d7983 */ /* 0x000ee80000300800 */
[----:B0-----:R-:W3:Y:S01]  /*3e340*/  LDL.LU R14, [R1+0x148] ;  /* 0x00014800010e7983 */ /* 0x001ee20000300800 */
[----:B------:R-:W3:Y:S01]  /*3e350*/  LDL.LU R15, [R1+0x14c] ;  /* 0x00014c00010f7983 */ /* 0x000ee20000300800 */
[----:B--2---:R-:W-:Y:S02]  /*3e360*/  HMMA.16816.F32 R20, R20, R6, R16 ;  /* 0x000000061414723c */ /* 0x004fe40000001810 */
[----:B---3--:R4:W-:Y:S01]  /*3e370*/  STL.64 [R1+0x3268], R14 ;  /* 0x0032680e01007387 */ /* 0x0089e20000100a00 */
[----:B------:R-:W-:Y:S02]  /*3e380*/  STL.64 [R1+0x3260], R12 ;  /* 0x0032600c01007387 */ /* 0x000fe40000100a00 */
[----:B----4-:R-:W-:-:S02]  /*3e390*/  IMAD.MOV.U32 R14, RZ, RZ, R10 ;  /* 0x000000ffff0e7224 */ /* 0x010fc400078e000a */
[----:B------:R-:W-:Y:S02]  /*3e3a0*/  IMAD.MOV.U32 R15, RZ, RZ, R9 ;  /* 0x000000ffff0f7224 */ /* 0x000fe400078e0009 */
[----:B------:R-:W-:Y:S02]  /*3e3b0*/  IMAD.MOV.U32 R10, RZ, RZ, R6 ;  /* 0x000000ffff0a7224 */ /* 0x000fe400078e0006 */
[----:B------:R-:W-:Y:S01]  /*3e3c0*/  IMAD.MOV.U32 R9, RZ, RZ, R7 ;  /* 0x000000ffff097224 */ /* 0x000fe200078e0007 */
[----:B------:R0:W-:Y:S01]  /*3e3d0*/  STL.64 [R1+0x3280], R14 ;  /* 0x0032800e01007387 */ /* 0x0001e20000100a00 */
[----:B------:R-:W2:Y:S10]  /*3e3e0*/  LDL.LU.64 R18, [R1+0x32f8] ;  /* 0x0032f80001127983 */ /* 0x000eb40000300a00 */
[----:B------:R-:W-:Y:S02]  /*3e3f0*/  STL.64 [R1+0x1e0], R20 ;  /* 0x0001e01401007387 */ /* 0x000fe40000100a00 */
[----:B------:R1:W-:Y:S01]  /*3e400*/  STL.64 [R1+0x1e8], R22 ;  /* 0x0001e81601007387 */ /* 0x0003e20000100a00 */
[----:B------:R-:W3:Y:S01]  /*3e410*/  LDL.LU.64 R6, [R1+0x32f0] ;  /* 0x0032f00001067983 */ /* 0x000ee20000300a00 */
[----:B0-----:R-:W-:-:S02]  /*3e420*/  IMAD.MOV.U32 R14, RZ, RZ, R5 ;  /* 0x000000ffff0e7224 */ /* 0x001fc400078e0005 */
[----:B------:R-:W-:Y:S02]  /*3e430*/  IMAD.MOV.U32 R15, RZ, RZ, R4 ;  /* 0x000000ffff0f7224 */ /* 0x000fe400078e0004 */
[----:B------:R-:W4:Y:S01]  /*3e440*/  LDL.LU.64 R4, [R1+0x32e8] ;  /* 0x0032e80001047983 */ /* 0x000f220000300a00 */
[----:B-1----:R-:W-:Y:S02]  /*3e450*/  IMAD.MOV.U32 R22, RZ, RZ, R10 ;  /* 0x000000ffff167224 */ /* 0x002fe400078e000a */
[----:B------:R-:W-:-:S05]  /*3e460*/  IMAD.MOV.U32 R23, RZ, RZ, R9 ;  /* 0x000000ffff177224 */ /* 0x000fca00078e0009 */
[----:B------:R3:W-:Y:S02]  /*3e470*/  STL.64 [R1+0x3250], R22 ;  /* 0x0032501601007387 */ /* 0x0007e40000100a00 */
[----:B---3--:R-:W-:Y:S02]  /*3e480*/  IMAD.MOV.U32 R22, RZ, RZ, R6 ;  /* 0x000000ffff167224 */ /* 0x008fe400078e0006 */
[----:B------:R-:W-:Y:S02]  /*3e490*/  IMAD.MOV.U32 R23, RZ, RZ, R7 ;  /* 0x000000ffff177224 */ /* 0x000fe400078e0007 */
[----:B----4-:R-:W-:Y:S02]  /*3e4a0*/  IMAD.MOV.U32 R20, RZ, RZ, R4 ;  /* 0x000000ffff147224 */ /* 0x010fe400078e0004 */
[----:B------:R-:W-:Y:S01]  /*3e4b0*/  IMAD.MOV.U32 R21, RZ, RZ, R5 ;  /* 0x000000ffff157224 */ /* 0x000fe200078e0005 */
[----:B------:R-:W2:Y:S01]  /*3e4c0*/  LDL.LU R4, [R1+0x32e0] ;  /* 0x0032e00001047983 */ /* 0x000ea20000300800 */
[----:B------:R-:W2:Y:S02]  /*3e4d0*/  LDL.LU R5, [R1+0x32dc] ;  /* 0x0032dc0001057983 */ /* 0x000ea40000300800 */
[----:B------:R-:W2:Y:S02]  /*3e4e0*/  LDL.LU R6, [R1+0x32d8] ;  /* 0x0032d80001067983 */ /* 0x000ea40000300800 */
[----:B------:R-:W2:Y:S01]  /*3e4f0*/  LDL.LU R7, [R1+0x32d4] ;  /* 0x0032d40001077983 */ /* 0x000ea20000300800 */
[----:B------:R-:W-:Y:S01]  /*3e500*/  STL.64 [R1+0x3278], R22 ;  /* 0x0032781601007387 */ /* 0x000fe20000100a00 */
[----:B------:R0:W-:Y:S03]  /*3e510*/  STL.64 [R1+0x3270], R20 ;  /* 0x0032701401007387 */ /* 0x0001e60000100a00 */
[----:B0-----:R-:W3:Y:S01]  /*3e520*/  LDL.LU R20, [R1+0x120] ;  /* 0x0001200001147983 */ /* 0x001ee20000300800 */
[----:B------:R-:W3:Y:S02]  /*3e530*/  LDL.LU R21, [R1+0x124] ;  /* 0x0001240001157983 */ /* 0x000ee40000300800 */
[----:B------:R-:W3:Y:S02]  /*3e540*/  LDL.LU R22, [R1+0x128] ;  /* 0x0001280001167983 */ /* 0x000ee40000300800 */
[----:B------:R-:W-:-:S02]  /*3e550*/  IMAD.MOV.U32 R23, RZ, RZ, R0 ;  /* 0x000000ffff177224 */ /* 0x000fc400078e0000 */
[----:B------:R-:W4:Y:S01]  /*3e560*/  LDL.LU R0, [R1+0x32d0] ;  /* 0x0032d00001007983 */ /* 0x000f220000300800 */
[C---:B--2---:R-:W-:Y:S03]  /*3e570*/  HMMA.16816.F32 R16, R4.reuse, R18, R24 ;  /* 0x000000120410723c */ /* 0x044fe60000001818 */
[----:B------:R-:W2:Y:S01]  /*3e580*/  LDL.LU.64 R26, [R1+0x32c8] ;  /* 0x0032c800011a7983 */ /* 0x000ea20000300a00 */
[----:B------:R-:W2:Y:S11]  /*3e590*/  LDL.LU.64 R24, [R1+0x32c0] ;  /* 0x0032c00001187983 */ /* 0x000eb60000300a00 */
[----:B------:R-:W-:Y:S08]  /*3e5a0*/  @!UPT UIADD3 URZ, URZ, URZ, URZ ;  /* 0x0000003f3f3ff290 */ /* 0x000ff0000fffe03f */
        /* <DEDUP_REMOVED lines=9> */
[----:B0-----:R-:W3:Y:S01]  /*3e640*/  LDL.LU.64 R18, [R1+0x32a0] ;  /* 0x0032a00001127983 */ /* 0x001ee20000300a00 */
[----:B------:R-:W3:Y:S01]  /*3e650*/  LDL.LU.64 R16, [R1+0x3298] ;  /* 0x0032980001107983 */ /* 0x000ee20000300a00 */
[C---:B--2---:R-:W-:Y:S02]  /*3e660*/  HMMA.16816.F32 R12, R4.reuse, R14, R24 ;  /* 0x0000000e040c723c */ /* 0x044fe40000001818 */
[----:B------:R-:W3:Y:S01]  /*3e670*/  LDL.LU.64 R26, [R1+0x3290] ;  /* 0x00329000011a7983 */ /* 0x000ee20000300a00 */
[----:B------:R-:W2:Y:S11]  /*3e680*/  LDL.LU.64 R24, [R1+0x3288] ;  /* 0x0032880001187983 */ /* 0x000eb60000300a00 */
[----:B------:R-:W-:Y:S09]  /*3e690*/  @!UPT UIADD3 URZ, URZ, URZ, URZ ;  /* 0x0000003f3f3ff290 */ /* 0x000ff2000fffe03f */
[----:B------:R-:W-:Y:S01]  /*3e6a0*/  STL.64 [R1+0x1b0], R12 ;  /* 0x0001b00c01007387 */ /* 0x000fe20000100a00 */
[----:B------:R3:W-:Y:S02]  /*3e6b0*/  STL.64 [R1+0x1b8], R14 ;  /* 0x0001b80e01007387 */ /* 0x0007e40000100a00 */
[----:B---3--:R-:W-:Y:S07]  /*3e6c0*/  HMMA.16816.F32 R12, R4, R26, R16 ;  /* 0x0000001a040c723c */ /* 0x008fee0000001810 */
[----:B------:R-:W-:-:S02]  /*3e6d0*/  IMAD.MOV.U32 R26, RZ, RZ, R8 ;  /* 0x000000ffff1a7224 */ /* 0x000fc400078e0008 */
[----:B------:R-:W0:Y:S11]  /*3e6e0*/  LDSM.16.MT88.4 R8, [R29+0x10000] ;  /* 0x010000001d08783b */ /* 0x000e360000004200 */
[----:B------:R-:W-:Y:S03]  /*3e6f0*/  @!UPT UIADD3 URZ, URZ, URZ, URZ ;  /* 0x0000003f3f3ff290 */ /* 0x000fe6000fffe03f */
[----:B------:R-:W-:Y:S01]  /*3e700*/  STL.64 [R1+0x1a0], R12 ;  /* 0x0001a00c01007387 */ /* 0x000fe20000100a00 */
[----:B------:R-:W-:Y:S02]  /*3e710*/  STL.64 [R1+0x1a8], R14 ;  /* 0x0001a80e01007387 */ /* 0x000fe40000100a00 */
[----:B----4-:R-:W1:Y:S01]  /*3e720*/  LDSM.16.M88.4 R12, [R0+0x20100] ;  /* 0x02010000000c783b */ /* 0x010e620000000200 */
[----:B0-----:R-:W-:Y:S03]  /*3e730*/  STL.64 [R1+0x3248], R10 ;  /* 0x0032480a01007387 */ /* 0x001fe60000100a00 */
[----:B------:R0:W-:Y:S02]  /*3e740*/  STL.64 [R1+0x3240], R8 ;  /* 0x0032400801007387 */ /* 0x0001e40000100a00 */
[----:B0-----:R-:W3:Y:S01]  /*3e750*/  LDL.LU R8, [R1+0x190] ;  /* 0x0001900001087983 */ /* 0x001ee20000300800 */
[----:B------:R-:W3:Y:S02]  /*3e760*/  LDL.LU R9, [R1+0x194] ;  /* 0x0001940001097983 */ /* 0x000ee40000300800 */
[----:B-1----:R-:W-:Y:S02]  /*3e770*/  STL.64 [R1+0xc0], R12 ;  /* 0x0000c00c01007387 */ /* 0x002fe40000100a00 */
[----:B------:R0:W-:Y:S02]  /*3e780*/  STL.64 [R1+0xc8], R14 ;  /* 0x0000c80e01007387 */ /* 0x0001e40000100a00 */
[----:B0-----:R-:W4:Y:S01]  /*3e790*/  LDL.LU.64 R14, [R1+0x3280] ;  /* 0x00328000010e7983 */ /* 0x001f220000300a00 */
[----:B------:R-:W-:-:S02]  /*3e7a0*/  IMAD.MOV.U32 R17, RZ, RZ, R12 ;  /* 0x000000ffff117224 */ /* 0x000fc400078e000c */
[----:B------:R-:W-:Y:S02]  /*3e7b0*/  IMAD.MOV.U32 R16, RZ, RZ, R13 ;  /* 0x000000ffff107224 */ /* 0x000fe400078e000d */
[----:B----4-:R-:W-:Y:S01]  /*3e7c0*/  HMMA.16816.F32 R12, R4, R14, R20 ;  /* 0x0000000e040c723c */ /* 0x010fe20000001814 */
[----:B------:R-:W4:Y:S01]  /*3e7d0*/  LDL.LU.64 R22, [R1+0x3278] ;  /* 0x0032780001167983 */ /* 0x000f220000300a00 */
[----:B------:R-:W4:Y:S11]  /*3e7e0*/  LDL.LU.64 R20, [R1+0x3270] ;  /* 0x0032700001147983 */ /* 0x000f360000300a00 */
[----:B------:R-:W-:Y:S10]  /*3e7f0*/  @!UPT UIADD3 URZ, URZ, URZ, URZ ;  /* 0x0000003f3f3ff290 */ /* 0x000ff4000fffe03f */
[----:B------:R-:W-:Y:S01]  /*3e800*/  STL.64 [R1+0x170], R12 ;  /* 0x0001700c01007387 */ /* 0x000fe20000100a00 */
[----:B------:R-:W-:Y:S02]  /*3e810*/  STL.64 [R1+0x178], R14 ;  /* 0x0001780e01007387 */ /* 0x000fe40000100a00 */
[----:B------:R-:W0:Y:S02]  /*3e820*/  LDSM.16.M88.4 R12, [R0+0x21100] ;  /* 0x02110000000c783b */ /* 0x000e240000000200 */
[----:B0-----:R-:W-:Y:S02]  /*3e830*/  STL.64 [R1+0xb0], R12 ;  /* 0x0000b00c01007387 */ /* 0x001fe40000100a00 */
[----:B------:R0:W-:Y:S02]  /*3e840*/  STL.64 [R1+0xb8], R14 ;  /* 0x0000b80e01007387 */ /* 0x0001e40000100a00 */
[----:B0-----:R-:W3:Y:S01]  /*3e850*/  LDL.LU.64 R14, [R1+0x3268] ;  /* 0x00326800010e7983 */ /* 0x001ee20000300a00 */
[----:B------:R-:W3:Y:S02]  /*3e860*/  LDL.LU.64 R12, [R1+0x3260] ;  /* 0x00326000010c7983 */ /* 0x000ee40000300a00 */
[----:B------:R-:W-:-:S02]  /*3e870*/  IMAD.MOV.U32 R27, RZ, RZ, R2 ;  /* 0x000000ffff1b7224 */ /* 0x000fc400078e0002 */
[----:B--2---:R-:W-:Y:S02]  /*3e880*/  IMAD.MOV.U32 R10, RZ, RZ, R25 ;  /* 0x000000ffff0a7224 */ /* 0x004fe400078e0019 */
[----:B------:R-:W-:-:S03]  /*3e890*/  IMAD.MOV.U32 R11, RZ, RZ, R24 ;  /* 0x000000ffff0b7224 */ /* 0x000fc600078e0018 */
[C---:B---3--:R-:W-:Y:S01]  /*3e8a0*/  HMMA.16816.F32 R24, R4.reuse, R26, R12 ;  /* 0x0000001a0418723c */ /* 0x048fe2000000180c */
[----:B------:R-:W4:Y:S11]  /*3e8b0*/  LDL.LU.64 R14, [R1+0x3258] ;  /* 0x00325800010e7983 */ /* 0x000f360000300a00 */
[----:B------:R-:W-:Y:S11]  /*3e8c0*/  @!UPT UIADD3 URZ, URZ, URZ, URZ ;  /* 0x0000003f3f3ff290 */ /* 0x000ff6000fffe03f */
[----:B------:R-:W-:Y:S01]  /*3e8d0*/  STL.64 [R1+0x160], R24 ;  /* 0x0001601801007387 */ /* 0x000fe20000100a00 */
[----:B------:R-:W-:Y:S02]  /*3e8e0*/  STL.64 [R1+0x168], R26 ;  /* 0x0001681a01007387 */ /* 0x000fe40000100a00 */
[----:B------:R-:W0:Y:S02]  /*3e8f0*/  LDSM.16.M88.4 R24, [R0+0x22100] ;  /* 0x022100000018783b */ /* 0x000e240000000200 */
[----:B0-----:R-:W-:Y:S02]  /*3e900*/  STL.64 [R1+0xa0], R24 ;  /* 0x0000a01801007387 */ /* 0x001fe40000100a00 */
[----:B------:R-:W-:Y:S01]  /*3e910*/  STL.64 [R1+0xa8], R26 ;  /* 0x0000a81a01007387 */ /* 0x000fe20000100a00 */
[C---:B----4-:R-:W-:Y:S01]  /*3e920*/  HMMA.16816.F32 R12, R4.reuse, R14, R20 ;  /* 0x0000000e040c723c */ /* 0x050fe20000001814 */
[----:B------:R-:W2:Y:S11]  /*3e930*/  LDL.LU.64 R22, [R1+0x3250] ;  /* 0x0032500001167983 */ /* 0x000eb60000300a00 */
[----:B------:R-:W-:Y:S11]  /*3e940*/  @!UPT UIADD3 URZ, URZ, URZ, URZ ;  /* 0x0000003f3f3ff290 */ /* 0x000ff6000fffe03f */
[----:B------:R-:W-:Y:S01]  /*3e950*/  STL.64 [R1+0x150], R12 ;  /* 0x0001500c01007387 */ /* 0x000fe20000100a00 */
[----:B------:R-:W-:Y:S02]  /*3e960*/  STL.64 [R1+0x158], R14 ;  /* 0x0001580e01007387 */ /* 0x000fe40000100a00 */
[----:B------:R-:W-:Y:S02]  /*3e970*/  IMAD.MOV.U32 R19, RZ, RZ, R24 ;  /* 0x000000ffff137224 */ /* 0x000fe400078e0018 */
[----:B------:R-:W-:Y:S01]  /*3e980*/  IMAD.MOV.U32 R18, RZ, RZ, R25 ;  /* 0x000000ffff127224 */ /* 0x000fe200078e0019 */
[----:B------:R-:W0:Y:S01]  /*3e990*/  LDSM.16.M88.4 R12, [R0+0x24100] ;  /* 0x02410000000c783b */ /* 0x000e220000000200 */
[----:B--2---:R-:W-:Y:S03]  /*3e9a0*/  HMMA.16816.F32 R20, R4, R22, R8 ;  /* 0x000000160414723c */ /* 0x004fe60000001808 */
[----:B------:R-:W2:Y:S01]  /*3e9b0*/  LDL.LU.64 R10, [R1+0x3248] ;  /* 0x00324800010a7983 */ /* 0x000ea20000300a00 */
[----:B------:R-:W2:Y:S02]  /*3e9c0*/  LDL.LU.64 R8, [R1+0x3240] ;  /* 0x0032400001087983 */ /* 0x000ea40000300a00 */
[----:B------:R-:W3:Y:S11]  /*3e9d0*/  LDL.LU R4, [R1+0x260] ;  /* 0x0002600001047983 */ /* 0x000ef60000300800 */
[----:B------:R-:W-:Y:S06]  /*3e9e0*/  @!UPT UIADD3 URZ, URZ, URZ, URZ ;  /* 0x0000003f3f3ff290 */ /* 0x000fec000fffe03f */
[----:B------:R-:W-:Y:S01]  /*3e9f0*/  STL.64 [R1+0x140], R20 ;  /* 0x0001401401007387 */ /* 0x000fe20000100a00 */
[----:B------:R-:W-:Y:S02]  /*3ea00*/  STL.64 [R1+0x148], R22 ;  /* 0x0001481601007387 */ /* 0x000fe40000100a00 */
[----:B------:R-:W3:Y:S02]  /*3ea10*/  LDL.LU R5, [R1+0x264] ;  /* 0x0002640001057983 */ /* 0x000ee40000300800 */
[----:B------:R-:W4:Y:S01]  /*3ea20*/  LDL.LU R6, [R1+0x268] ;  /* 0x0002680001067983 */ /* 0x000f220000300800 */
[----:B------:R-:W4:Y:S04]  /*3ea30*/  LDL.LU R7, [R1+0x26c] ;  /* 0x00026c0001077983 */ /* 0x000f280000300800 */
[----:B----4-:R-:W-:Y:S01]  /*3ea40*/  STL.64 [R1+0x31f8], R6 ;  /* 0x0031f80601007387 */ /* 0x010fe20000100a00 */
[----:B---3--:R1:W-:Y:S02]  /*3ea50*/  STL.64 [R1+0x31f0], R4 ;  /* 0x0031f00401007387 */ /* 0x0083e40000100a00 */
[----:B-1----:R-:W-:-:S02]  /*3ea60*/  IMAD.MOV.U32 R4, RZ, RZ, R19 ;  /* 0x000000ffff047224 */ /* 0x002fc400078e0013 */
[----:B------:R-:W-:-:S05]  /*3ea70*/  IMAD.MOV.U32 R5, RZ, RZ, R18 ;  /* 0x000000ffff057224 */ /* 0x000fca00078e0012 */
[----:B------:R1:W-:Y:S04]  /*3ea80*/  STL.64 [R1+0x3208], R4 ;  /* 0x0032080401007387 */ /* 0x0003e80000100a00 */
[----:B-1----:R-:W3:Y:S04]  /*3ea90*/  LDL.64 R4, [R1+0xb0] ;  /* 0x0000b00001047983 */ /* 0x002ee80000100a00 */
[----:B---3--:R-:W-:Y:S01]  /*3eaa0*/  STL.64 [R1+0x3220], R4 ;  /* 0x0032200401007387 */ /* 0x008fe20000100a00 */
[----:B------:R-:W3:Y:S02]  /*3eab0*/  LDL.LU R20, [R1+0x2e0] ;  /* 0x0002e00001147983 */ /* 0x000ee40000300800 */
[----:B------:R-:W3:Y:S02]  /*3eac0*/  LDL.LU R21, [R1+0x2e4] ;  /* 0x0002e40001157983 */ /* 0x000ee40000300800 */
[----:B0-----:R-:W-:Y:S01]  /*3ead0*/  STL.64 [R1+0x80], R12 ;  /* 0x0000800c01007387 */ /* 0x001fe20000100a00 */
[----:B------:R-:W-:Y:S01]  /*3eae0*/  STL.64 [R1+0x88], R14 ;  /* 0x0000880e01007387 */ /* 0x000fe20000100a00 */
[----:B------:R0:W-:Y:S03]  /*3eaf0*/  STL.64 [R1+0x3200], R12 ;  /* 0x0032000c01007387 */ /* 0x0001e60000100a00 */
        /* <DEDUP_REMOVED lines=9> */
[----:B------:R-:W4:Y:S02]  /*3eb90*/  LDL.LU R15, [R1+0x27c] ;  /* 0x00027c00010f7983 */ /* 0x000f240000300800 */
[----:B------:R-:W-:-:S02]  /*3eba0*/  IMAD.MOV.U32 R22, RZ, RZ, R3 ;  /* 0x000000ffff167224 */ /* 0x000fc400078e0003 */
[----:B------:R-:W-:Y:S02]  /*3ebb0*/  IMAD.MOV.U32 R23, RZ, RZ, R28 ;  /* 0x000000ffff177224 */ /* 0x000fe400078e001c */
[----:B------:R-:W-:Y:S02]  /*3ebc0*/  IMAD.MOV.U32 R2, RZ, RZ, R27 ;  /* 0x000000ffff027224 */ /* 0x000fe400078e001b */
[----:B------:R-:W0:Y:S04]  /*3ebd0*/  LDSM.16.M88.4 R24, [R0+0x23100] ;  /* 0x023100000018783b */ /* 0x000e280000000200 */
[----:B----4-:R-:W-:Y:S01]  /*3ebe0*/  STL.64 [R1+0x3230], R14 ;  /* 0x0032300e01007387 */ /* 0x010fe20000100a00 */
[----:B--2---:R1:W-:Y:S03]  /*3ebf0*/  STL.64 [R1+0x3228], R12 ;  /* 0x0032280c01007387 */ /* 0x0043e60000100a00 */
[----:B-1----:R-:W2:Y:S01]  /*3ec00*/  LDL.LU R12, [R1+0x200] ;  /* 0x00020000010c7983 */ /* 0x002ea20000300800 */
[----:B------:R-:W2:Y:S02]  /*3ec10*/  LDL.LU R13, [R1+0x204] ;  /* 0x00020400010d7983 */ /* 0x000ea40000300800 */
[----:B------:R-:W2:Y:S02]  /*3ec20*/  LDL.LU R14, [R1+0x208] ;  /* 0x00020800010e7983 */ /* 0x000ea40000300800 */
[----:B------:R-:W2:Y:S01]  /*3ec30*/  LDL.LU R15, [R1+0x20c] ;  /* 0x00020c00010f7983 */ /* 0x000ea20000300800 */
[----:B------:R-:W4:Y:S01]  /*3ec40*/  LDL.LU R3, [R1+0x323c] ;  /* 0x00323c0001037983 */ /* 0x000f220000300800 */
[----:B------:R-:W4:Y:S02]  /*3ec50*/  LDL.LU R28, [R1+0x3238] ;  /* 0x00323800011c7983 */ /* 0x000f240000300800 */
[----:B------:R-:W-:Y:S02]  /*3ec60*/  STL.64 [R1+0x31d8], R22 ;  /* 0x0031d81601007387 */ /* 0x000fe40000100a00 */
[----:B---3--:R1:W-:Y:S02]  /*3ec70*/  STL.64 [R1+0x31d0], R20 ;  /* 0x0031d01401007387 */ /* 0x0083e40000100a00 */
[----:B-1----:R-:W3:Y:S01]  /*3ec80*/  LDL.LU R20, [R1+0x2c0] ;  /* 0x0002c00001147983 */ /* 0x002ee20000300800 */
[----:B------:R-:W3:Y:S02]  /*3ec90*/  LDL.LU R21, [R1+0x2c4] ;  /* 0x0002c40001157983 */ /* 0x000ee40000300800 */
[----:B------:R-:W3:Y:S02]  /*3eca0*/  LDL.LU R22, [R1+0x2c8] ;  /* 0x0002c80001167983 */ /* 0x000ee40000300800 */
[----:B------:R-:W3:Y:S02]  /*3ecb0*/  LDL.LU R23, [R1+0x2cc] ;  /* 0x0002cc0001177983 */ /* 0x000ee40000300800 */
[----:B------:R-:W-:-:S02]  /*3ecc0*/  IMAD.MOV.U32 R4, RZ, RZ, R17 ;  /* 0x000000ffff047224 */ /* 0x000fc400078e0011 */
[----:B------:R-:W-:Y:S02]  /*3ecd0*/  IMAD.MOV.U32 R5, RZ, RZ, R16 ;  /* 0x000000ffff057224 */ /* 0x000fe400078e0010 */
[----:B------:R-:W-:Y:S05]  /*3ece0*/  LDSM.16.M88.4 R16, [R0+0x25100] ;  /* 0x025100000010783b */ /* 0x000fea0000000200 */
[C---:B--2---:R-:W-:Y:S01]  /*3ecf0*/  HMMA.16816.F32 R4, R8.reuse, R4, R12 ;  /* 0x000000040804723c */ /* 0x044fe2000000180c */
[----:B---3--:R-:W-:Y:S01]  /*3ed00*/  STL.64 [R1+0x31e8], R22 ;  /* 0x0031e81601007387 */ /* 0x008fe20000100a00 */
[----:B------:R1:W-:Y:S03]  /*3ed10*/  STL.64 [R1+0x31e0], R20 ;  /* 0x0031e01401007387 */ /* 0x0003e60000100a00 */
[----:B-1----:R-:W2:Y:S01]  /*3ed20*/  LDL.LU R20, [R1+0x2a0] ;  /* 0x0002a00001147983 */ /* 0x002ea20000300800 */
[----:B------:R-:W2:Y:S02]  /*3ed30*/  LDL.LU R21, [R1+0x2a4] ;  /* 0x0002a40001157983 */ /* 0x000ea40000300800 */
[----:B0-----:R-:W-:Y:S02]  /*3ed40*/  STL.64 [R1+0x90], R24 ;  /* 0x0000901801007387 */ /* 0x001fe40000100a00 */
[----:B------:R-:W-:Y:S01]  /*3ed50*/  STL.64 [R1+0x98], R26 ;  /* 0x0000981a01007387 */ /* 0x000fe20000100a00 */
[----:B------:R-:W3:Y:S01]  /*3ed60*/  LDL.LU.64 R14, [R1+0x3230] ;  /* 0x00323000010e7983 */ /* 0x000ee20000300a00 */
[----:B------:R-:W3:Y:S11]  /*3ed70*/  LDL.LU.64 R12, [R1+0x3228] ;  /* 0x00322800010c7983 */ /* 0x000ef60000300a00 */
[----:B------:R-:W-:Y:S02]  /*3ed80*/  STL.64 [R1+0x130], R4 ;  /* 0x0001300401007387 */ /* 0x000fe40000100a00 */
[----:B------:R-:W-:Y:S02]  /*3ed90*/  STL.64 [R1+0x138], R6 ;  /* 0x0001380601007387 */ /* 0x000fe40000100a00 */
[----:B------:R-:W0:Y:S04]  /*3eda0*/  LDSM.16.M88.4 R4, [R0+0x26100] ;  /* 0x026100000004783b */ /* 0x000e280000000200 */
[----:B0-----:R0:W-:Y:S01]  /*3edb0*/  STL.64 [R1+0x40], R4 ;  /* 0x0000400401007387 */ /* 0x0011e20000100a00 */
[----:B------:R-:W-:Y:S03]  /*3edc0*/  STL.64 [R1+0x48], R6 ;  /* 0x0000480601007387 */ /* 0x000fe60000100a00 */
[----:B0-----:R-:W3:Y:S02]  /*3edd0*/  LDL.LU.64 R4, [R1+0x3220] ;  /* 0x0032200001047983 */ /* 0x001ee40000300a00 */
[----:B---3--:R-:W-:Y:S01]  /*3ede0*/  HMMA.16816.F32 R12, R8, R4, R12 ;  /* 0x00000004080c723c */ /* 0x008fe2000000180c */
[----:B------:R-:W-:-:S02]  /*3edf0*/  IMAD.MOV.U32 R27, RZ, RZ, R4 ;  /* 0x000000ffff1b7224 */ /* 0x000fc400078e0004 */
[----:B------:R-:W-:Y:S02]  /*3ee00*/  IMAD.MOV.U32 R26, RZ, RZ, R5 ;  /* 0x000000ffff1a7224 */ /* 0x000fe400078e0005 */
[----:B------:R-:W0:Y:S11]  /*3ee10*/  LDSM.16.M88.4 R4, [R0+0x27100] ;  /* 0x027100000004783b */ /* 0x000e360000000200 */
[----:B------:R-:W-:Y:S07]  /*3ee20*/  @!UPT UIADD3 URZ, URZ, URZ, URZ ;  /* 0x0000003f3f3ff290 */ /* 0x000fee000fffe03f */
[----:B------:R-:W-:Y:S01]  /*3ee30*/  STL.64 [R1+0x120], R12 ;  /* 0x0001200c01007387 */ /* 0x000fe20000100a00 */
[----:B------:R1:W-:Y:S03]  /*3ee40*/  STL.64 [R1+0x128], R14 ;  /* 0x0001280e01007387 */ /* 0x0003e60000100a00 */
[----:B-1----:R-:W3:Y:S01]  /*3ee50*/  LDL.LU.64 R14, [R1+0x3218] ;  /* 0x00321800010e7983 */ /* 0x002ee20000300a00 */
[----:B------:R-:W3:Y:S02]  /*3ee60*/  LDL.LU.64 R12, [R1+0x3210] ;  /* 0x00321000010c7983 */ /* 0x000ee40000300a00 */
[----:B------:R-:W-:Y:S02]  /*3ee70*/  STL.64 [R1+0x50], R16 ;  /* 0x0000501001007387 */ /* 0x000fe40000100a00 */
[----:B------:R-:W-:Y:S01]  /*3ee80*/  STL.64 [R1+0x58], R18 ;  /* 0x0000581201007387 */ /* 0x000fe20000100a00 */
[----:B0-----:R0:W-:Y:S01]  /*3ee90*/  STL.64 [R1+0x30], R4 ;  /* 0x0000300401007387 */ /* 0x0011e20000100a00 */
[----:B------:R3:W-:Y:S03]  /*3eea0*/  STL.64 [R1+0x38], R6 ;  /* 0x0000380601007387 */ /* 0x0007e60000100a00 */
[----:B0-----:R-:W3:Y:S01]  /*3eeb0*/  LDL.LU.64 R4, [R1+0x3208] ;  /* 0x0032080001047983 */ /* 0x001ee20000300a00 */
[----:B----4-:R-:W-:-:S02]  /*3eec0*/  IMAD.MOV.U32 R22, RZ, RZ, R28 ;  /* 0x000000ffff167224 */ /* 0x010fc400078e001c */
[----:B------:R-:W-:Y:S02]  /*3eed0*/  IMAD.MOV.U32 R23, RZ, RZ, R3 ;  /* 0x000000ffff177224 */ /* 0x000fe400078e0003 */
[----:B------:R-:W-:Y:S02]  /*3eee0*/  IMAD.MOV.U32 R28, RZ, RZ, R6 ;  /* 0x000000ffff1c7224 */ /* 0x000fe400078e0006 */
[----:B------:R-:W-:Y:S01]  /*3eef0*/  IMAD.MOV.U32 R3, RZ, RZ, R7 ;  /* 0x000000ffff037224 */ /* 0x000fe200078e0007 */
[----:B------:R-:W-:Y:S01]  /*3ef00*/  STL [R1+0x2a98], R0 ;  /* 0x002a980001007387 */ /* 0x000fe20000100800 */
[C---:B---3--:R-:W-:Y:S03]  /*3ef10*/  HMMA.16816.F32 R4, R8.reuse, R4, R12 ;  /* 0x000000040804723c */ /* 0x048fe6000000180c */
[----:B------:R-:W2:Y:S11]  /*3ef20*/  LDL.LU.64 R12, [R1+0x3200] ;  /* 0x00320000010c7983 */ /* 0x000eb60000300a00 */
[----:B------:R-:W-:Y:S09]  /*3ef30*/  @!UPT UIADD3 URZ, URZ, URZ, URZ ;  /* 0x0000003f3f3ff290 */ /* 0x000ff2000fffe03f */
[----:B------:R-:W-:Y:S01]  /*3ef40*/  STL.64 [R1+0x110], R4 ;  /* 0x0001100401007387 */ /* 0x000fe20000100a00 */
[----:B------:R0:W-:Y:S03]  /*3ef50*/  STL.64 [R1+0x118], R6 ;  /* 0x0001180601007387 */ /* 0x0001e60000100a00 */
[----:B0-----:R-:W3:Y:S01]  /*3ef60*/  LDL.LU.64 R6, [R1+0x31f8] ;  /* 0x0031f80001067983 */ /* 0x001ee20000300a00 */
[----:B------:R-:W3:Y:S02]  /*3ef70*/  LDL.LU.64 R4, [R1+0x31f0] ;  /* 0x0031f00001047983 */ /* 0x000ee40000300a00 */
[----:B------:R0:W-:Y:S01]  /*3ef80*/  STL.64 [R1+0x3190], R24 ;  /* 0x0031901801007387 */ /* 0x0001e20000100a00 */
[C---:B--2---:R-:W-:Y:S08]  /*3ef90*/  HMMA.16816.F32 R20, R8.reuse, R12, R20 ;  /* 0x0000000c0814723c */ /* 0x044ff00000001814 */
[C---:B---3--:R-:W-:Y:S11]  /*3efa0*/  HMMA.16816.F32 R4, R8.reuse, R24, R4 ;  /* 0x000000180804723c */ /* 0x048ff60000001804 */
[----:B------:R-:W-:Y:S11]  /*3efb0*/  @!UPT UIADD3 URZ, URZ, URZ, URZ ;  /* 0x0000003f3f3ff290 */ /* 0x000ff6000fffe03f */
[----:B------:R-:W-:Y:S01]  /*3efc0*/  @!UPT UIADD3 URZ, URZ, URZ, URZ ;  /* 0x0000003f3f3ff290 */ /* 0x000fe2000fffe03f */
[----:B------:R-:W-:Y:S01]  /*3efd0*/  STL.64 [R1+0x100], R4 ;  /* 0x0001000401007387 */ /* 0x000fe20000100a00 */
[----:B------:R-:W-:Y:S02]  /*3efe0*/  STL.64 [R1+0x108], R6 ;  /* 0x0001080601007387 */ /* 0x000fe40000100a00 */
[----:B------:R-:W-:Y:S02]  /*3eff0*/  STL.64 [R1+0xf0], R20 ;  /* 0x0000f01401007387 */ /* 0x000fe40000100a00 */
[----:B------:R1:W-:Y:S02]  /*3f000*/  STL.64 [R1+0xf8], R22 ;  /* 0x0000f81601007387 */ /* 0x0003e40000100a00 */
[----:B0-----:R-:W-:Y:S02]  /*3f010*/  IMAD.MOV.U32 R25, RZ, RZ, R12 ;  /* 0x000000ffff197224 */ /* 0x001fe400078e000c */
[----:B------:R-:W-:Y:S01]  /*3f020*/  IMAD.MOV.U32 R24, RZ, RZ, R13 ;  /* 0x000000ffff187224 */ /* 0x000fe200078e000d */
[----:B------:R-:W-:Y:S04]  /*3f030*/  LDSM.16.MT88.4 R4, [R29+0x10080] ;  /* 0x010080001d04783b */ /* 0x000fe80000004200 */
[----:B------:R-:W0:Y:S04]  /*3f040*/  LDSM.16.MT88.4 R12, [R29+0x10100] ;  /* 0x010100001d0c783b */ /* 0x000e280000004200 */
[----:B-1----:R-:W2:Y:S01]  /*3f050*/  LDL.LU.64 R22, [R1+0x31e8] ;  /* 0x0031e80001167983 */ /* 0x002ea20000300a00 */
[----:B------:R-:W2:Y:S03]  /*3f060*/  LDL.LU.64 R20, [R1+0x31e0] ;  /* 0x0031e00001147983 */ /* 0x000ea60000300a00 */
[----:B0-----:R-:W-:Y:S01]  /*3f070*/  STL.64 [R1+0x3160], R14 ;  /* 0x0031600e01007387 */ /* 0x001fe20000100a00 */
[----:B------:R0:W-:Y:S03]  /*3f080*/  STL.64 [R1+0x3158], R12 ;  /* 0x0031580c01007387 */ /* 0x0001e60000100a00 */
[----:B0-----:R-:W3:Y:S01]  /*3f090*/  LDL.LU.64 R12, [R1+0x40] ;  /* 0x00004000010c7983 */ /* 0x001ee20000300a00 */
[C---:B--2---:R-:W-:Y:S03]  /*3f0a0*/  HMMA.16816.F32 R16, R8.reuse, R16, R20 ;  /* 0x000000100810723c */ /* 0x044fe60000001814 */
[----:B------:R-:W2:Y:S01]  /*3f0b0*/  LDL.LU.64 R22, [R1+0x31d8] ;  /* 0x0031d80001167983 */ /* 0x000ea20000300a00 */
[----:B------:R-:W2:Y:S11]  /*3f0c0*/  LDL.LU.64 R20, [R1+0x31d0] ;  /* 0x0031d00001147983 */ /* 0x000eb60000300a00 */
[----:B------:R-:W-:Y:S08]  /*3f0d0*/  @!UPT UIADD3 URZ, URZ, URZ, URZ ;  /* 0x0000003f3f3ff290 */ /* 0x000ff0000fffe03f */
[----:B------:R-:W-:Y:S01]  /*3f0e0*/  STL.64 [R1+0xe0], R16 ;  /* 0x0000e01001007387 */ /* 0x000fe20000100a00 */
[----:B------:R-:W-:Y:S02]  /*3f0f0*/  STL.64 [R1+0xe8], R18 ;  /* 0x0000e81201007387 */ /* 0x000fe40000100a00 */
[----:B------:R-:W0:Y:S02]  /*3f100*/  LDSM.16.MT88.4 R16, [R29+0x10180] ;  /* 0x010180001d10783b */ /* 0x000e240000004200 */
[----:B0-----:R-:W-:Y:S02]  /*3f110*/  STL [R1+0x30fc], R16 ;  /* 0x0030fc1001007387 */ /* 0x001fe40000100800 */
[----:B------:R0:W-:Y:S02]  /*3f120*/  STL [R1+0x30f8], R17 ;  /* 0x0030f81101007387 */ /* 0x0001e40000100800 */
[----:B------:R-:W-:Y:S02]  /*3f130*/  STL [R1+0x30e4], R18 ;  /* 0x0030e41201007387 */ /* 0x000fe40000100800 */
[----:B------:R-:W-:Y:S01]  /*3f140*/  STL [R1+0x30e0], R19 ;  /* 0x0030e01301007387 */ /* 0x000fe20000100800 */
[----:B0-----:R-:W4:Y:S01]  /*3f150*/  LDL.LU.64 R16, [R1+0x30] ;  /* 0x0000300001107983 */ /* 0x001f220000300a00 */
[----:B---3--:R0:W-:Y:S01]  /*3f160*/  STL.64 [R1+0x3168], R12 ;  /* 0x0031680c01007387 */ /* 0x0081e20000100a00 */
[C---:B--2---:R-:W-:Y:S02]  /*3f170*/  HMMA.16816.F32 R20, R8.reuse, R12, R20 ;  /* 0x0000000c0814723c */ /* 0x044fe40000001814 */
[----:B0-----:R-:W2:Y:S11]  /*3f180*/  LDL.LU R12, [R1+0x2d0] ;  /* 0x0002d000010c7983 */ /* 0x001eb60000300800 */
[----:B------:R-:W-:Y:S10]  /*3f190*/  @!UPT UIADD3 URZ, URZ, URZ, URZ ;  /* 0x0000003f3f3ff290 */ /* 0x000ff4000fffe03f */
[----:B------:R-:W-:Y:S01]  /*3f1a0*/  STL.64 [R1+0xd0], R20 ;  /* 0x0000d01401007387 */ /* 0x000fe20000100a00 */
[----:B------:R-:W-:Y:S02]  /*3f1b0*/  STL.64 [R1+0xd8], R22 ;  /* 0x0000d81601007387 */ /* 0x000fe40000100a00 */
[----:B------:R-:W2:Y:S02]  /*3f1c0*/  LDL.LU R13, [R1+0x2d4] ;  /* 0x0002d400010d7983 */ /* 0x000ea40000300800 */
[----:B------:R-:W2:Y:S01]  /*3f1d0*/  LDL.LU R14, [R1+0x2d8] ;  /* 0x0002d800010e7983 */ /* 0x000ea20000300800 */
[----:B------:R-:W2:Y:S04]  /*3f1e0*/  LDL.LU R15, [R1+0x2dc] ;  /* 0x0002dc00010f7983 */ /* 0x000ea80000300800 */
[----:B------:R-:W0:Y:S04]  /*3f1f0*/  LDSM.16.MT88.4 R20, [R29+0x12000] ;  /* 0x012000001d14783b */ /* 0x000e280000004200 */
[----:B0-----:R-:W-:Y:S01]  /*3f200*/  STL [R1+0x303c], R22 ;  /* 0x00303c1601007387 */ /* 0x001fe20000100800 */
[----:B------:R-:W-:Y:S02]  /*3f210*/  STL [R1+0x3038], R23 ;  /* 0x0030381701007387 */ /* 0x000fe40000100800 */
[----:B------:R-:W-:Y:S02]  /*3f220*/  STL.64 [R1+0x3170], R20 ;  /* 0x0031701401007387 */ /* 0x000fe40000100a00 */
[----:B----4-:R-:W-:Y:S01]  /*3f230*/  IMAD.MOV.U32 R0, RZ, RZ, R17 ;  /* 0x000000ffff007224 */ /* 0x010fe200078e0011 */
[----:B--2---:R-:W-:Y:S07]  /*3f240*/  HMMA.16816.F32 R8, R8, R16, R12 ;  /* 0x000000100808723c */ /* 0x004fee000000180c */
[----:B------:R-:W-:-:S02]  /*3f250*/  IMAD.MOV.U32 R12, RZ, RZ, R25 ;  /* 0x000000ffff0c7224 */ /* 0x000fc400078e0019 */
[----:B------:R-:W-:Y:S02]  /*3f260*/  IMAD.MOV.U32 R13, RZ, RZ, R24 ;  /* 0x000000ffff0d7224 */ /* 0x000fe400078e0018 */
[----:B------:R-:W-:Y:S11]  /*3f270*/  IMAD.MOV.U32 R14, RZ, RZ, R16 ;  /* 0x000000ffff0e7224 */ /* 0x000ff600078e0010 */
[----:B------:R-:W-:Y:S01]  /*3f280*/  @!UPT UIADD3 URZ, URZ, URZ, URZ ;  /* 0x0000003f3f3ff290 */ /* 0x000fe2000fffe03f */
[----:B------:R-:W-:Y:S01]  /*3f290*/  STL.64 [R1+0x60], R8 ;  /* 0x0000600801007387 */ /* 0x000fe20000100a00 */
[----:B------:R-:W-:Y:S02]  /*3f2a0*/  STL.64 [R1+0x68], R10 ;  /* 0x0000680a01007387 */ /* 0x000fe40000100a00 */
[----:B------:R0:W1:Y:S02]  /*3f2b0*/  LDSM.16.MT88.4 R8, [R29+0x12080] ;  /* 0x012080001d08783b */ /* 0x0000640000004200 */
[----:B0-----:R-:W2:Y:S02]  /*3f2c0*/  LDL.LU R29, [R1+0x31c8] ;  /* 0x0031c800011d7983 */ /* 0x001ea40000300800 */
[----:B------:R0:W-:Y:S02]  /*3f2d0*/  STL.64 [R1+0x31a8], R12 ;  /* 0x0031a80c01007387 */ /* 0x0001e40000100a00 */
[----:B------:R-:W3:Y:S02]  /*3f2e0*/  LDL.LU R16, [R1+0x350] ;  /* 0x0003500001107983 */ /* 0x000ee40000300800 */
[----:B------:R-:W3:Y:S01]  /*3f2f0*/  LDL.LU R17, [R1+0x354] ;  /* 0x0003540001117983 */ /* 0x000ee20000300800 */
[----:B------:R-:W3:Y:S01]  /*3f300*/  LDL.LU R18, [R1+0x358] ;  /* 0x0003580001127983 */ /* 0x000ee20000300800 */
[----:B------:R-:W3:Y:S02]  /*3f310*/  LDL.LU R19, [R1+0x35c] ;  /* 0x00035c0001137983 */ /* 0x000ee40000300800 */
[----:B0-----:R-:W-:-:S02]  /*3f320*/  IMAD.MOV.U32 R12, RZ, RZ, R27 ;  /* 0x000000ffff0c7224 */ /* 0x001fc400078e001b */
[----:B------:R-:W-:-:S05]  /*3f330*/  IMAD.MOV.U32 R13, RZ, RZ, R26 ;  /* 0x000000ffff0d7224 */ /* 0x000fca00078e001a */
[----:B------:R0:W-:Y:S04]  /*3f340*/  STL.64 [R1+0x31c0], R12 ;  /* 0x0031c00c01007387 */ /* 0x0001e80000100a00 */
[----:B0-----:R-:W3:Y:S01]  /*3f350*/  LDL.64 R12, [R1+0xc0] ;  /* 0x0000c000010c7983 */ /* 0x001ee20000100a00 */
        /* <DEDUP_REMOVED lines=8> */
[----:B------:R-:W2:Y:S02]  /*3f3e0*/  LDL.LU R26, [R1+0x348] ;  /* 0x00034800011a7983 */ /* 0x000ea40000300800 */
[----:B------:R-:W2:Y:S01]  /*3f3f0*/  LDL.LU R27, [R1+0x34c] ;  /* 0x00034c00011b7983 */ /* 0x000ea20000300800 */
[----:B------:R-:W4:Y:S01]  /*3f400*/  LDL.LU R20, [R1+0x310] ;  /* 0x0003100001147983 */ /* 0x000f220000300800 */
        /* <DEDUP_REMOVED lines=8> */
[----:B------:R-:W-:Y:S01]  /*3f490*/  IMAD.MOV.U32 R23, RZ, RZ, R29 ;  /* 0x000000ffff177224 */ /* 0x000fe200078e001d */
[----:B---3--:R-:W-:Y:S01]  /*3f4a0*/  HMMA.16816.F32 R16, R4, R12, R16 ;  /* 0x0000000c0410723c */ /* 0x008fe20000001810 */
[----:B------:R-:W-:-:S03]  /*3f4b0*/  IMAD.MOV.U32 R29, RZ, RZ, R13 ;  /* 0x000000ffff1d7224 */ /* 0x000fc600078e000d */
[----:B----4-:R-:W-:Y:S01]  /*3f4c0*/  STL.64 [R1+0x31a0], R22 ;  /* 0x0031a01601007387 */ /* 0x010fe20000100a00 */
[----:B--2---:R0:W-:Y:S03]  /*3f4d0*/  STL.64 [R1+0x3198], R20 ;  /* 0x0031981401007387 */ /* 0x0041e60000100a00 */
[----:B0-----:R-:W2:Y:S01]  /*3f4e0*/  LDL.LU.64 R20, [R1+0xa0] ;  /* 0x0000a00001147983 */ /* 0x001ea20000300a00 */
[----:B-1----:R0:W-:Y:S02]  /*3f4f0*/  STL.64 [R1+0x2fd0], R10 ;  /* 0x002fd00a01007387 */ /* 0x0021e40000100a00 */
[----:B------:R-:W-:Y:S02]  /*3f500*/  STL.64 [R1+0x2fc8], R8 ;  /* 0x002fc80801007387 */ /* 0x000fe40000100a00 */
[----:B------:R-:W3:Y:S10]  /*3f510*/  LDL.LU.64 R12, [R1+0x31c0] ;  /* 0x0031c000010c7983 */ /* 0x000ef40000300a00 */
[----:B------:R1:W-:Y:S01]  /*3f520*/  STL.64 [R1+0x20], R16 ;  /* 0x0000201001007387 */ /* 0x0003e20000100a00 */
[----:B0-----:R-:W-:-:S02]  /*3f530*/  IMAD.MOV.U32 R11, RZ, RZ, R3 ;  /* 0x000000ffff0b7224 */ /* 0x001fc400078e0003 */
[----:B------:R-:W-:Y:S02]  /*3f540*/  IMAD.MOV.U32 R10, RZ, RZ, R28 ;  /* 0x000000ffff0a7224 */ /* 0x000fe400078e001c */
[----:B------:R-:W-:Y:S02]  /*3f550*/  IMAD.MOV.U32 R3, RZ, RZ, R19 ;  /* 0x000000ffff037224 */ /* 0x000fe400078e0013 */
[----:B------:R-:W-:Y:S01]  /*3f560*/  IMAD.MOV.U32 R28, RZ, RZ, R18 ;  /* 0x000000ffff1c7224 */ /* 0x000fe200078e0012 */
[----:B-1----:R-:W4:Y:S01]  /*3f570*/  LDL.LU R16, [R1+0x2f0] ;  /* 0x0002f00001107983 */ /* 0x002f220000300800 */
[----:B------:R-:W4:Y:S02]  /*3f580*/  LDL.LU R17, [R1+0x2f4] ;  /* 0x0002f40001117983 */ /* 0x000f240000300800 */
[----:B------:R-:W4:Y:S02]  /*3f590*/  LDL.LU R18, [R1+0x2f8] ;  /* 0x0002f80001127983 */ /* 0x000f240000300800 */
[----:B------:R-:W4:Y:S02]  /*3f5a0*/  LDL.LU R19, [R1+0x2fc] ;  /* 0x0002fc0001137983 */ /* 0x000f240000300800 */
[----:B------:R-:W-:Y:S01]  /*3f5b0*/  IMAD.MOV.U32 R8, RZ, RZ, R14 ;  /* 0x000000ffff087224 */ /* 0x000fe200078e000e */
[----:B------:R-:W-:Y:S01]  /*3f5c0*/  STL [R1+0x3014], R3 ;  /* 0x0030140301007387 */ /* 0x000fe20000100800 */
[----:B------:R-:W-:Y:S01]  /*3f5d0*/  STL [R1+0x3010], R28 ;  /* 0x0030101c01007387 */ /* 0x000fe20000100800 */
[----:B---3--:R-:W-:Y:S02]  /*3f5e0*/  HMMA.16816.F32 R12, R4, R12, R24 ;  /* 0x0000000c040c723c */ /* 0x008fe40000001818 */
[----:B------:R-:W3:Y:S01]  /*3f5f0*/  LDL.LU.64 R26, [R1+0x31b8] ;  /* 0x0031b800011a7983 */ /* 0x000ee20000300a00 */
[----:B------:R-:W3:Y:S02]  /*3f600*/  LDL.LU.64 R24, [R1+0x31b0] ;  /* 0x0031b00001187983 */ /* 0x000ee40000300a00 */
[----:B------:R-:W-:-:S02]  /*3f610*/  IMAD.MOV.U32 R9, RZ, RZ, R0 ;  /* 0x000000ffff097224 */ /* 0x000fc400078e0000 */
[----:B--2---:R-:W-:Y:S11]  /*3f620*/  IMAD.MOV.U32 R0, RZ, RZ, R21 ;  /* 0x000000ffff007224 */ /* 0x004ff600078e0015 */
[----:B------:R-:W-:Y:S05]  /*3f630*/  @!UPT UIADD3 URZ, URZ, URZ, URZ ;  /* 0x0000003f3f3ff290 */ /* 0x000fea000fffe03f */
[----:B------:R0:W-:Y:S01]  /*3f640*/  STL.64 [R1+0x10], R12 ;  /* 0x0000100c01007387 */ /* 0x0001e20000100a00 */
[----:B------:R1:W-:Y:S03]  /*3f650*/  STL.64 [R1+0x18], R14 ;  /* 0x0000180e01007387 */ /* 0x0003e60000100a00 */
[----:B0-----:R-:W2:Y:S01]  /*3f660*/  LDL.LU.64 R12, [R1+0x31a8] ;  /* 0x0031a800010c7983 */ /* 0x001ea20000300a00 */
[----:B-1----:R-:W-:Y:S02]  /*3f670*/  IMAD.MOV.U32 R14, RZ, RZ, R20 ;  /* 0x000000ffff0e7224 */ /* 0x002fe400078e0014 */
[----:B------:R-:W2:Y:S01]  /*3f680*/  LDL.LU.64 R22, [R1+0x31a0] ;  /* 0x0031a00001167983 */ /* 0x000ea20000300a00 */
[C---:B---3--:R-:W-:Y:S01]  /*3f690*/  HMMA.16816.F32 R24, R4.reuse, R20, R24 ;  /* 0x000000140418723c */ /* 0x048fe20000001818 */
[----:B------:R-:W2:Y:S11]  /*3f6a0*/  LDL.LU.64 R20, [R1+0x3198] ;  /* 0x0031980001147983 */ /* 0x000eb60000300a00 */
[----:B------:R-:W-:Y:S11]  /*3f6b0*/  @!UPT UIADD3 URZ, URZ, URZ, URZ ;  /* 0x0000003f3f3ff290 */ /* 0x000ff6000fffe03f */
[----:B------:R0:W-:Y:S04]  /*3f6c0*/  STL.64 [R1], R24 ;  /* 0x0000001801007387 */ /* 0x0001e80000100a00 */
[----:B0-----:R-:W2:Y:S01]  /*3f6d0*/  LDL.LU.64 R24, [R1+0x3190] ;  /* 0x0031900001187983 */ /* 0x001ea20000300a00 */
[----:B------:R-:W-:Y:S02]  /*3f6e0*/  IMAD.MOV.U32 R3, RZ, RZ, R26 ;  /* 0x000000ffff037224 */ /* 0x000fe400078e001a */
[----:B------:R-:W-:Y:S02]  /*3f6f0*/  IMAD.MOV.U32 R28, RZ, RZ, R27 ;  /* 0x000000ffff1c7224 */ /* 0x000fe400078e001b */
[C---:B--2---:R-:W-:Y:S01]  /*3f700*/  HMMA.16816.F32 R24, R4.reuse, R24, R20 ;  /* 0x000000180418723c */ /* 0x044fe20000001814 */
[----:B------:R-:W2:Y:S01]  /*3f710*/  LDL.LU.64 R22, [R1+0x3188] ;  /* 0x0031880001167983 */ /* 0x000ea20000300a00 */
[----:B------:R-:W2:Y:S11]  /*3f720*/  LDL.LU.64 R20, [R1+0x3180] ;  /* 0x0031800001147983 */ /* 0x000eb60000300a00 */
[----:B------:R-:W-:Y:S10]  /*3f730*/  @!UPT UIADD3 URZ, URZ, URZ, URZ ;  /* 0x0000003f3f3ff290 */ /* 0x000ff4000fffe03f */
[----:B------:R0:W-:Y:S01]  /*3f740*/  STL.64 [R1+0x2f88], R26 ;  /* 0x002f881a01007387 */ /* 0x0001e20000100a00 */
[----:B------:R1:W-:Y:S03]  /*3f750*/  STL.64 [R1+0x2f80], R24 ;  /* 0x002f801801007387 */ /* 0x0003e60000100a00 */
[----:B0-----:R-:W3:Y:S01]  /*3f760*/  LDL R26, [R1+0xa8] ;  /* 0x0000a800011a7983 */ /* 0x001ee20000100800 */
[----:B------:R-:W-:Y:S02]  /*3f770*/  IMAD.MOV.U32 R27, RZ, RZ, R2 ;  /* 0x000000ffff1b7224 */ /* 0x000fe400078e0002 */
[----:B-1----:R-:W-:Y:S02]  /*3f780*/  IMAD.MOV.U32 R24, RZ, RZ, R14 ;  /* 0x000000ffff187224 */ /* 0x002fe400078e000e */
[----:B------:R-:W-:Y:S01]  /*3f790*/  IMAD.MOV.U32 R25, RZ, RZ, R0 ;  /* 0x000000ffff197224 */ /* 0x000fe200078e0000 */
[----:B------:R-:W4:Y:S01]  /*3f7a0*/  LDL.LU R2, [R1+0x3178] ;  /* 0x0031780001027983 */ /* 0x000f220000300800 */
[----:B--2---:R-:W-:Y:S03]  /*3f7b0*/  HMMA.16816.F32 R12, R4, R12, R20 ;  /* 0x0000000c040c723c */ /* 0x004fe60000001814 */
[----:B---3--:R-:W-:Y:S01]  /*3f7c0*/  STL.64 [R1+0x3140], R26 ;  /* 0x0031401a01007387 */ /* 0x008fe20000100a00 */
[----:B------:R0:W-:Y:S03]  /*3f7d0*/  STL.64 [R1+0x3138], R24 ;  /* 0x0031381801007387 */ /* 0x0001e60000100a00 */
[----:B0-----:R-:W2:Y:S01]  /*3f7e0*/  LDL.LU R24, [R1+0x300] ;  /* 0x0003000001187983 */ /* 0x001ea20000300800 */
[----:B------:R-:W2:Y:S02]  /*3f7f0*/  LDL.LU R25, [R1+0x304] ;  /* 0x0003040001197983 */ /* 0x000ea40000300800 */
[----:B------:R-:W2:Y:S02]  /*3f800*/  LDL.LU R26, [R1+0x308] ;  /* 0x00030800011a7983 */ /* 0x000ea40000300800 */
[----:B------:R-:W2:Y:S01]  /*3f810*/  LDL.LU R27, [R1+0x30c] ;  /* 0x00030c00011b7983 */ /* 0x000ea20000300800 */
[----:B------:R-:W3:Y:S11]  /*3f820*/  LDL.LU.64 R20, [R1+0x3170] ;  /* 0x0031700001147983 */ /* 0x000ef60000300a00 */
[----:B------:R-:W-:-:S02]  /*3f830*/  IMAD.MOV.U32 R22, RZ, RZ, R12 ;  /* 0x000000ffff167224 */ /* 0x000fc400078e000c */
[----:B------:R-:W-:Y:S02]  /*3f840*/  IMAD.MOV.U32 R23, RZ, RZ, R13 ;  /* 0x000000ffff177224 */ /* 0x000fe400078e000d */
[----:B------:R-:W-:Y:S01]  /*3f850*/  STL.64 [R1+0x78], R14 ;  /* 0x0000780e01007387 */ /* 0x000fe20000100a00 */
[----:B------:R-:W4:Y:S02]  /*3f860*/  LDL.LU.64 R12, [R1+0x3168] ;  /* 0x00316800010c7983 */ /* 0x000f240000300a00 */
[----:B------:R-:W-:Y:S02]  /*3f870*/  STL.64 [R1+0x3048], R22 ;  /* 0x0030481601007387 */ /* 0x000fe40000100a00 */
[----:B---3--:R0:W-:Y:S04]  /*3f880*/  STL.64 [R1+0x3040], R20 ;  /* 0x0030401401007387 */ /* 0x0081e80000100a00 */
[----:B0-----:R-:W2:Y:S02]  /*3f890*/  LDL.LU.64 R20, [R1+0x50] ;  /* 0x0000500001147983 */ /* 0x001ea40000300a00 */
[C---:B--2---:R-:W-:Y:S11]  /*3f8a0*/  HMMA.16816.F32 R24, R4.reuse, R20, R24 ;  /* 0x000000140418723c */ /* 0x044ff60000001818 */
[----:B------:R-:W-:Y:S11]  /*3f8b0*/  @!UPT UIADD3 URZ, URZ, URZ, URZ ;  /* 0x0000003f3f3ff290 */ /* 0x000ff6000fffe03f */
[----:B------:R-:W-:Y:S01]  /*3f8c0*/  @!UPT UIADD3 URZ, URZ, URZ, URZ ;  /* 0x0000003f3f3ff290 */ /* 0x000fe2000fffe03f */
[----:B------:R0:W-:Y:S01]  /*3f8d0*/  STL.64 [R1+0x190], R24 ;  /* 0x0001901801007387 */ /* 0x0001e20000100a00 */
[----:B------:R-:W-:Y:S03]  /*3f8e0*/  STL.64 [R1+0x198], R26 ;  /* 0x0001981a01007387 */ /* 0x000fe60000100a00 */
[----:B0-----:R-:W2:Y:S04]  /*3f8f0*/  LDL.LU.64 R24, [R1+0xb0] ;  /* 0x0000b00001187983 */ /* 0x001ea80000300a00 */
[----:B--2---:R-:W-:Y:S01]  /*3f900*/  STL.64 [R1+0x3150], R24 ;  /* 0x0031501801007387 */ /* 0x004fe20000100a00 */
[----:B------:R0:W-:Y:S03]  /*3f910*/  STL.64 [R1+0x3110], R20 ;  /* 0x0031101401007387 */ /* 0x0001e60000100a00 */
[----:B0-----:R-:W2:Y:S01]  /*3f920*/  LDL.LU.64 R20, [R1+0x80] ;  /* 0x0000800001147983 */ /* 0x001ea20000300a00 */
[----:B----4-:R-:W-:Y:S01]  /*3f930*/  HMMA.16816.F32 R24, R4, R12, R16 ;  /* 0x0000000c0418723c */ /* 0x010fe20000001810 */
[----:B------:R-:W-:-:S06]  /*3f940*/  IMAD.MOV.U32 R23, RZ, RZ, R2 ;  /* 0x000000ffff177224 */ /* 0x000fcc00078e0002 */
[----:B------:R-:W-:Y:S01]  /*3f950*/  IMAD.MOV.U32 R16, RZ, RZ, R12 ;  /* 0x000000ffff107224 */ /* 0x000fe200078e000c */
[----:B--2---:R0:W-:Y:S04]  /*3f960*/  STL.64 [R1+0x3128], R20 ;  /* 0x0031281401007387 */ /* 0x0041e80000100a00 */
[----:B0-----:R-:W2:Y:S01]  /*3f970*/  LDL.LU R20, [R1+0x2b0] ;  /* 0x0002b00001147983 */ /* 0x001ea20000300800 */
[----:B------:R-:W2:Y:S02]  /*3f980*/  LDL.LU R21, [R1+0x2b4] ;  /* 0x0002b40001157983 */ /* 0x000ea40000300800 */
[----:B------:R-:W2:Y:S02]  /*3f990*/  LDL.LU R22, [R1+0x2b8] ;  /* 0x0002b80001167983 */ /* 0x000ea40000300800 */
[----:B------:R-:W-:Y:S01]  /*3f9a0*/  IMAD.MOV.U32 R17, RZ, RZ, R13 ;  /* 0x000000ffff117224 */ /* 0x000fe200078e000d */
[----:B------:R-:W3:Y:S01]  /*3f9b0*/  LDL.LU.64 R14, [R1+0x3160] ;  /* 0x00316000010e7983 */ /* 0x000ee20000300a00 */
[----:B------:R-:W3:Y:S04]  /*3f9c0*/  LDL.LU.64 R12, [R1+0x3158] ;  /* 0x00315800010c7983 */ /* 0x000ee80000300a00 */
[----:B------:R0:W-:Y:S02]  /*3f9d0*/  STL.64 [R1+0x2e0], R24 ;  /* 0x0002e01801007387 */ /* 0x0001e40000100a00 */
[----:B------:R-:W-:-:S02]  /*3f9e0*/  IMAD.MOV.U32 R2, RZ, RZ, R26 ;  /* 0x000000ffff027224 */ /* 0x000fc400078e001a */
[----:B------:R-:W-:Y:S01]  /*3f9f0*/  IMAD.MOV.U32 R0, RZ, RZ, R27 ;  /* 0x000000ffff007224 */ /* 0x000fe200078e001b */
[----:B0-----:R-:W3:Y:S01]  /*3fa00*/  LDL.LU R24, [R1+0x290] ;  /* 0x0002900001187983 */ /* 0x001ee20000300800 */
[----:B------:R-:W3:Y:S02]  /*3fa10*/  LDL.LU R25, [R1+0x294] ;  /* 0x0002940001197983 */ /* 0x000ee40000300800 */
[----:B------:R-:W3:Y:S02]  /*3fa20*/  LDL.LU R26, [R1+0x298] ;  /* 0x00029800011a7983 */ /* 0x000ee40000300800 */
[----:B------:R-:W3:Y:S01]  /*3fa30*/  LDL.LU R27, [R1+0x29c] ;  /* 0x00029c00011b7983 */ /* 0x000ee20000300800 */
[----:B------:R0:W-:Y:S04]  /*3fa40*/  STL.64 [R1+0x3148], R16 ;  /* 0x0031481001007387 */ /* 0x0001e80000100a00 */
[----:B0-----:R-:W4:Y:S01]  /*3fa50*/  LDL.LU R16, [R1+0x250] ;  /* 0x0002500001107983 */ /* 0x001f220000300800 */
[----:B------:R-:W4:Y:S02]  /*3fa60*/  LDL.LU R17, [R1+0x254] ;  /* 0x0002540001117983 */ /* 0x000f240000300800 */
[----:B------:R-:W4:Y:S02]  /*3fa70*/  LDL.LU R18, [R1+0x258] ;  /* 0x0002580001127983 */ /* 0x000f240000300800 */
[----:B------:R-:W4:Y:S01]  /*3fa80*/  LDL.LU R19, [R1+0x25c] ;  /* 0x00025c0001137983 */ /* 0x000f220000300800 */
[----:B--2---:R-:W-:Y:S01]  /*3fa90*/  HMMA.16816.F32 R4, R4, R8, R20 ;  /* 0x000000080404723c */ /* 0x004fe20000001814 */
[----:B------:R-:W2:Y:S04]  /*3faa0*/  LDL.LU.64 R20, [R1+0x90] ;  /* 0x0000900001147983 */ /* 0x000ea80000300a00 */
[----:B--2---:R0:W-:Y:S11]  /*3fab0*/  STL.64 [R1+0x3130], R20 ;  /* 0x0031301401007387 */ /* 0x0041f60000100a00 */
[----:B------:R-:W-:Y:S07]  /*3fac0*/  @!UPT UIADD3 URZ, URZ, URZ, URZ ;  /* 0x0000003f3f3ff290 */ /* 0x000fee000fffe03f */
[----:B------:R-:W-:Y:S02]  /*3fad0*/  STL.64 [R1+0x2a0], R4 ;  /* 0x0002a00401007387 */ /* 0x000fe40000100a00 */
[----:B------:R-:W-:Y:S01]  /*3fae0*/  STL.64 [R1+0x2a8], R6 ;  /* 0x0002a80601007387 */ /* 0x000fe20000100a00 */
[----:B0-----:R-:W2:Y:S01]  /*3faf0*/  LDL.LU R20, [R1+0x240] ;  /* 0x0002400001147983 */ /* 0x001ea20000300800 */
[----:B------:R-:W2:Y:S02]  /*3fb00*/  LDL.LU R21, [R1+0x244] ;  /* 0x0002440001157983 */ /* 0x000ea40000300800 */
[----:B------:R-:W2:Y:S02]  /*3fb10*/  LDL.LU R22, [R1+0x248] ;  /* 0x0002480001167983 */ /* 0x000ea40000300800 */
[----:B------:R-:W2:Y:S01]  /*3fb20*/  LDL.LU R23, [R1+0x24c] ;  /* 0x00024c0001177983 */ /* 0x000ea20000300800 */
[----:B------:R-:W-:Y:S01]  /*3fb30*/  STL.64 [R1+0x30f0], R10 ;  /* 0x0030f00a01007387 */ /* 0x000fe20000100a00 */
[----:B------:R0:W-:Y:S03]  /*3fb40*/  STL.64 [R1+0x30e8], R8 ;  /* 0x0030e80801007387 */ /* 0x0001e60000100a00 */
        /* <DEDUP_REMOVED lines=9> */
[----:B------:R-:W2:Y:S02]  /*3fbe0*/  LDL.LU R11, [R1+0x21c] ;  /* 0x00021c00010b7983 */ /* 0x000ea40000300800 */
[----:B------:R-:W-:Y:S01]  /*3fbf0*/  IMAD.MOV.U32 R5, RZ, RZ, R29 ;  /* 0x000000ffff057224 */ /* 0x000fe200078e001d */
[----:B--2---:R-:W-:Y:S01]  /*3fc00*/  STL.64 [R1+0x3120], R10 ;  /* 0x0031200a01007387 */ /* 0x004fe20000100a00 */
[----:B------:R0:W-:Y:S03]  /*3fc10*/  STL.64 [R1+0x3118], R8 ;  /* 0x0031180801007387 */ /* 0x0001e60000100a00 */
[----:B0-----:R-:W2:Y:S01]  /*3fc20*/  LDL.LU R8, [R1+0x220] ;  /* 0x0002200001087983 */ /* 0x001ea20000300800 */
[----:B------:R-:W2:Y:S02]  /*3fc30*/  LDL.LU R9, [R1+0x224] ;  /* 0x0002240001097983 */ /* 0x000ea40000300800 */
[----:B------:R-:W2:Y:S02]  /*3fc40*/  LDL.LU R10, [R1+0x228] ;  /* 0x00022800010a7983 */ /* 0x000ea40000300800 */
[----:B------:R-:W2:Y:S01]  /*3fc50*/  LDL.LU R11, [R1+0x22c] ;  /* 0x00022c00010b7983 */ /* 0x000ea20000300800 */
[----:B------:R-:W3:Y:S02]  /*3fc60*/  LDL.LU R4, [R1+0xc0] ;  /* 0x0000c00001047983 */ /* 0x000ee40000300800 */
[C---:B---3--:R-:W-:Y:S11]  /*3fc70*/  HMMA.16816.F32 R24, R12.reuse, R4, R24 ;  /* 0x000000040c18723c */ /* 0x048ff60000001818 */
[----:B------:R-:W-:Y:S11]  /*3fc80*/  @!UPT UIADD3 URZ, URZ, URZ, URZ ;  /* 0x0000003f3f3ff290 */ /* 0x000ff6000fffe03f */
[----:B------:R-:W-:Y:S01]  /*3fc90*/  @!UPT UIADD3 URZ, URZ, URZ, URZ ;  /* 0x0000003f3f3ff290 */ /* 0x000fe2000fffe03f */
[----:B------:R0:W-:Y:S01]  /*3fca0*/  STL.64 [R1+0x340], R24 ;  /* 0x0003401801007387 */ /* 0x0001e20000100a00 */
[----:B------:R-:W-:Y:S03]  /*3fcb0*/  STL.64 [R1+0x348], R26 ;  /* 0x0003481a01007387 */ /* 0x000fe60000100a00 */
[----:B0-----:R-:W4:Y:S02]  /*3fcc0*/  LDL.LU.64 R24, [R1+0x3150] ;  /* 0x0031500001187983 */ /* 0x001f240000300a00 */
[C---:B----4-:R-:W-:Y:S11]  /*3fcd0*/  HMMA.16816.F32 R16, R12.reuse, R24, R16 ;  /* 0x000000180c10723c */ /* 0x050ff60000001810 */
[----:B------:R-:W-:Y:S11]  /*3fce0*/  @!UPT UIADD3 URZ, URZ, URZ, URZ ;  /* 0x0000003f3f3ff290 */ /* 0x000ff6000fffe03f */
[----:B------:R-:W-:Y:S01]  /*3fcf0*/  @!UPT UIADD3 URZ, URZ, URZ, URZ ;  /* 0x0000003f3f3ff290 */ /* 0x000fe2000fffe03f */
[----:B------:R0:W-:Y:S01]  /*3fd00*/  STL.64 [R1+0x330], R16 ;  /* 0x0003301001007387 */ /* 0x0001e20000100a00 */
[----:B------:R1:W-:Y:S03]  /*3fd10*/  STL.64 [R1+0x338], R18 ;  /* 0x0003381201007387 */ /* 0x0003e60000100a00 */
[----:B0-----:R-:W3:Y:S01]  /*3fd20*/  LDL.LU.64 R16, [R1+0x3148] ;  /* 0x0031480001107983 */ /* 0x001ee20000300a00 */
[----:B-1----:R-:W-:Y:S02]  /*3fd30*/  IMAD.MOV.U32 R18, RZ, RZ, R24 ;  /* 0x000000ffff127224 */ /* 0x002fe400078e0018 */
[----:B------:R-:W-:Y:S02]  /*3fd40*/  IMAD.MOV.U32 R19, RZ, RZ, R25 ;  /* 0x000000ffff137224 */ /* 0x000fe400078e0019 */
[----:B------:R-:W4:Y:S01]  /*3fd50*/  LDL.LU.64 R26, [R1+0x3140] ;  /* 0x00314000011a7983 */ /* 0x000f220000300a00 */
[----:B------:R-:W2:Y:S02]  /*3fd60*/  LDL.LU.64 R24, [R1+0x3138] ;  /* 0x0031380001187983 */ /* 0x000ea40000300a00 */
[----:B--2---:R-:W-:Y:S11]  /*3fd70*/  HMMA.16816.F32 R20, R12, R24, R20 ;  /* 0x000000180c14723c */ /* 0x004ff60000001814 */
[----:B------:R-:W-:Y:S11]  /*3fd80*/  @!UPT UIADD3 URZ, URZ, URZ, URZ ;  /* 0x0000003f3f3ff290 */ /* 0x000ff6000fffe03f */
[----:B------:R-:W-:Y:S01]  /*3fd90*/  @!UPT UIADD3 URZ, URZ, URZ, URZ ;  /* 0x0000003f3f3ff290 */ /* 0x000fe2000fffe03f */
[----:B------:R0:W-:Y:S01]  /*3fda0*/  STL.64 [R1+0x320], R20 ;  /* 0x0003201401007387 */ /* 0x0001e20000100a00 */
[----:B------:R-:W-:Y:S03]  /*3fdb0*/  STL [R1+0x328], R22 ;  /* 0x0003281601007387 */ /* 0x000fe60000100800 */
[----:B0-----:R-:W2:Y:S01]  /*3fdc0*/  LDL.LU.64 R20, [R1+0x3130] ;  /* 0x0031300001147983 */ /* 0x001ea20000300a00 */
[----:B----4-:R-:W-:Y:S02]  /*3fdd0*/  STL.64 [R1+0x30c0], R26 ;  /* 0x0030c01a01007387 */ /* 0x010fe40000100a00 */
[----:B------:R0:W-:Y:S02]  /*3fde0*/  STL.64 [R1+0x30b8], R24 ;  /* 0x0030b81801007387 */ /* 0x0001e40000100a00 */
[----:B0-----:R-:W2:Y:S01]  /*3fdf0*/  LDL.LU R24, [R1+0x230] ;  /* 0x0002300001187983 */ /* 0x001ea20000300800 */
[----:B------:R-:W2:Y:S02]  /*3fe00*/  LDL.LU R25, [R1+0x234] ;  /* 0x0002340001197983 */ /* 0x000ea40000300800 */
[----:B------:R-:W2:Y:S02]  /*3fe10*/  LDL.LU R26, [R1+0x238] ;  /* 0x00023800011a7983 */ /* 0x000ea40000300800 */
[----:B------:R-:W2:Y:S02]  /*3fe20*/  LDL.LU R27, [R1+0x23c] ;  /* 0x00023c00011b7983 */ /* 0x000ea40000300800 */
[----:B------:R-:W-:-:S05]  /*3fe30*/  IMAD.MOV.U32 R29, RZ, RZ, R23 ;  /* 0x000000ffff1d7224 */ /* 0x000fca00078e0017 */
[----:B------:R0:W-:Y:S04]  /*3fe40*/  STL [R1+0x2f48], R29 ;  /* 0x002f481d01007387 */ /* 0x0001e80000100800 */
[----:B0-----:R-:W4:Y:S01]  /*3fe50*/  LDL R29, [R1+0x384] ;  /* 0x00038400011d7983 */ /* 0x001f220000100800 */
[C---:B--2---:R-:W-:Y:S11]  /*3fe60*/  HMMA.16816.F32 R24, R12.reuse, R20, R24 ;  /* 0x000000140c18723c */ /* 0x044ff60000001818 */
        /* <DEDUP_REMOVED lines=24> */
[----:B------:R-:W2:Y:S02]  /*3fff0*/  LDL.LU R20, [R1+0x140] ;  /* 0x0001400001147983 */ /* 0x000ea40000300800 */
[----:B------:R-:W2:Y:S01]  /*40000*/  LDL.LU R21, [R1+0x144] ;  /* 0x0001440001157983 */ /* 0x000ea20000300800 */
[----:B------:R-:W2:Y:S01]  /*40010*/  LDL.LU R22, [R1+0x148] ;  /* 0x0001480001167983 */ /* 0x000ea20000300800 */
[----:B------:R-:W2:Y:S03]  /*40020*/  LDL.LU R23, [R1+0x14c] ;  /* 0x00014c0001177983 */ /* 0x000ea60000300800 */
[----:B--2---:R-:W-:Y:S01]  /*40030*/  STL.64 [R1+0x3058], R22 ;  /* 0x0030581601007387 */ /* 0x004fe20000100a00 */
[----:B------:R3:W-:Y:S02]  /*40040*/  STL.64 [R1+0x3050], R20 ;  /* 0x0030501401007387 */ /* 0x0007e40000100a00 */
[----:B---3--:R-:W-:-:S02]  /*40050*/  IMAD.MOV.U32 R20, RZ, RZ, R16 ;  /* 0x000000ffff147224 */ /* 0x008fc400078e0010 */
[----:B------:R-:W-:Y:S01]  /*40060*/  IMAD.MOV.U32 R21, RZ, RZ, R17 ;  /* 0x000000ffff157224 */ /* 0x000fe200078e0011 */
[----:B------:R-:W2:Y:S01]  /*40070*/  LDL.LU R16, [R1+0x30fc] ;  /* 0x0030fc0001107983 */ /* 0x000ea20000300800 */
[----:B------:R-:W2:Y:S05]  /*40080*/  LDL.LU R17, [R1+0x30f8] ;  /* 0x0030f80001117983 */ /* 0x000eaa0000300800 */
[C---:B------:R-:W-:Y:S11]  /*40090*/  HMMA.16816.F32 R8, R12.reuse, R20, R8 ;  /* 0x000000140c08723c */ /* 0x040ff60000001808 */
[----:B------:R-:W-:Y:S11]  /*400a0*/  @!UPT UIADD3 URZ, URZ, URZ, URZ ;  /* 0x0000003f3f3ff290 */ /* 0x000ff6000fffe03f */
[----:B------:R-:W-:Y:S01]  /*400b0*/  @!UPT UIADD3 URZ, URZ, URZ, URZ ;  /* 0x0000003f3f3ff290 */ /* 0x000fe2000fffe03f */
[----:B------:R-:W-:Y:S01]  /*400c0*/  STL.64 [R1+0x2d0], R8 ;  /* 0x0002d00801007387 */ /* 0x000fe20000100a00 */
[----:B------:R0:W-:Y:S03]  /*400d0*/  STL.64 [R1+0x2d8], R10 ;  /* 0x0002d80a01007387 */ /* 0x0001e60000100a00 */
[----:B0-----:R-:W3:Y:S01]  /*400e0*/  LDL.LU.64 R10, [R1+0x30f0] ;  /* 0x0030f000010a7983 */ /* 0x001ee20000300a00 */
[----:B------:R-:W2:Y:S02]  /*400f0*/  LDL.LU.64 R8, [R1+0x30e8] ;  /* 0x0030e80001087983 */ /* 0x000ea40000300a00 */
[----:B------:R0:W-:Y:S02]  /*40100*/  STL.64 [R1+0x3070], R20 ;  /* 0x0030701401007387 */ /* 0x0001e40000100a00 */
[----:B0-----:R-:W2:Y:S01]  /*40110*/  LDL.LU R20, [R1+0x1e0] ;  /* 0x0001e00001147983 */ /* 0x001ea20000300800 */
[----:B------:R-:W2:Y:S02]  /*40120*/  LDL.LU R21, [R1+0x1e4] ;  /* 0x0001e40001157983 */ /* 0x000ea40000300800 */
[----:B------:R-:W2:Y:S02]  /*40130*/  LDL.LU R22, [R1+0x1e8] ;  /* 0x0001e80001167983 */ /* 0x000ea40000300800 */
[----:B------:R-:W2:Y:S02]  /*40140*/  LDL.LU R23, [R1+0x1ec] ;  /* 0x0001ec0001177983 */ /* 0x000ea40000300800 */
[----:B--2---:R-:W-:Y:S07]  /*40150*/  HMMA.16816.F32 R12, R12, R8, R20 ;  /* 0x000000080c0c723c */ /* 0x004fee0000001814 */
[----:B------:R-:W-:-:S02]  /*40160*/  IMAD.MOV.U32 R20, RZ, RZ, R27 ;  /* 0x000000ffff147224 */ /* 0x000fc400078e001b */
[----:B------:R-:W-:Y:S11]  /*40170*/  IMAD.MOV.U32 R21, RZ, RZ, R26 ;  /* 0x000000ffff157224 */ /* 0x000ff600078e001a */
[----:B------:R-:W-:Y:S03]  /*40180*/  @!UPT UIADD3 URZ, URZ, URZ, URZ ;  /* 0x0000003f3f3ff290 */ /* 0x000fe6000fffe03f */
[----:B------:R-:W-:Y:S01]  /*40190*/  STL.64 [R1+0x2c0], R12 ;  /* 0x0002c00c01007387 */ /* 0x000fe20000100a00 */
[----:B------:R-:W-:Y:S02]  /*401a0*/  STL.64 [R1+0x2c8], R14 ;  /* 0x0002c80e01007387 */ /* 0x000fe40000100a00 */
[----:B------:R0:W-:Y:S02]  /*401b0*/  STL.64 [R1+0x3088], R20 ;  /* 0x0030881401007387 */ /* 0x0001e40000100a00 */
[----:B0-----:R-:W2:Y:S01]  /*401c0*/  LDL.LU R20, [R1+0x170] ;  /* 0x0001700001147983 */ /* 0x001ea20000300800 */
[----:B------:R-:W2:Y:S02]  /*401d0*/  LDL.LU R21, [R1+0x174] ;  /* 0x0001740001157983 */ /* 0x000ea40000300800 */
[----:B------:R-:W2:Y:S02]  /*401e0*/  LDL.LU R22, [R1+0x178] ;  /* 0x0001780001167983 */ /* 0x000ea40000300800 */
[----:B------:R-:W2:Y:S02]  /*401f0*/  LDL.LU R23, [R1+0x17c] ;  /* 0x00017c0001177983 */ /* 0x000ea40000300800 */
[----:B--2---:R-:W-:Y:S01]  /*40200*/  STL.64 [R1+0x3098], R22 ;  /* 0x0030981601007387 */ /* 0x004fe20000100a00 */
[----:B------:R0:W-:Y:S02]  /*40210*/  STL.64 [R1+0x3090], R20 ;  /* 0x0030901401007387 */ /* 0x0001e40000100a00 */
[----:B0-----:R-:W-:-:S02]  /*40220*/  IMAD.MOV.U32 R20, RZ, RZ, R25 ;  /* 0x000000ffff147224 */ /* 0x001fc400078e0019 */
[----:B------:R-:W-:Y:S02]  /*40230*/  IMAD.MOV.U32 R21, RZ, RZ, R24 ;  /* 0x000000ffff157224 */ /* 0x000fe400078e0018 */
[----:B------:R-:W-:Y:S02]  /*40240*/  IMAD.MOV.U32 R24, RZ, RZ, R18 ;  /* 0x000000ffff187224 */ /* 0x000fe400078e0012 */
[----:B------:R-:W-:Y:S01]  /*40250*/  IMAD.MOV.U32 R25, RZ, RZ, R19 ;  /* 0x000000ffff197224 */ /* 0x000fe200078e0013 */
[----:B------:R-:W2:Y:S01]  /*40260*/  LDL.LU R18, [R1+0x30e4] ;  /* 0x0030e40001127983 */ /* 0x000ea20000300800 */
[----:B------:R-:W2:Y:S03]  /*40270*/  LDL.LU R19, [R1+0x30e0] ;  /* 0x0030e00001137983 */ /* 0x000ea60000300800 */
[----:B------:R0:W-:Y:S04]  /*40280*/  STL.64 [R1+0x30d8], R24 ;  /* 0x0030d81801007387 */ /* 0x0001e80000100a00 */
[----:B0-----:R-:W2:Y:S01]  /*40290*/  LDL.LU R24, [R1+0x1d0] ;  /* 0x0001d00001187983 */ /* 0x001ea20000300800 */
[----:B------:R-:W2:Y:S02]  /*402a0*/  LDL.LU R25, [R1+0x1d4] ;  /* 0x0001d40001197983 */ /* 0x000ea40000300800 */
[----:B------:R-:W2:Y:S02]  /*402b0*/  LDL.LU R26, [R1+0x1d8] ;  /* 0x0001d800011a7983 */ /* 0x000ea40000300800 */
[----:B------:R-:W2:Y:S01]  /*402c0*/  LDL.LU R27, [R1+0x1dc] ;  /* 0x0001dc00011b7983 */ /* 0x000ea20000300800 */
[----:B------:R0:W-:Y:S04]  /*402d0*/  STL.64 [R1+0x30b0], R20 ;  /* 0x0030b01401007387 */ /* 0x0001e80000100a00 */
        /* <DEDUP_REMOVED lines=10> */
[----:B---3--:R-:W-:Y:S01]  /*40380*/  STL.64 [R1+0x3068], R10 ;  /* 0x0030680a01007387 */ /* 0x008fe20000100a00 */
[----:B------:R0:W-:Y:S03]  /*40390*/  STL.64 [R1+0x3060], R8 ;  /* 0x0030600801007387 */ /* 0x0001e60000100a00 */
[----:B0-----:R-:W3:Y:S01]  /*403a0*/  LDL.LU R8, [R1+0x150] ;  /* 0x0001500001087983 */ /* 0x001ee20000300800 */
[----:B------:R-:W3:Y:S02]  /*403b0*/  LDL.LU R9, [R1+0x154] ;  /* 0x0001540001097983 */ /* 0x000ee40000300800 */
[----:B------:R-:W2:Y:S02]  /*403c0*/  LDL.LU R10, [R1+0x158] ;  /* 0x00015800010a7983 */ /* 0x000ea40000300800 */
[----:B------:R-:W2:Y:S02]  /*403d0*/  LDL.LU R11, [R1+0x15c] ;  /* 0x00015c00010b7983 */ /* 0x000ea40000300800 */
[----:B--2---:R-:W-:Y:S01]  /*403e0*/  STL.64 [R1+0x3080], R10 ;  /* 0x0030800a01007387 */ /* 0x004fe20000100a00 */
[----:B---3--:R0:W-:Y:S03]  /*403f0*/  STL.64 [R1+0x3078], R8 ;  /* 0x0030780801007387 */ /* 0x0081e60000100a00 */
[----:B0-----:R-:W2:Y:S01]  /*40400*/  LDL.LU R8, [R1+0x160] ;  /* 0x0001600001087983 */ /* 0x001ea20000300800 */
[----:B------:R-:W2:Y:S02]  /*40410*/  LDL.LU R9, [R1+0x164] ;  /* 0x0001640001097983 */ /* 0x000ea40000300800 */
[----:B------:R-:W3:Y:S02]  /*40420*/  LDL.LU R10, [R1+0x168] ;  /* 0x00016800010a7983 */ /* 0x000ee40000300800 */
[----:B------:R-:W3:Y:S02]  /*40430*/  LDL.LU R11, [R1+0x16c] ;  /* 0x00016c00010b7983 */ /* 0x000ee40000300800 */
[----:B------:R-:W-:-:S02]  /*40440*/  IMAD.MOV.U32 R12, RZ, RZ, R7 ;  /* 0x000000ffff0c7224 */ /* 0x000fc400078e0007 */
[----:B------:R-:W-:Y:S02]  /*40450*/  IMAD.MOV.U32 R13, RZ, RZ, R6 ;  /* 0x000000ffff0d7224 */ /* 0x000fe400078e0006 */
[C---:B------:R-:W-:Y:S01]  /*40460*/  HMMA.16816.F32 R4, R16.reuse, R4, R24 ;  /* 0x000000041004723c */ /* 0x040fe20000001818 */
[----:B---3--:R-:W-:Y:S01]  /*40470*/  STL.64 [R1+0x30a8], R10 ;  /* 0x0030a80a01007387 */ /* 0x008fe20000100a00 */
[----:B--2---:R0:W-:Y:S03]  /*40480*/  STL.64 [R1+0x30a0], R8 ;  /* 0x0030a00801007387 */ /* 0x0041e60000100a00 */
[----:B0-----:R-:W2:Y:S01]  /*40490*/  LDL.LU R8, [R1+0x1a0] ;  /* 0x0001a00001087983 */ /* 0x001ea20000300800 */
[----:B------:R-:W2:Y:S02]  /*404a0*/  LDL.LU R9, [R1+0x1a4] ;  /* 0x0001a40001097983 */ /* 0x000ea40000300800 */
[----:B------:R-:W2:Y:S02]  /*404b0*/  LDL.LU R10, [R1+0x1a8] ;  /* 0x0001a800010a7983 */ /* 0x000ea40000300800 */
[----:B------:R-:W2:Y:S01]  /*404c0*/  LDL.LU R11, [R1+0x1ac] ;  /* 0x0001ac00010b7983 */ /* 0x000ea20000300800 */
[----:B------:R-:W3:Y:S04]  /*404d0*/  LDL R14, [R1+0x88] ;  /* 0x00008800010e7983 */ /* 0x000ee80000100800 */
[----:B------:R-:W3:Y:S01]  /*404e0*/  LDL R15, [R1+0x8c] ;  /* 0x00008c00010f7983 */ /* 0x000ee20000100800 */
[----:B------:R-:W2:Y:S07]  /*404f0*/  LDL.LU.64 R24, [R1+0x30d8] ;  /* 0x0030d80001187983 */ /* 0x000eae0000300a00 */
[----:B------:R0:W-:Y:S02]  /*40500*/  STL.64 [R1+0x2b0], R4 ;  /* 0x0002b00401007387 */ /* 0x0001e40000100a00 */
[----:B------:R1:W-:Y:S01]  /*40510*/  STL.64 [R1+0x2b8], R6 ;  /* 0x0002b80601007387 */ /* 0x0003e20000100a00 */
[----:B0-----:R-:W3:Y:S01]  /*40520*/  LDL.LU R4, [R1+0x130] ;  /* 0x0001300001047983 */ /* 0x001ee20000300800 */
[----:B------:R-:W3:Y:S02]  /*40530*/  LDL.LU R5, [R1+0x134] ;  /* 0x0001340001057983 */ /* 0x000ee40000300800 */
[----:B-1----:R-:W3:Y:S02]  /*40540*/  LDL.LU R6, [R1+0x138] ;  /* 0x0001380001067983 */ /* 0x002ee40000300800 */
[----:B------:R-:W3:Y:S01]  /*40550*/  LDL.LU R7, [R1+0x13c] ;  /* 0x00013c0001077983 */ /* 0x000ee20000300800 */
[C---:B--2---:R-:W-:Y:S01]  /*40560*/  HMMA.16816.F32 R24, R16.reuse, R24, R20 ;  /* 0x000000181018723c */ /* 0x044fe20000001814 */
[----:B------:R-:W2:Y:S01]  /*40570*/  LDL.LU.64 R22, [R1+0x30d0] ;  /* 0x0030d00001167983 */ /* 0x000ea20000300a00 */
        /* <DEDUP_REMOVED lines=10> */
[----:B------:R-:W-:Y:S03]  /*40620*/  STL.64 [R1+0x288], R22 ;  /* 0x0002881601007387 */ /* 0x000fe60000100a00 */
[----:B0-----:R-:W2:Y:S01]  /*40630*/  LDL.LU.64 R20, [R1+0x30b0] ;  /* 0x0030b00001147983 */ /* 0x001ea20000300a00 */
[----:B------:R0:W-:Y:S02]  /*40640*/  STL.64 [R1+0x3020], R26 ;  /* 0x0030201a01007387 */ /* 0x0001e40000100a00 */
[----:B------:R-:W3:Y:S02]  /*40650*/  LDL.LU R24, [R1+0x120] ;  /* 0x0001200001187983 */ /* 0x000ee40000300800 */
[----:B------:R-:W3:Y:S01]  /*40660*/  LDL.LU R25, [R1+0x124] ;  /* 0x0001240001197983 */ /* 0x000ee20000300800 */
[----:B0-----:R-:W3:Y:S01]  /*40670*/  LDL.LU R26, [R1+0x128] ;  /* 0x00012800011a7983 */ /* 0x001ee20000300800 */
[----:B------:R-:W3:Y:S01]  /*40680*/  LDL.LU R27, [R1+0x12c] ;  /* 0x00012c00011b7983 */ /* 0x000ee20000300800 */
[C---:B--2---:R-:W-:Y:S02]  /*40690*/  HMMA.16816.F32 R20, R16.reuse, R20, R8 ;  /* 0x000000141014723c */ /* 0x044fe40000001808 */
[----:B---3--:R0:W-:Y:S01]  /*406a0*/  STL.64 [R1+0x3030], R26 ;  /* 0x0030301a01007387 */ /* 0x0081e20000100a00 */
[----:B------:R-:W-:Y:S03]  /*406b0*/  STL.64 [R1+0x3028], R24 ;  /* 0x0030281801007387 */ /* 0x000fe60000100a00 */
[----:B0-----:R-:W2:Y:S01]  /*406c0*/  LDL.64 R26, [R1+0xc8] ;  /* 0x0000c800011a7983 */ /* 0x001ea20000100a00 */
[----:B------:R-:W3:Y:S02]  /*406d0*/  LDL.LU.64 R10, [R1+0x30a8] ;  /* 0x0030a800010a7983 */ /* 0x000ee40000300a00 */
[----:B------:R-:W3:Y:S11]  /*406e0*/  LDL.LU.64 R8, [R1+0x30a0] ;  /* 0x0030a00001087983 */ /* 0x000ef60000300a00 */
[----:B------:R-:W-:Y:S03]  /*406f0*/  @!UPT UIADD3 URZ, URZ, URZ, URZ ;  /* 0x0000003f3f3ff290 */ /* 0x000fe6000fffe03f */
[----:B------:R-:W-:Y:S01]  /*40700*/  STL.64 [R1+0x270], R20 ;  /* 0x0002701401007387 */ /* 0x000fe20000100a00 */
[----:B------:R0:W-:Y:S04]  /*40710*/  STL.64 [R1+0x278], R22 ;  /* 0x0002781601007387 */ /* 0x0001e80000100a00 */
[----:B0-----:R-:W2:Y:S01]  /*40720*/  LDL.LU.64 R22, [R1+0x3098] ;  /* 0x0030980001167983 */ /* 0x001ea20000300a00 */
[----:B------:R-:W2:Y:S02]  /*40730*/  LDL.LU.64 R20, [R1+0x3090] ;  /* 0x0030900001147983 */ /* 0x000ea40000300a00 */
[C---:B--2---:R-:W-:Y:S11]  /*40740*/  HMMA.16816.F32 R20, R16.reuse, R12, R20 ;  /* 0x0000000c1014723c */ /* 0x044ff60000001814 */
[----:B------:R-:W-:Y:S11]  /*40750*/  @!UPT UIADD3 URZ, URZ, URZ, URZ ;  /* 0x0000003f3f3ff290 */ /* 0x000ff6000fffe03f */
[----:B------:R-:W-:Y:S01]  /*40760*/  @!UPT UIADD3 URZ, URZ, URZ, URZ ;  /* 0x0000003f3f3ff290 */ /* 0x000fe2000fffe03f */
[----:B------:R0:W-:Y:S01]  /*40770*/  STL.64 [R1+0x260], R20 ;  /* 0x0002601401007387 */ /* 0x0001e20000100a00 */
[----:B------:R-:W-:Y:S03]  /*40780*/  STL.64 [R1+0x268], R22 ;  /* 0x0002681601007387 */ /* 0x000fe60000100a00 */
[----:B0-----:R-:W3:Y:S01]  /*40790*/  LDL.LU.64 R20, [R1+0x3088] ;  /* 0x0030880001147983 */ /* 0x001ee20000300a00 */
[----:B------:R0:W-:Y:S02]  /*407a0*/  STL.64 [R1+0x3018], R14 ;  /* 0x0030180e01007387 */ /* 0x0001e40000100a00 */
[----:B------:R-:W2:Y:S02]  /*407b0*/  LDL.LU R12, [R1+0x110] ;  /* 0x00011000010c7983 */ /* 0x000ea40000300800 */
[----:B------:R-:W2:Y:S01]  /*407c0*/  LDL.LU R13, [R1+0x114] ;  /* 0x00011400010d7983 */ /* 0x000ea20000300800 */
[----:B0-----:R-:W2:Y:S01]  /*407d0*/  LDL.LU R14, [R1+0x118] ;  /* 0x00011800010e7983 */ /* 0x001ea20000300800 */
[----:B------:R-:W2:Y:S01]  /*407e0*/  LDL.LU R15, [R1+0x11c] ;  /* 0x00011c00010f7983 */ /* 0x000ea20000300800 */
[C---:B---3--:R-:W-:Y:S02]  /*407f0*/  HMMA.16816.F32 R20, R16.reuse, R20, R8 ;  /* 0x000000141014723c */ /* 0x048fe40000001808 */
[----:B------:R-:W3:Y:S01]  /*40800*/  LDL.LU.64 R10, [R1+0x3080] ;  /* 0x00308000010a7983 */ /* 0x000ee20000300a00 */
[----:B------:R-:W3:Y:S11]  /*40810*/  LDL.LU.64 R8, [R1+0x3078] ;  /* 0x0030780001087983 */ /* 0x000ef60000300a00 */
[----:B------:R-:W-:Y:S09]  /*40820*/  @!UPT UIADD3 URZ, URZ, URZ, URZ ;  /* 0x0000003f3f3ff290 */ /* 0x000ff2000fffe03f */
[----:B------:R0:W-:Y:S01]  /*40830*/  STL.64 [R1+0x250], R20 ;  /* 0x0002501401007387 */ /* 0x0001e20000100a00 */
[----:B------:R3:W-:Y:S03]  /*40840*/  STL.64 [R1+0x258], R22 ;  /* 0x0002581601007387 */ /* 0x0007e60000100a00 */
[----:B0-----:R-:W3:Y:S02]  /*40850*/  LDL.LU.64 R20, [R1+0x3070] ;  /* 0x0030700001147983 */ /* 0x001ee40000300a00 */
[C---:B---3--:R-:W-:Y:S02]  /*40860*/  HMMA.16816.F32 R20, R16.reuse, R20, R8 ;  /* 0x000000141014723c */ /* 0x048fe40000001808 */
[----:B------:R-:W3:Y:S01]  /*40870*/  LDL.LU.64 R10, [R1+0x3068] ;  /* 0x00306800010a7983 */ /* 0x000ee20000300a00 */
[----:B------:R-:W2:Y:S11]  /*40880*/  LDL.LU.64 R8, [R1+0x3060] ;  /* 0x0030600001087983 */ /* 0x000eb60000300a00 */
[----:B------:R-:W-:Y:S09]  /*40890*/  @!UPT UIADD3 URZ, URZ, URZ, URZ ;  /* 0x0000003f3f3ff290 */ /* 0x000ff2000fffe03f */
[----:B------:R-:W-:Y:S01]  /*408a0*/  STL.64 [R1+0x240], R20 ;  /* 0x0002401401007387 */ /* 0x000fe20000100a00 */
[----:B------:R0:W-:Y:S03]  /*408b0*/  STL.64 [R1+0x248], R22 ;  /* 0x0002481601007387 */ /* 0x0001e60000100a00 */
[----:B0-----:R-:W2:Y:S01]  /*408c0*/  LDL.LU.64 R22, [R1+0x3058] ;  /* 0x0030580001167983 */ /* 0x001ea20000300a00 */
[----:B------:R-:W2:Y:S02]  /*408d0*/  LDL.LU.64 R20, [R1+0x3050] ;  /* 0x0030500001147983 */ /* 0x000ea40000300a00 */
[----:B--2---:R-:W-:Y:S01]  /*408e0*/  HMMA.16816.F32 R16, R16, R8, R20 ;  /* 0x000000081010723c */ /* 0x004fe20000001814 */
[----:B------:R-:W2:Y:S01]  /*408f0*/  LDL.LU.64 R22, [R1+0x3048] ;  /* 0x0030480001167983 */ /* 0x000ea20000300a00 */
[----:B------:R-:W4:Y:S02]  /*40900*/  LDL.LU.64 R20, [R1+0x3040] ;  /* 0x0030400001147983 */ /* 0x000f240000300a00 */
[----:B---3--:R0:W-:Y:S02]  /*40910*/  STL.64 [R1+0x2fe0], R10 ;  /* 0x002fe00a01007387 */ /* 0x0081e40000100a00 */
[----:B0-----:R-:W3:Y:S11]  /*40920*/  LDL.64 R10, [R1+0xb8] ;  /* 0x0000b800010a7983 */ /* 0x001ef60000100a00 */
[----:B------:R-:W-:Y:S06]  /*40930*/  @!UPT UIADD3 URZ, URZ, URZ, URZ ;  /* 0x0000003f3f3ff290 */ /* 0x000fec000fffe03f */
[----:B------:R2:W-:Y:S01]  /*40940*/  STL.64 [R1+0x230], R16 ;  /* 0x0002301001007387 */ /* 0x0005e20000100a00 */
[----:B------:R0:W-:Y:S02]  /*40950*/  STL.64 [R1+0x238], R18 ;  /* 0x0002381201007387 */ /* 0x0001e40000100a00 */
[----:B--2---:R-:W-:Y:S02]  /*40960*/  IMAD.MOV.U32 R16, RZ, RZ, R22 ;  /* 0x000000ffff107224 */ /* 0x004fe400078e0016 */
[----:B------:R-:W-:Y:S01]  /*40970*/  IMAD.MOV.U32 R17, RZ, RZ, R23 ;  /* 0x000000ffff117224 */ /* 0x000fe200078e0017 */
[----:B------:R-:W4:Y:S01]  /*40980*/  LDL.LU R22, [R1+0x303c] ;  /* 0x00303c0001167983 */ /* 0x000f220000300800 */
[----:B------:R-:W4:Y:S02]  /*40990*/  LDL.LU R23, [R1+0x3038] ;  /* 0x0030380001177983 */ /* 0x000f240000300800 */
[----:B0-----:R-:W2:Y:S02]  /*409a0*/  LDL.LU R18, [R1+0x78] ;  /* 0x0000780001127983 */ /* 0x001ea40000300800 */
[----:B------:R-:W2:Y:S01]  /*409b0*/  LDL.LU R19, [R1+0x7c] ;  /* 0x00007c0001137983 */ /* 0x000ea20000300800 */
[C---:B----4-:R-:W-:Y:S01]  /*409c0*/  HMMA.16816.F32 R4, R20.reuse, R26, R4 ;  /* 0x0000001a1404723c */ /* 0x050fe20000001804 */
[----:B--2---:R0:W-:Y:S01]  /*409d0*/  STL.64 [R1+0x2f78], R18 ;  /* 0x002f781201007387 */ /* 0x0041e20000100a00 */
[----:B------:R-:W-:Y:S03]  /*409e0*/  STL.64 [R1+0x2f70], R16 ;  /* 0x002f701001007387 */ /* 0x000fe60000100a00 */
[----:B0-----:R-:W2:Y:S04]  /*409f0*/  LDL R18, [R1+0x98] ;  /* 0x0000980001127983 */ /* 0x001ea80000100800 */
[----:B------:R-:W2:Y:S11]  /*40a00*/  LDL R19, [R1+0x9c] ;  /* 0x00009c0001137983 */ /* 0x000eb60000100800 */
[----:B------:R-:W-:Y:S03]  /*40a10*/  @!UPT UIADD3 URZ, URZ, URZ, URZ ;  /* 0x0000003f3f3ff290 */ /* 0x000fe6000fffe03f */
        /* <DEDUP_REMOVED lines=9> */
[----:B------:R-:W-:Y:S01]  /*40ab0*/  STL.64 [R1+0x210], R24 ;  /* 0x0002101801007387 */ /* 0x000fe20000100a00 */
[----:B------:R0:W-:Y:S03]  /*40ac0*/  STL.64 [R1+0x218], R26 ;  /* 0x0002181a01007387 */ /* 0x0001e60000100a00 */
[----:B0-----:R-:W3:Y:S01]  /*40ad0*/  LDL.LU.64 R26, [R1+0x3020] ;  /* 0x00302000011a7983 */ /* 0x001ee20000300a00 */
[----:B------:R-:W-:Y:S02]  /*40ae0*/  IMAD.MOV.U32 R7, RZ, RZ, R10 ;  /* 0x000000ffff077224 */ /* 0x000fe400078e000a */
[----:B------:R-:W-:Y:S02]  /*40af0*/  IMAD.MOV.U32 R6, RZ, RZ, R11 ;  /* 0x000000ffff067224 */ /* 0x000fe400078e000b */
[----:B---3--:R-:W-:Y:S01]  /*40b00*/  HMMA.16816.F32 R8, R20, R26, R12 ;  /* 0x0000001a1408723c */ /* 0x008fe2000000180c */
[----:B------:R-:W2:Y:S11]  /*40b10*/  LDL.LU R12, [R1+0x100] ;  /* 0x00010000010c7983 */ /* 0x000eb60000300800 */
[----:B------:R-:W-:Y:S11]  /*40b20*/  @!UPT UIADD3 URZ, URZ, URZ, URZ ;  /* 0x0000003f3f3ff290 */ /* 0x000ff6000fffe03f */
[----:B------:R-:W-:Y:S01]  /*40b30*/  STL.64 [R1+0x200], R8 ;  /* 0x0002000801007387 */ /* 0x000fe20000100a00 */
[----:B------:R0:W-:Y:S02]  /*40b40*/  STL.64 [R1+0x208], R10 ;  /* 0x0002080a01007387 */ /* 0x0001e40000100a00 */
[----:B------:R-:W2:Y:S02]  /*40b50*/  LDL.LU R13, [R1+0x104] ;  /* 0x00010400010d7983 */ /* 0x000ea40000300800 */
[----:B------:R-:W2:Y:S01]  /*40b60*/  LDL.LU R14, [R1+0x108] ;  /* 0x00010800010e7983 */ /* 0x000ea20000300800 */
[----:B------:R-:W2:Y:S01]  /*40b70*/  LDL.LU R15, [R1+0x10c] ;  /* 0x00010c00010f7983 */ /* 0x000ea20000300800 */
[----:B------:R1:W-:Y:S03]  /*40b80*/  STL.64 [R1+0x2f98], R26 ;  /* 0x002f981a01007387 */ /* 0x0003e60000100a00 */
[----:B0-----:R-:W3:Y:S04]  /*40b90*/  LDL R10, [R1+0x48] ;  /* 0x00004800010a7983 */ /* 0x001ee80000100800 */
[----:B------:R-:W3:Y:S01]  /*40ba0*/  LDL R11, [R1+0x4c] ;  /* 0x00004c00010b7983 */ /* 0x000ee20000100800 */
[----:B-1----:R-:W-:-:S02]  /*40bb0*/  IMAD.MOV.U32 R26, RZ, RZ, R7 ;  /* 0x000000ffff1a7224 */ /* 0x002fc400078e0007 */
[----:B------:R-:W-:Y:S01]  /*40bc0*/  IMAD.MOV.U32 R27, RZ, RZ, R6 ;  /* 0x000000ffff1b7224 */ /* 0x000fe200078e0006 */
[----:B---3--:R-:W-:Y:S04]  /*40bd0*/  STL.64 [R1+0x2ff8], R10 ;  /* 0x002ff80a01007387 */ /* 0x008fe80000100a00 */
[----:B------:R0:W-:Y:S02]  /*40be0*/  STL.64 [R1+0x2fb0], R26 ;  /* 0x002fb01a01007387 */ /* 0x0001e40000100a00 */
[----:B0-----:R-:W-:Y:S02]  /*40bf0*/  IMAD.MOV.U32 R27, RZ, RZ, R4 ;  /* 0x000000ffff1b7224 */ /* 0x001fe400078e0004 */
[----:B------:R-:W-:Y:S01]  /*40c00*/  IMAD.MOV.U32 R26, RZ, RZ, R5 ;  /* 0x000000ffff1a7224 */ /* 0x000fe200078e0005 */
[----:B------:R-:W3:Y:S01]  /*40c10*/  LDL.LU R4, [R1+0xe0] ;  /* 0x0000e00001047983 */ /* 0x000ee20000300800 */
[----:B------:R-:W3:Y:S02]  /*40c20*/  LDL.LU R5, [R1+0xe4] ;  /* 0x0000e40001057983 */ /* 0x000ee40000300800 */
[----:B------:R-:W4:Y:S02]  /*40c30*/  LDL.LU R6, [R1+0xe8] ;  /* 0x0000e80001067983 */ /* 0x000f240000300800 */
[----:B------:R-:W4:Y:S01]  /*40c40*/  LDL.LU R7, [R1+0xec] ;  /* 0x0000ec0001077983 */ /* 0x000f220000300800 */
[----:B--2---:R-:W-:Y:S01]  /*40c50*/  HMMA.16816.F32 R12, R20, R18, R12 ;  /* 0x00000012140c723c */ /* 0x004fe2000000180c */
[----:B----4-:R-:W-:Y:S01]  /*40c60*/  STL.64 [R1+0x3008], R6 ;  /* 0x0030080601007387 */ /* 0x010fe20000100a00 */
[----:B---3--:R0:W-:Y:S03]  /*40c70*/  STL.64 [R1+0x3000], R4 ;  /* 0x0030000401007387 */ /* 0x0081e60000100a00 */
[----:B0-----:R-:W2:Y:S01]  /*40c80*/  LDL.LU R4, [R1+0xf0] ;  /* 0x0000f00001047983 */ /* 0x001ea20000300800 */
[----:B------:R-:W2:Y:S02]  /*40c90*/  LDL.LU R5, [R1+0xf4] ;  /* 0x0000f40001057983 */ /* 0x000ea40000300800 */
[----:B------:R-:W2:Y:S02]  /*40ca0*/  LDL.LU R6, [R1+0xf8] ;  /* 0x0000f80001067983 */ /* 0x000ea40000300800 */
[----:B------:R-:W2:Y:S01]  /*40cb0*/  LDL.LU R7, [R1+0xfc] ;  /* 0x0000fc0001077983 */ /* 0x000ea20000300800 */
[----:B------:R-:W3:Y:S01]  /*40cc0*/  LDL.64 R10, [R1+0x58] ;  /* 0x00005800010a7983 */ /* 0x000ee20000100a00 */
[----:B------:R0:W-:Y:S02]  /*40cd0*/  STL.64 [R1+0x2fd8], R26 ;  /* 0x002fd81a01007387 */ /* 0x0001e40000100a00 */
[----:B------:R-:W4:Y:S02]  /*40ce0*/  LDL.LU R24, [R1+0x60] ;  /* 0x0000600001187983 */ /* 0x000f240000300800 */
[----:B------:R-:W4:Y:S01]  /*40cf0*/  LDL.LU R25, [R1+0x64] ;  /* 0x0000640001197983 */ /* 0x000f220000300800 */
[----:B0-----:R-:W2:Y:S01]  /*40d00*/  LDL.LU R26, [R1+0x68] ;  /* 0x00006800011a7983 */ /* 0x001ea20000300800 */
[----:B------:R-:W2:Y:S03]  /*40d10*/  LDL.LU R27, [R1+0x6c] ;  /* 0x00006c00011b7983 */ /* 0x000ea60000300800 */
[----:B--2---:R-:W-:Y:S01]  /*40d20*/  STL.64 [R1+0x2ff0], R26 ;  /* 0x002ff01a01007387 */ /* 0x004fe20000100a00 */
[----:B----4-:R0:W-:Y:S03]  /*40d30*/  STL.64 [R1+0x2fe8], R24 ;  /* 0x002fe81801007387 */ /* 0x0101e60000100a00 */
[----:B0-----:R-:W2:Y:S01]  /*40d40*/  LDL.LU R24, [R1+0xd0] ;  /* 0x0000d00001187983 */ /* 0x001ea20000300800 */
[----:B------:R-:W2:Y:S02]  /*40d50*/  LDL.LU R25, [R1+0xd4] ;  /* 0x0000d40001197983 */ /* 0x000ea40000300800 */
[----:B------:R-:W2:Y:S02]  /*40d60*/  LDL.LU R26, [R1+0xd8] ;  /* 0x0000d800011a7983 */ /* 0x000ea40000300800 */
[----:B------:R-:W2:Y:S01]  /*40d70*/  LDL.LU R27, [R1+0xdc] ;  /* 0x0000dc00011b7983 */ /* 0x000ea20000300800 */
[----:B------:R-:W-:Y:S01]  /*40d80*/  STL.64 [R1+0x1f0], R12 ;  /* 0x0001f00c01007387 */ /* 0x000fe20000100a00 */
[----:B------:R0:W-:Y:S03]  /*40d90*/  STL.64 [R1+0x1f8], R14 ;  /* 0x0001f80e01007387 */ /* 0x0001e60000100a00 */
[----:B0-----:R-:W4:Y:S01]  /*40da0*/  LDL.LU.64 R14, [R1+0x3018] ;  /* 0x00301800010e7983 */ /* 0x001f220000300a00 */
[----:B------:R0:W-:Y:S02]  /*40db0*/  STL.64 [R1+0x2f90], R18 ;  /* 0x002f901201007387 */ /* 0x0001e40000100a00 */
[----:B------:R-:W2:Y:S02]  /*40dc0*/  LDL.LU R16, [R1] ;  /* 0x0000000001107983 */ /* 0x000ea40000300800 */
[----:B------:R-:W2:Y:S02]  /*40dd0*/  LDL.LU R17, [R1+0x4] ;  /* 0x0000040001117983 */ /* 0x000ea40000300800 */
[----:B0-----:R-:W-:-:S02]  /*40de0*/  IMAD.MOV.U32 R18, RZ, RZ, R3 ;  /* 0x000000ffff127224 */ /* 0x001fc400078e0003 */
        /* <DEDUP_REMOVED lines=8> */
[----:B------:R-:W2:Y:S01]  /*40e70*/  LDL.LU R19, [R1+0x1c] ;  /* 0x00001c0001137983 */ /* 0x000ea20000300800 */
[C---:B----4-:R-:W-:Y:S01]  /*40e80*/  HMMA.16816.F32 R4, R20.reuse, R14, R4 ;  /* 0x0000000e1404723c */ /* 0x050fe20000001804 */
[----:B--2---:R-:W-:Y:S01]  /*40e90*/  STL.64 [R1+0x2fc0], R18 ;  /* 0x002fc01201007387 */ /* 0x004fe20000100a00 */
[----:B------:R0:W-:Y:S03]  /*40ea0*/  STL.64 [R1+0x2fb8], R16 ;  /* 0x002fb81001007387 */ /* 0x0001e60000100a00 */
[----:B0-----:R-:W2:Y:S01]  /*40eb0*/  LDL.LU R16, [R1+0x20] ;  /* 0x0000200001107983 */ /* 0x001ea20000300800 */
[----:B------:R-:W2:Y:S11]  /*40ec0*/  LDL.LU R17, [R1+0x24] ;  /* 0x0000240001117983 */ /* 0x000eb60000300800 */
[----:B------:R-:W-:Y:S06]  /*40ed0*/  @!UPT UIADD3 URZ, URZ, URZ, URZ ;  /* 0x0000003f3f3ff290 */ /* 0x000fec000fffe03f */
[----:B------:R-:W-:Y:S02]  /*40ee0*/  STL.64 [R1+0x1e0], R4 ;  /* 0x0001e00401007387 */ /* 0x000fe40000100a00 */
[----:B------:R0:W-:Y:S02]  /*40ef0*/  STL.64 [R1+0x1e8], R6 ;  /* 0x0001e80601007387 */ /* 0x0001e40000100a00 */
[----:B0-----:R-:W3:Y:S01]  /*40f00*/  LDL.LU.64 R6, [R1+0x3008] ;  /* 0x0030080001067983 */ /* 0x001ee20000300a00 */
[----:B------:R-:W3:Y:S02]  /*40f10*/  LDL.LU.64 R4, [R1+0x3000] ;  /* 0x0030000001047983 */ /* 0x000ee40000300a00 */
[C---:B---3--:R-:W-:Y:S11]  /*40f20*/  HMMA.16816.F32 R4, R20.reuse, R10, R4 ;  /* 0x0000000a1404723c */ /* 0x048ff60000001804 */
[----:B------:R-:W-:Y:S11]  /*40f30*/  @!UPT UIADD3 URZ, URZ, URZ, URZ ;  /* 0x0000003f3f3ff290 */ /* 0x000ff6000fffe03f */
[----:B------:R-:W-:Y:S01]  /*40f40*/  @!UPT UIADD3 URZ, URZ, URZ, URZ ;  /* 0x0000003f3f3ff290 */ /* 0x000fe2000fffe03f */
[----:B------:R0:W-:Y:S01]  /*40f50*/  STL.64 [R1+0x1d0], R4 ;  /* 0x0001d00401007387 */ /* 0x0001e20000100a00 */
[----:B------:R-:W-:Y:S02]  /*40f60*/  STL.64 [R1+0x1d8], R6 ;  /* 0x0001d80601007387 */ /* 0x000fe40000100a00 */
[----:B0-----:R-:W-:Y:S02]  /*40f70*/  IMAD.MOV.U32 R5, RZ, RZ, R10 ;  /* 0x000000ffff057224 */ /* 0x001fe400078e000a */
[----:B------:R-:W-:Y:S02]  /*40f80*/  IMAD.MOV.U32 R4, RZ, RZ, R11 ;  /* 0x000000ffff047224 */ /* 0x000fe400078e000b */
[----:B------:R-:W3:Y:S02]  /*40f90*/  LDL.LU.64 R10, [R1+0x2ff8] ;  /* 0x002ff800010a7983 */ /* 0x000ee40000300a00 */
[C---:B---3--:R-:W-:Y:S02]  /*40fa0*/  HMMA.16816.F32 R8, R20.reuse, R10, R24 ;  /* 0x0000000a1408723c */ /* 0x048fe40000001818 */
[----:B------:R-:W3:Y:S01]  /*40fb0*/  LDL.LU.64 R26, [R1+0x2ff0] ;  /* 0x002ff000011a7983 */ /* 0x000ee20000300a00 */
[----:B------:R-:W3:Y:S11]  /*40fc0*/  LDL.LU.64 R24, [R1+0x2fe8] ;  /* 0x002fe80001187983 */ /* 0x000ef60000300a00 */
[----:B------:R-:W-:Y:S09]  /*40fd0*/  @!UPT UIADD3 URZ, URZ, URZ, URZ ;  /* 0x0000003f3f3ff290 */ /* 0x000ff2000fffe03f */
[----:B------:R-:W-:Y:S01]  /*40fe0*/  STL.64 [R1+0x1c0], R8 ;  /* 0x0001c00801007387 */ /* 0x000fe20000100a00 */
[----:B------:R0:W-:Y:S03]  /*40ff0*/  STL.64 [R1+0x1c8], R10 ;  /* 0x0001c80a01007387 */ /* 0x0001e60000100a00 */
[----:B0-----:R-:W3:Y:S01]  /*41000*/  LDL.LU.64 R10, [R1+0x2fe0] ;  /* 0x002fe000010a7983 */ /* 0x001ee20000300a00 */
[----:B------:R-:W-:Y:S02]  /*41010*/  IMAD.MOV.U32 R18, RZ, RZ, R28 ;  /* 0x000000ffff127224 */ /* 0x000fe400078e001c */
[----:B------:R-:W-:Y:S01]  /*41020*/  IMAD.MOV.U32 R19, RZ, RZ, R3 ;  /* 0x000000ffff137224 */ /* 0x000fe200078e0003 */
[----:B---3--:R-:W-:Y:S01]  /*41030*/  HMMA.16816.F32 R20, R20, R10, R24 ;  /* 0x0000000a1414723c */ /* 0x008fe20000001818 */
[----:B------:R-:W2:Y:S01]  /*41040*/  LDL.LU.64 R26, [R1+0x2fd8] ;  /* 0x002fd800011a7983 */ /* 0x000ea20000300a00 */
[----:B------:R-:W2:Y:S02]  /*41050*/  LDL.LU.64 R10, [R1+0x2fd0] ;  /* 0x002fd000010a7983 */ /* 0x000ea40000300a00 */
[----:B------:R-:W2:Y:S11]  /*41060*/  LDL.LU.64 R8, [R1+0x2fc8] ;  /* 0x002fc80001087983 */ /* 0x000eb60000300a00 */
[----:B------:R-:W-:Y:S08]  /*41070*/  @!UPT UIADD3 URZ, URZ, URZ, URZ ;  /* 0x0000003f3f3ff290 */ /* 0x000ff0000fffe03f */
[----:B------:R0:W-:Y:S01]  /*41080*/  STL.64 [R1+0x1b0], R20 ;  /* 0x0001b01401007387 */ /* 0x0001e20000100a00 */
[----:B------:R-:W-:Y:S03]  /*41090*/  STL.64 [R1+0x1b8], R22 ;  /* 0x0001b81601007387 */ /* 0x000fe60000100a00 */
[----:B0-----:R-:W3:Y:S01]  /*410a0*/  LDL R21, [R1+0x1de0] ;  /* 0x001de00001157983 */ /* 0x001ee20000100800 */
        /* <DEDUP_REMOVED lines=17> */
[----:B------:R0:W-:Y:S01]  /*411c0*/  STL.64 [R1+0x170], R24 ;  /* 0x0001701801007387 */ /* 0x0001e20000100a00 */
[----:B------:R-:W-:Y:S02]  /*411d0*/  IMAD.MOV.U32 R28, RZ, RZ, R26 ;  /* 0x000000ffff1c7224 */ /* 0x000fe400078e001a */
[----:B------:R-:W-:Y:S02]  /*411e0*/  IMAD.MOV.U32 R3, RZ, RZ, R27 ;  /* 0x000000ffff037224 */ /* 0x000fe400078e001b */
[----:B------:R-:W2:Y:S04]  /*411f0*/  LDL.LU.64 R26, [R1+0x2f88] ;  /* 0x002f8800011a7983 */ /* 0x000ea80000300a00 */
[----:B0-----:R-:W2:Y:S01]  /*41200*/  LDL.LU.64 R24, [R1+0x2f80] ;  /* 0x002f800001187983 */ /* 0x001ea20000300a00 */
[----:B------:R-:W-:Y:S02]  /*41210*/  STL [R1+0x2e24], R3 ;  /* 0x002e240301007387 */ /* 0x000fe40000100800 */
[----:B------:R-:W-:Y:S01]  /*41220*/  STL [R1+0x2e20], R28 ;  /* 0x002e201c01007387 */ /* 0x000fe20000100800 */
[C---:B--2---:R-:W-:Y:S01]  /*41230*/  HMMA.16816.F32 R24, R8.reuse, R18, R24 ;  /* 0x000000120818723c */ /* 0x044fe20000001818 */
[----:B------:R-:W2:Y:S01]  /*41240*/  LDL.LU.64 R18, [R1+0x2f78] ;  /* 0x002f780001127983 */ /* 0x000ea20000300a00 */
[----:B------:R-:W2:Y:S11]  /*41250*/  LDL.LU.64 R16, [R1+0x2f70] ;  /* 0x002f700001107983 */ /* 0x000eb60000300a00 */
[----:B------:R-:W-:Y:S10]  /*41260*/  @!UPT UIADD3 URZ, URZ, URZ, URZ ;  /* 0x0000003f3f3ff290 */ /* 0x000ff4000fffe03f */
[----:B------:R-:W-:Y:S01]  /*41270*/  STL.64 [R1+0x150], R24 ;  /* 0x0001501801007387 */ /* 0x000fe20000100a00 */
[----:B------:R0:W-:Y:S02]  /*41280*/  STL.64 [R1+0x158], R26 ;  /* 0x0001581a01007387 */ /* 0x0001e40000100a00 */
[----:B0-----:R-:W-:Y:S02]  /*41290*/  IMAD.MOV.U32 R26, RZ, RZ, R5 ;  /* 0x000000ffff1a7224 */ /* 0x001fe400078e0005 */
[----:B------:R-:W-:Y:S02]  /*412a0*/  IMAD.MOV.U32 R27, RZ, RZ, R4 ;  /* 0x000000ffff1b7224 */ /* 0x000fe400078e0004 */
[----:B------:R-:W0:Y:S04]  /*412b0*/  LDSM.16.MT88.4 R4, [R29+0x12100] ;  /* 0x012100001d04783b */ /* 0x000e280000004200 */
[----:B0-----:R-:W-:Y:S01]  /*412c0*/  STL.64 [R1+0x2f58], R6 ;  /* 0x002f580601007387 */ /* 0x001fe20000100a00 */
[----:B------:R0:W-:Y:S03]  /*412d0*/  STL.64 [R1+0x2f50], R4 ;  /* 0x002f500401007387 */ /* 0x0001e60000100a00 */
[----:B0-----:R-:W4:Y:S01]  /*412e0*/  LDL.LU R4, [R1+0x190] ;  /* 0x0001900001047983 */ /* 0x001f220000300800 */
[----:B------:R-:W4:Y:S02]  /*412f0*/  LDL.LU R5, [R1+0x194] ;  /* 0x0001940001057983 */ /* 0x000f240000300800 */
[----:B------:R-:W4:Y:S02]  /*41300*/  LDL.LU R6, [R1+0x198] ;  /* 0x0001980001067983 */ /* 0x000f240000300800 */
[----:B------:R-:W4:Y:S01]  /*41310*/  LDL.LU R7, [R1+0x19c] ;  /* 0x00019c0001077983 */ /* 0x000f220000300800 */
[C---:B--2---:R-:W-:Y:S01]  /*41320*/  HMMA.16816.F32 R16, R8.reuse, R14, R16 ;  /* 0x0000000e0810723c */ /* 0x044fe20000001810 */
[----:B------:R-:W0:Y:S04]  /*41330*/  LDSM.16.MT88.4 R12, [R29+0x12180] ;  /* 0x012180001d0c783b */ /* 0x000e280000004200 */
[----:B0-----:R-:W-:Y:S11]  /*41340*/  STL.64 [R1+0x2ef0], R14 ;  /* 0x002ef00e01007387 */ /* 0x001ff60000100a00 */
[----:B------:R-:W-:Y:S07]  /*41350*/  @!UPT UIADD3 URZ, URZ, URZ, URZ ;  /* 0x0000003f3f3ff290 */ /* 0x000fee000fffe03f */
[----:B------:R-:W-:Y:S02]  /*41360*/  STL.64 [R1+0x140], R16 ;  /* 0x0001401001007387 */ /* 0x000fe40000100a00 */
[----:B------:R-:W-:Y:S02]  /*41370*/  STL.64 [R1+0x148], R18 ;  /* 0x0001481201007387 */ /* 0x000fe40000100a00 */
[----:B------:R-:W0:Y:S04]  /*41380*/  LDSM.16.MT88.4 R16, [R29+0x14000] ;  /* 0x014000001d10783b */ /* 0x000e280000004200 */
[----:B------:R-:W-:Y:S02]  /*41390*/  STL.64 [R1+0x2ee8], R12 ;  /* 0x002ee80c01007387 */ /* 0x000fe40000100a00 */
[----:B---3--:R-:W1:Y:S01]  /*413a0*/  LDSM.16.M88.4 R12, [R21+0x20100] ;  /* 0x02010000150c783b */ /* 0x008e620000000200 */
[----:B----4-:R-:W-:Y:S01]  /*413b0*/  HMMA.16816.F32 R4, R8, R26, R4 ;  /* 0x0000001a0804723c */ /* 0x010fe20000001804 */
[----:B0-----:R-:W-:Y:S02]  /*413c0*/  STL.64 [R1+0x2e30], R18 ;  /* 0x002e301201007387 */ /* 0x001fe40000100a00 */
[----:B------:R0:W-:Y:S02]  /*413d0*/  STL.64 [R1+0x2e28], R16 ;  /* 0x002e281001007387 */ /* 0x0001e40000100a00 */
[----:B------:R-:W-:Y:S02]  /*413e0*/  STL.64 [R1+0x2f68], R10 ;  /* 0x002f680a01007387 */ /* 0x000fe40000100a00 */
[----:B-1----:R-:W-:Y:S01]  /*413f0*/  STL.64 [R1+0x20], R12 ;  /* 0x0000200c01007387 */ /* 0x002fe20000100a00 */
[----:B------:R-:W-:Y:S01]  /*41400*/  STL.64 [R1+0x28], R14 ;  /* 0x0000280e01007387 */ /* 0x000fe20000100a00 */
[----:B------:R-:W-:Y:S02]  /*41410*/  STL.64 [R1+0x2f60], R8 ;  /* 0x002f600801007387 */ /* 0x000fe40000100a00 */
[----:B------:R-:W1:Y:S01]  /*41420*/  LDSM.16.M88.4 R8, [R21+0x21100] ;  /* 0x021100001508783b */ /* 0x000e620000000200 */
[----:B------:R-:W-:Y:S11]  /*41430*/  LDSM.16.M88.4 R24, [R21+0x23100] ;  /* 0x023100001518783b */ /* 0x000ff60000000200 */
[----:B------:R-:W-:Y:S01]  /*41440*/  STL.64 [R1+0x130], R4 ;  /* 0x0001300401007387 */ /* 0x000fe20000100a00 */
[----:B------:R-:W-:Y:S02]  /*41450*/  STL.64 [R1+0x138], R6 ;  /* 0x0001380601007387 */ /* 0x000fe40000100a00 */
[----:B------:R-:W2:Y:S04]  /*41460*/  LDSM.16.M88.4 R4, [R21+0x22100] ;  /* 0x022100001504783b */ /* 0x000ea80000000200 */
[----:B0-----:R-:W3:Y:S01]  /*41470*/  LDL.LU R16, [R1+0x2e0] ;  /* 0x0002e00001107983 */ /* 0x001ee20000300800 */
[----:B-1----:R-:W-:Y:S01]  /*41480*/  STL.64 [R1+0x10], R8 ;  /* 0x0000100801007387 */ /* 0x002fe20000100a00 */
[----:B------:R-:W-:Y:S02]  /*41490*/  STL.64 [R1+0x18], R10 ;  /* 0x0000180a01007387 */ /* 0x000fe40000100a00 */
[----:B------:R-:W-:-:S02]  /*414a0*/  IMAD.MOV.U32 R18, RZ, RZ, R2 ;  /* 0x000000ffff127224 */ /* 0x000fc400078e0002 */
[----:B------:R-:W-:Y:S01]  /*414b0*/  IMAD.MOV.U32 R19, RZ, RZ, R0 ;  /* 0x000000ffff137224 */ /* 0x000fe200078e0000 */
[----:B------:R-:W-:Y:S04]  /*414c0*/  LDSM.16.M88.4 R8, [R21+0x26100] ;  /* 0x026100001508783b */ /* 0x000fe80000000200 */
[----:B--2---:R-:W-:Y:S01]  /*414d0*/  STL.64 [R1], R4 ;  /* 0x0000000401007387 */ /* 0x004fe20000100a00 */
[----:B------:R-:W-:Y:S02]  /*414e0*/  STL.64 [R1+0x8], R6 ;  /* 0x0000080601007387 */ /* 0x000fe40000100a00 */
[----:B------:R-:W0:Y:S04]  /*414f0*/  LDSM.16.M88.4 R4, [R21+0x24100] ;  /* 0x024100001504783b */ /* 0x000e280000000200 */
[----:B------:R-:W3:Y:S01]  /*41500*/  LDL.LU R17, [R1+0x2e4] ;  /* 0x0002e40001117983 */ /* 0x000ee20000300800 */
[----:B------:R-:W3:Y:S01]  /*41510*/  LDL.LU.64 R22, [R1+0x48] ;  /* 0x0000480001167983 */ /* 0x000ee20000300a00 */
[----:B------:R-:W-:Y:S02]  /*41520*/  STL.64 [R1+0x2df8], R26 ;  /* 0x002df81a01007387 */ /* 0x000fe40000100a00 */
[----:B------:R-:W-:Y:S01]  /*41530*/  STL.64 [R1+0x2df0], R24 ;  /* 0x002df01801007387 */ /* 0x000fe20000100a00 */
[----:B0-----:R-:W-:Y:S01]  /*41540*/  STL.64 [R1+0x70], R4 ;  /* 0x0000700401007387 */ /* 0x001fe20000100a00 */
[----:B------:R-:W-:-:S02]  /*41550*/  IMAD.MOV.U32 R2, RZ, RZ, R4 ;  /* 0x000000ffff027224 */ /* 0x000fc400078e0004 */
[----:B------:R-:W-:Y:S02]  /*41560*/  STL.64 [R1+0x78], R6 ;  /* 0x0000780601007387 */ /* 0x000fe40000100a00 */
[----:B------:R-:W-:Y:S02]  /*41570*/  IMAD.MOV.U32 R0, RZ, RZ, R5 ;  /* 0x000000ffff007224 */ /* 0x000fe400078e0005 */
[----:B------:R-:W0:Y:S04]  /*41580*/  LDSM.16.M88.4 R4, [R21+0x25100] ;  /* 0x025100001504783b */ /* 0x000e280000000200 */
[----:B------:R-:W-:Y:S01]  /*41590*/  STL [R1+0x2ee4], R0 ;  /* 0x002ee40001007387 */ /* 0x000fe20000100800 */
[----:B------:R-:W-:Y:S03]  /*415a0*/  STL [R1+0x2ee0], R2 ;  /* 0x002ee00201007387 */ /* 0x000fe60000100800 */
[----:B0-----:R0:W-:Y:S01]  /*415b0*/  STL.64 [R1+0x60], R4 ;  /* 0x0000600401007387 */ /* 0x0011e20000100a00 */
[----:B------:R1:W-:Y:S02]  /*415c0*/  STL.64 [R1+0x68], R6 ;  /* 0x0000680601007387 */ /* 0x0003e40000100a00 */
[----:B------:R-:W2:Y:S02]  /*415d0*/  LDL.LU R24, [R1+0x310] ;  /* 0x0003100001187983 */ /* 0x000ea40000300800 */
[----:B------:R-:W2:Y:S01]  /*415e0*/  LDL.LU R25, [R1+0x314] ;  /* 0x0003140001197983 */ /* 0x000ea20000300800 */
[----:B------:R-:W4:Y:S01]  /*415f0*/  LDL.LU R26, [R1+0x318] ;  /* 0x00031800011a7983 */ /* 0x000f220000300800 */
[----:B------:R-:W4:Y:S02]  /*41600*/  LDL.LU R27, [R1+0x31c] ;  /* 0x00031c00011b7983 */ /* 0x000f240000300800 */
[----:B------:R-:W-:-:S02]  /*41610*/  IMAD.MOV.U32 R3, RZ, RZ, R4 ;  /* 0x000000ffff037224 */ /* 0x000fc400078e0004 */
[----:B------:R-:W-:Y:S01]  /*41620*/  IMAD.MOV.U32 R28, RZ, RZ, R5 ;  /* 0x000000ffff1c7224 */ /* 0x000fe200078e0005 */
[----:B0-----:R-:W3:Y:S01]  /*41630*/  LDL.LU R4, [R1+0x2a0] ;  /* 0x0002a00001047983 */ /* 0x001ee20000300800 */
[----:B------:R-:W3:Y:S02]  /*41640*/  LDL.LU R5, [R1+0x2a4] ;  /* 0x0002a40001057983 */ /* 0x000ee40000300800 */
[----:B-1----:R-:W3:Y:S02]  /*41650*/  LDL.LU R6, [R1+0x2a8] ;  /* 0x0002a80001067983 */ /* 0x002ee40000300800 */
[----:B------:R-:W3:Y:S01]  /*41660*/  LDL.LU R7, [R1+0x2ac] ;  /* 0x0002ac0001077983 */ /* 0x000ee20000300800 */
[----:B------:R-:W3:Y:S01]  /*41670*/  LDL.LU R12, [R1+0x340] ;  /* 0x00034000010c7983 */ /* 0x000ee20000300800 */
[----:B------:R-:W3:Y:S02]  /*41680*/  LDL.LU R13, [R1+0x344] ;  /* 0x00034400010d7983 */ /* 0x000ee40000300800 */
[----:B------:R-:W3:Y:S02]  /*41690*/  LDL.LU R14, [R1+0x348] ;  /* 0x00034800010e7983 */ /* 0x000ee40000300800 */
[----:B------:R-:W3:Y:S01]  /*416a0*/  LDL.LU R15, [R1+0x34c] ;  /* 0x00034c00010f7983 */ /* 0x000ee20000300800 */
[----:B----4-:R0:W-:Y:S01]  /*416b0*/  STL.64 [R1+0x2f18], R26 ;  /* 0x002f181a01007387 */ /* 0x0101e20000100a00 */
[----:B--2---:R-:W-:Y:S03]  /*416c0*/  STL.64 [R1+0x2f10], R24 ;  /* 0x002f101801007387 */ /* 0x004fe60000100a00 */
[----:B0-----:R-:W2:Y:S04]  /*416d0*/  LDL.LU.64 R26, [R1+0xa8] ;  /* 0x0000a800011a7983 */ /* 0x001ea80000300a00 */
[----:B--2---:R0:W-:Y:S04]  /*416e0*/  STL.64 [R1+0x2f20], R26 ;  /* 0x002f201a01007387 */ /* 0x0041e80000100a00 */
[----:B0-----:R-:W2:Y:S04]  /*416f0*/  LDL.LU.64 R26, [R1+0xb8] ;  /* 0x0000b800011a7983 */ /* 0x001ea80000300a00 */
[----:B--2---:R0:W-:Y:S04]  /*41700*/  STL.64 [R1+0x2f30], R26 ;  /* 0x002f301a01007387 */ /* 0x0041e80000100a00 */
[----:B0-----:R-:W2:Y:S01]  /*41710*/  LDL.LU.64 R26, [R1+0x38] ;  /* 0x00003800011a7983 */ /* 0x001ea20000300a00 */
[----:B------:R-:W-:Y:S02]  /*41720*/  STL [R1+0x2f0c], R28 ;  /* 0x002f0c1c01007387 */ /* 0x000fe40000100800 */
[----:B------:R-:W-:Y:S02]  /*41730*/  STL [R1+0x2f08], R3 ;  /* 0x002f080301007387 */ /* 0x000fe40000100800 */
[----:B------:R-:W-:Y:S01]  /*41740*/  STL.64 [R1+0xe0], R8 ;  /* 0x0000e00801007387 */ /* 0x000fe20000100a00 */
[----:B------:R-:W-:Y:S02]  /*41750*/  STL.64 [R1+0xe8], R10 ;  /* 0x0000e80a01007387 */ /* 0x000fe40000100a00 */
[----:B------:R-:W0:Y:S02]  /*41760*/  LDSM.16.M88.4 R8, [R21+0x27100] ;  /* 0x027100001508783b */ /* 0x000e240000000200 */
[----:B0-----:R-:W-:Y:S02]  /*41770*/  STL.64 [R1+0x100], R8 ;  /* 0x0001000801007387 */ /* 0x001fe40000100a00 */
        /* <DEDUP_REMOVED lines=10> */
[----:B------:R-:W0:Y:S04]  /*41820*/  LDSM.16.MT88.4 R20, [R29+0x14080] ;  /* 0x014080001d14783b */ /* 0x000e280000004200 */
[----:B------:R1:W-:Y:S04]  /*41830*/  STL.64 [R1+0x2f28], R16 ;  /* 0x002f281001007387 */ /* 0x0003e80000100a00 */
[----:B-1----:R-:W3:Y:S01]  /*41840*/  LDL.LU R16, [R1+0x330] ;  /* 0x0003300001107983 */ /* 0x002ee20000300800 */
[----:B------:R-:W3:Y:S02]  /*41850*/  LDL.LU R17, [R1+0x334] ;  /* 0x0003340001117983 */ /* 0x000ee40000300800 */
[----:B------:R-:W4:Y:S02]  /*41860*/  LDL.LU R18, [R1+0x338] ;  /* 0x0003380001127983 */ /* 0x000f240000300800 */
[----:B------:R-:W4:Y:S01]  /*41870*/  LDL.LU R19, [R1+0x33c] ;  /* 0x00033c0001137983 */ /* 0x000f220000300800 */
[----:B--2---:R-:W-:Y:S01]  /*41880*/  HMMA.16816.F32 R8, R8, R26, R4 ;  /* 0x0000001a0808723c */ /* 0x004fe20000001804 */
[----:B----4-:R1:W-:Y:S01]  /*41890*/  STL.64 [R1+0x2f40], R18 ;  /* 0x002f401201007387 */ /* 0x0103e20000100a00 */
[----:B---3--:R-:W-:Y:S03]  /*418a0*/  STL.64 [R1+0x2f38], R16 ;  /* 0x002f381001007387 */ /* 0x008fe60000100a00 */
[----:B-1----:R-:W2:Y:S01]  /*418b0*/  LDL.LU.64 R18, [R1+0xc8] ;  /* 0x0000c80001127983 */ /* 0x002ea20000300a00 */
[----:B0-----:R0:W-:Y:S02]  /*418c0*/  STL.64 [R1+0x2da8], R22 ;  /* 0x002da81601007387 */ /* 0x0011e40000100a00 */
[----:B------:R-:W-:Y:S01]  /*418d0*/  STL.64 [R1+0x2da0], R20 ;  /* 0x002da01401007387 */ /* 0x000fe20000100a00 */
[----:B0-----:R-:W3:Y:S01]  /*418e0*/  LDL.LU.64 R22, [R1+0x98] ;  /* 0x0000980001167983 */ /* 0x001ee20000300a00 */
[----:B------:R-:W2:Y:S02]  /*418f0*/  LDL.LU.64 R6, [R1+0x2f58] ;  /* 0x002f580001067983 */ /* 0x000ea40000300a00 */
[----:B------:R-:W2:Y:S11]  /*41900*/  LDL.LU.64 R4, [R1+0x2f50] ;  /* 0x002f500001047983 */ /* 0x000eb60000300a00 */
[----:B------:R-:W-:Y:S01]  /*41910*/  STL.64 [R1+0x110], R8 ;  /* 0x0001100801007387 */ /* 0x000fe20000100a00 */
[----:B------:R-:W-:Y:S02]  /*41920*/  STL.64 [R1+0x118], R10 ;  /* 0x0001180a01007387 */ /* 0x000fe40000100a00 */
[----:B------:R0:W1:Y:S02]  /*41930*/  LDSM.16.MT88.4 R8, [R29+0x14100] ;  /* 0x014100001d08783b */ /* 0x0000640000004200 */
[----:B0-----:R-:W4:Y:S02]  /*41940*/  LDL.LU R29, [R1+0x2f48] ;  /* 0x002f4800011d7983 */ /* 0x001f240000300800 */
[----:B------:R-:W-:-:S02]  /*41950*/  IMAD.MOV.U32 R28, RZ, RZ, R26 ;  /* 0x000000ffff1c7224 */ /* 0x000fc400078e001a */
[----:B------:R-:W-:Y:S01]  /*41960*/  IMAD.MOV.U32 R3, RZ, RZ, R27 ;  /* 0x000000ffff037224 */ /* 0x000fe200078e001b */
[----:B-1----:R0:W-:Y:S01]  /*41970*/  STL [R1+0x2d1c], R8 ;  /* 0x002d1c0801007387 */ /* 0x0021e20000100800 */
[----:B------:R1:W-:Y:S02]  /*41980*/  STL [R1+0x2d18], R9 ;  /* 0x002d180901007387 */ /* 0x0003e40000100800 */
[----:B------:R1:W-:Y:S02]  /*41990*/  STL [R1+0x2d14], R10 ;  /* 0x002d140a01007387 */ /* 0x0003e40000100800 */
[----:B------:R4:W-:Y:S01]  /*419a0*/  STL [R1+0x2d10], R11 ;  /* 0x002d100b01007387 */ /* 0x0009e20000100800 */
[----:B0-----:R-:W3:Y:S01]  /*419b0*/  LDL.LU R8, [R1+0x320] ;  /* 0x0003200001087983 */ /* 0x001ee20000300800 */
[----:B-1----:R-:W3:Y:S02]  /*419c0*/  LDL.LU R9, [R1+0x324] ;  /* 0x0003240001097983 */ /* 0x002ee40000300800 */
[----:B------:R-:W3:Y:S01]  /*419d0*/  LDL.LU R10, [R1+0x328] ;  /* 0x00032800010a7983 */ /* 0x000ee20000300800 */
[----:B--2---:R-:W-:Y:S07]  /*419e0*/  HMMA.16816.F32 R24, R4, R18, R12 ;  /* 0x000000120418723c */ /* 0x004fee000000180c */
[----:B------:R-:W-:-:S02]  /*419f0*/  IMAD.MOV.U32 R13, RZ, RZ, R18 ;  /* 0x000000ffff0d7224 */ /* 0x000fc400078e0012 */
[----:B------:R-:W-:Y:S02]  /*41a00*/  IMAD.MOV.U32 R12, RZ, RZ, R19 ;  /* 0x000000ffff0c7224 */ /* 0x000fe400078e0013 */
[----:B------:R-:W2:Y:S01]  /*41a10*/  LDL.LU.64 R18, [R1+0x2f40] ;  /* 0x002f400001127983 */ /* 0x000ea20000300a00 */
[----:B------:R-:W2:Y:S02]  /*41a20*/  LDL.LU.64 R16, [R1+0x2f38] ;  /* 0x002f380001107983 */ /* 0x000ea40000300a00 */
[----:B----4-:R-:W-:-:S09]  /*41a30*/  IMAD.MOV.U32 R11, RZ, RZ, R29 ;  /* 0x000000ffff0b7224 */ /* 0x010fd200078e001d */
[----:B------:R-:W-:Y:S01]  /*41a40*/  STL.64 [R1+0xf0], R24 ;  /* 0x0000f01801007387 */ /* 0x000fe20000100a00 */
[----:B------:R0:W-:Y:S02]  /*41a50*/  STL [R1+0xf8], R26 ;  /* 0x0000f81a01007387 */ /* 0x0001e40000100800 */
[----:B------:R-:W-:Y:S02]  /*41a60*/  IMAD.MOV.U32 R29, RZ, RZ, R27 ;  /* 0x000000ffff1d7224 */ /* 0x000fe400078e001b */
[----:B0-----:R-:W2:Y:S03]  /*41a70*/  LDL.LU.64 R26, [R1+0x2f30] ;  /* 0x002f3000011a7983 */ /* 0x001ea60000300a00 */
[----:B------:R-:W-:Y:S01]  /*41a80*/  STL [R1+0x2d60], R29 ;  /* 0x002d601d01007387 */ /* 0x000fe20000100800 */
[----:B--2---:R-:W-:Y:S01]  /*41a90*/  HMMA.16816.F32 R16, R4, R26, R16 ;  /* 0x0000001a0410723c */ /* 0x004fe20000001810 */
[----:B------:R-:W-:-:S02]  /*41aa0*/  IMAD.MOV.U32 R0, RZ, RZ, R26 ;  /* 0x000000ffff007224 */ /* 0x000fc400078e001a */
[----:B------:R-:W-:Y:S11]  /*41ab0*/  IMAD.MOV.U32 R2, RZ, RZ, R27 ;  /* 0x000000ffff027224 */ /* 0x000ff600078e001b */
[----:B------:R-:W-:Y:S09]  /*41ac0*/  @!UPT UIADD3 URZ, URZ, URZ, URZ ;  /* 0x0000003f3f3ff290 */ /* 0x000ff2000fffe03f */
[----:B------:R0:W-:Y:S01]  /*41ad0*/  STL.64 [R1+0xd0], R16 ;  /* 0x0000d01001007387 */ /* 0x0001e20000100a00 */
[----:B------:R-:W-:Y:S03]  /*41ae0*/  STL.64 [R1+0xd8], R18 ;  /* 0x0000d81201007387 */ /* 0x000fe60000100a00 */
[----:B0-----:R-:W2:Y:S01]  /*41af0*/  LDL.LU.64 R16, [R1+0x2f28] ;  /* 0x002f280001107983 */ /* 0x001ea20000300a00 */
[----:B------:R-:W3:Y:S02]  /*41b00*/  LDL.LU.64 R26, [R1+0x2f20] ;  /* 0x002f2000011a7983 */ /* 0x000ee40000300a00 */
[----:B---3--:R-:W-:Y:S01]  /*41b10*/  HMMA.16816.F32 R8, R4, R26, R8 ;  /* 0x0000001a0408723c */ /* 0x008fe20000001808 */
[----:B------:R-:W-:Y:S02]  /*41b20*/  IMAD.MOV.U32 R15, RZ, RZ, R26 ;  /* 0x000000ffff0f7224 */ /* 0x000fe400078e001a */
[----:B------:R-:W-:-:S02]  /*41b30*/  IMAD.MOV.U32 R14, RZ, RZ, R27 ;  /* 0x000000ffff0e7224 */ /* 0x000fc400078e001b */
[----:B------:R-:W3:Y:S01]  /*41b40*/  LDL.LU.64 R26, [R1+0x2f18] ;  /* 0x002f1800011a7983 */ /* 0x000ee20000300a00 */
[----:B------:R-:W3:Y:S11]  /*41b50*/  LDL.LU.64 R24, [R1+0x2f10] ;  /* 0x002f100001187983 */ /* 0x000ef60000300a00 */
[----:B------:R-:W-:Y:S06]  /*41b60*/  @!UPT UIADD3 URZ, URZ, URZ, URZ ;  /* 0x0000003f3f3ff290 */ /* 0x000fec000fffe03f */
[----:B------:R-:W-:Y:S01]  /*41b70*/  STL.64 [R1+0x160], R8 ;  /* 0x0001600801007387 */ /* 0x000fe20000100a00 */
[----:B------:R3:W-:Y:S02]  /*41b80*/  STL [R1+0x168], R10 ;  /* 0x0001680a01007387 */ /* 0x0007e40000100800 */
[----:B------:R-:W-:Y:S02]  /*41b90*/  IMAD.MOV.U32 R29, RZ, RZ, R11 ;  /* 0x000000ffff1d7224 */ /* 0x000fe400078e000b */
[----:B---3--:R-:W-:Y:S07]  /*41ba0*/  HMMA.16816.F32 R8, R4, R22, R24 ;  /* 0x000000160408723c */ /* 0x008fee0000001818 */
[----:B------:R-:W-:-:S02]  /*41bb0*/  IMAD.MOV.U32 R25, RZ, RZ, R22 ;  /* 0x000000ffff197224 */ /* 0x000fc400078e0016 */
[----:B------:R-:W-:Y:S11]  /*41bc0*/  IMAD.MOV.U32 R24, RZ, RZ, R23 ;  /* 0x000000ffff187224 */ /* 0x000ff600078e0017 */
[----:B------:R-:W-:Y:S03]  /*41bd0*/  @!UPT UIADD3 URZ, URZ, URZ, URZ ;  /* 0x0000003f3f3ff290 */ /* 0x000fe6000fffe03f */
[----:B------:R0:W-:Y:S01]  /*41be0*/  STL.64 [R1+0x190], R8 ;  /* 0x0001900801007387 */ /* 0x0001e20000100a00 */
[----:B------:R1:W-:Y:S02]  /*41bf0*/  STL.64 [R1+0x198], R10 ;  /* 0x0001980a01007387 */ /* 0x0003e40000100a00 */
[----:B------:R-:W3:Y:S02]  /*41c00*/  LDL.LU R20, [R1+0x220] ;  /* 0x0002200001147983 */ /* 0x000ee40000300800 */
[----:B------:R-:W3:Y:S01]  /*41c10*/  LDL.LU R21, [R1+0x224] ;  /* 0x0002240001157983 */ /* 0x000ee20000300800 */
[----:B------:R-:W4:Y:S01]  /*41c20*/  LDL.LU R22, [R1+0x228] ;  /* 0x0002280001167983 */ /* 0x000f220000300800 */
[----:B------:R-:W4:Y:S03]  /*41c30*/  LDL.LU R23, [R1+0x22c] ;  /* 0x00022c0001177983 */ /* 0x000f260000300800 */
[----:B0-----:R-:W2:Y:S01]  /*41c40*/  LDL.LU R8, [R1+0x300] ;  /* 0x0003000001087983 */ /* 0x001ea20000300800 */
[----:B------:R-:W2:Y:S02]  /*41c50*/  LDL.LU R9, [R1+0x304] ;  /* 0x0003040001097983 */ /* 0x000ea40000300800 */
[----:B-1----:R-:W2:Y:S02]  /*41c60*/  LDL.LU R10, [R1+0x308] ;  /* 0x00030800010a7983 */ /* 0x002ea40000300800 */
[----:B------:R-:W2:Y:S01]  /*41c70*/  LDL.LU R11, [R1+0x30c] ;  /* 0x00030c00010b7983 */ /* 0x000ea20000300800 */
[----:B----4-:R2:W-:Y:S01]  /*41c80*/  STL.64 [R1+0x2e40], R22 ;  /* 0x002e401601007387 */ /* 0x0105e20000100a00 */
[----:B---3--:R-:W-:Y:S02]  /*41c90*/  STL.64 [R1+0x2e38], R20 ;  /* 0x002e381401007387 */ /* 0x008fe40000100a00 */
[----:B--2---:R-:W-:-:S02]  /*41ca0*/  IMAD.MOV.U32 R22, RZ, RZ, R17 ;  /* 0x000000ffff167224 */ /* 0x004fc400078e0011 */
[----:B------:R-:W-:-:S05]  /*41cb0*/  IMAD.MOV.U32 R23, RZ, RZ, R16 ;  /* 0x000000ffff177224 */ /* 0x000fca00078e0010 */
[----:B------:R-:W-:Y:S01]  /*41cc0*/  STL.64 [R1+0x2f00], R22 ;  /* 0x002f001601007387 */ /* 0x000fe20000100a00 */
[----:B------:R-:W2:Y:S02]  /*41cd0*/  LDL.LU R16, [R1+0x230] ;  /* 0x0002300001107983 */ /* 0x000ea40000300800 */
[----:B------:R-:W2:Y:S02]  /*41ce0*/  LDL.LU R17, [R1+0x234] ;  /* 0x0002340001117983 */ /* 0x000ea40000300800 */
[----:B------:R-:W3:Y:S01]  /*41cf0*/  LDL.LU R18, [R1+0x238] ;  /* 0x0002380001127983 */ /* 0x000ee20000300800 */
[----:B------:R-:W3:Y:S04]  /*41d00*/  LDL.LU R19, [R1+0x23c] ;  /* 0x00023c0001137983 */ /* 0x000ee80000300800 */
[----:B---3--:R-:W-:Y:S01]  /*41d10*/  STL.64 [R1+0x2e50], R18 ;  /* 0x002e501201007387 */ /* 0x008fe20000100a00 */
[----:B--2---:R0:W-:Y:S03]  /*41d20*/  STL.64 [R1+0x2e48], R16 ;  /* 0x002e481001007387 */ /* 0x0041e60000100a00 */
[----:B0-----:R-:W2:Y:S01]  /*41d30*/  LDL.LU R16, [R1+0x240] ;  /* 0x0002400001107983 */ /* 0x001ea20000300800 */
[----:B------:R-:W2:Y:S02]  /*41d40*/  LDL.LU R17, [R1+0x244] ;  /* 0x0002440001117983 */ /* 0x000ea40000300800 */
[----:B------:R-:W3:Y:S02]  /*41d50*/  LDL.LU R18, [R1+0x248] ;  /* 0x0002480001127983 */ /* 0x000ee40000300800 */
[----:B------:R-:W3:Y:S02]  /*41d60*/  LDL.LU R19, [R1+0x24c] ;  /* 0x00024c0001137983 */ /* 0x000ee40000300800 */
[----:B---3--:R0:W-:Y:S01]  /*41d70*/  STL.64 [R1+0x2e60], R18 ;  /* 0x002e601201007387 */ /* 0x0081e20000100a00 */
[----:B--2---:R1:W-:Y:S03]  /*41d80*/  STL.64 [R1+0x2e58], R16 ;  /* 0x002e581001007387 */ /* 0x0043e60000100a00 */
[----:B0-----:R-:W2:Y:S01]  /*41d90*/  LDL.LU R18, [R1+0x58] ;  /* 0x0000580001127983 */ /* 0x001ea20000300800 */
[----:B-1----:R-:W-:-:S02]  /*41da0*/  IMAD.MOV.U32 R16, RZ, RZ, R25 ;  /* 0x000000ffff107224 */ /* 0x002fc400078e0019 */
[----:B------:R-:W-:Y:S02]  /*41db0*/  IMAD.MOV.U32 R17, RZ, RZ, R24 ;  /* 0x000000ffff117224 */ /* 0x000fe400078e0018 */
[----:B------:R-:W2:Y:S01]  /*41dc0*/  LDL.LU R19, [R1+0x5c] ;  /* 0x00005c0001137983 */ /* 0x000ea20000300800 */
[----:B------:R-:W3:Y:S04]  /*41dd0*/  LDL.64 R24, [R1+0x20] ;  /* 0x0000200001187983 */ /* 0x000ee80000100a00 */
[----:B---3--:R0:W-:Y:S04]  /*41de0*/  STL.64 [R1+0x2e68], R24 ;  /* 0x002e681801007387 */ /* 0x0081e80000100a00 */
[----:B0-----:R-:W3:Y:S01]  /*41df0*/  LDL.LU R24, [R1+0x250] ;  /* 0x0002500001187983 */ /* 0x001ee20000300800 */
[----:B------:R-:W3:Y:S02]  /*41e00*/  LDL.LU R25, [R1+0x254] ;  /* 0x0002540001197983 */ /* 0x000ee40000300800 */
[----:B------:R-:W4:Y:S02]  /*41e10*/  LDL.LU R26, [R1+0x258] ;  /* 0x00025800011a7983 */ /* 0x000f240000300800 */
[----:B------:R-:W4:Y:S02]  /*41e20*/  LDL.LU R27, [R1+0x25c] ;  /* 0x00025c00011b7983 */ /* 0x000f240000300800 */
[----:B----4-:R0:W-:Y:S01]  /*41e30*/  STL.64 [R1+0x2e78], R26 ;  /* 0x002e781a01007387 */ /* 0x0101e20000100a00 */
[----:B---3--:R-:W-:Y:S03]  /*41e40*/  STL.64 [R1+0x2e70], R24 ;  /* 0x002e701801007387 */ /* 0x008fe60000100a00 */
[----:B0-----:R-:W3:Y:S01]  /*41e50*/  LDL.LU R26, [R1+0x88] ;  /* 0x00008800011a7983 */ /* 0x001ee20000300800 */
[----:B------:R-:W3:Y:S02]  /*41e60*/  LDL.LU R27, [R1+0x8c] ;  /* 0x00008c00011b7983 */ /* 0x000ee40000300800 */
[----:B---3--:R-:W-:Y:S11]  /*41e70*/  HMMA.16816.F32 R20, R4, R26, R8 ;  /* 0x0000001a0414723c */ /* 0x008ff60000001808 */
[----:B------:R-:W-:Y:S11]  /*41e80*/  @!UPT UIADD3 URZ, URZ, URZ, URZ ;  /* 0x0000003f3f3ff290 */ /* 0x000ff6000fffe03f */
[----:B------:R-:W-:Y:S02]  /*41e90*/  @!UPT UIADD3 URZ, URZ, URZ, URZ ;  /* 0x0000003f3f3ff290 */ /* 0x000fe4000fffe03f */
[----:B------:R-:W-:Y:S02]  /*41ea0*/  IMAD.MOV.U32 R8, RZ, RZ, R20 ;  /* 0x000000ffff087224 */ /* 0x000fe400078e0014 */
[----:B------:R-:W-:Y:S01]  /*41eb0*/  IMAD.MOV.U32 R9, RZ, RZ, R21 ;  /* 0x000000ffff097224 */ /* 0x000fe200078e0015 */
[----:B------:R-:W2:Y:S01]  /*41ec0*/  LDL.LU R20, [R1+0x2f0] ;  /* 0x0002f00001147983 */ /* 0x000ea20000300800 */
[----:B------:R-:W-:Y:S02]  /*41ed0*/  IMAD.MOV.U32 R10, RZ, RZ, R22 ;  /* 0x000000ffff0a7224 */ /* 0x000fe400078e0016 */
[----:B------:R-:W2:Y:S02]  /*41ee0*/  LDL.LU R21, [R1+0x2f4] ;  /* 0x0002f40001157983 */ /* 0x000ea40000300800 */
[----:B------:R-:W-:Y:S01]  /*41ef0*/  IMAD.MOV.U32 R11, RZ, RZ, R23 ;  /* 0x000000ffff0b7224 */ /* 0x000fe200078e0017 */
[----:B------:R-:W2:Y:S01]  /*41f00*/  LDL.LU R22, [R1+0x2f8] ;  /* 0x0002f80001167983 */ /* 0x000ea20000300800 */
[----:B------:R-:W2:Y:S02]  /*41f10*/  LDL.LU R23, [R1+0x2fc] ;  /* 0x0002fc0001177983 */ /* 0x000ea40000300800 */
[----:B------:R0:W-:Y:S02]  /*41f20*/  STL.64 [R1+0x2e88], R26 ;  /* 0x002e881a01007387 */ /* 0x0001e40000100a00 */
[----:B0-----:R-:W-:-:S02]  /*41f30*/  IMAD.MOV.U32 R26, RZ, RZ, R16 ;  /* 0x000000ffff1a7224 */ /* 0x001fc400078e0010 */
[----:B------:R-:W-:-:S05]  /*41f40*/  IMAD.MOV.U32 R27, RZ, RZ, R17 ;  /* 0x000000ffff1b7224 */ /* 0x000fca00078e0011 */
[----:B------:R0:W-:Y:S02]  /*41f50*/  STL.64 [R1+0x2ea0], R26 ;  /* 0x002ea01a01007387 */ /* 0x0001e40000100a00 */
[----:B0-----:R-:W-:Y:S02]  /*41f60*/  IMAD.MOV.U32 R26, RZ, RZ, R15 ;  /* 0x000000ffff1a7224 */ /* 0x001fe400078e000f */
[----:B------:R-:W-:-:S05]  /*41f70*/  IMAD.MOV.U32 R27, RZ, RZ, R14 ;  /* 0x000000ffff1b7224 */ /* 0x000fca00078e000e */
[----:B------:R0:W-:Y:S01]  /*41f80*/  STL.64 [R1+0x2eb8], R26 ;  /* 0x002eb81a01007387 */ /* 0x0001e20000100a00 */
[----:B------:R-:W3:Y:S02]  /*41f90*/  LDL.LU R24, [R1+0x290] ;  /* 0x0002900001187983 */ /* 0x000ee40000300800 */
[----:B------:R-:W3:Y:S01]  /*41fa0*/  LDL.LU R25, [R1+0x294] ;  /* 0x0002940001197983 */ /* 0x000ee20000300800 */
[----:B0-----:R-:W4:Y:S01]  /*41fb0*/  LDL.LU R26, [R1+0x298] ;  /* 0x00029800011a7983 */ /* 0x001f220000300800 */
[----:B------:R-:W4:Y:S03]  /*41fc0*/  LDL.LU R27, [R1+0x29c] ;  /* 0x00029c00011b7983 */ /* 0x000f260000300800 */
[----:B----4-:R0:W-:Y:S01]  /*41fd0*/  STL.64 [R1+0x2ec8], R26 ;  /* 0x002ec81a01007387 */ /* 0x0101e20000100a00 */
[----:B---3--:R1:W-:Y:S02]  /*41fe0*/  STL.64 [R1+0x2ec0], R24 ;  /* 0x002ec01801007387 */ /* 0x0083e40000100a00 */
[----:B0-----:R-:W-:-:S02]  /*41ff0*/  IMAD.MOV.U32 R26, RZ, RZ, R13 ;  /* 0x000000ffff1a7224 */ /* 0x001fc400078e000d */
[----:B------:R-:W-:-:S05]  /*42000*/  IMAD.MOV.U32 R27, RZ, RZ, R12 ;  /* 0x000000ffff1b7224 */ /* 0x000fca00078e000c */
[----:B------:R0:W-:Y:S01]  /*42010*/  STL.64 [R1+0x2ef8], R26 ;  /* 0x002ef81a01007387 */ /* 0x0001e20000100a00 */
[----:B------:R-:W3:Y:S02]  /*42020*/  LDL.LU R12, [R1+0x2c0] ;  /* 0x0002c000010c7983 */ /* 0x000ee40000300800 */
[----:B------:R-:W3:Y:S02]  /*42030*/  LDL.LU R13, [R1+0x2c4] ;  /* 0x0002c400010d7983 */ /* 0x000ee40000300800 */
[----:B------:R-:W3:Y:S01]  /*42040*/  LDL.LU R14, [R1+0x2c8] ;  /* 0x0002c800010e7983 */ /* 0x000ee20000300800 */
[----:B------:R-:W3:Y:S01]  /*42050*/  LDL.LU R15, [R1+0x2cc] ;  /* 0x0002cc00010f7983 */ /* 0x000ee20000300800 */
[----:B-1----:R-:W4:Y:S02]  /*42060*/  LDL.LU R24, [R1+0x2d0] ;  /* 0x0002d00001187983 */ /* 0x002f240000300800 */
[----:B------:R-:W4:Y:S01]  /*42070*/  LDL.LU R25, [R1+0x2d4] ;  /* 0x0002d40001197983 */ /* 0x000f220000300800 */
[----:B0-----:R-:W4:Y:S01]  /*42080*/  LDL.LU R26, [R1+0x2d8] ;  /* 0x0002d800011a7983 */ /* 0x001f220000300800 */
[----:B------:R-:W4:Y:S02]  /*42090*/  LDL.LU R27, [R1+0x2dc] ;  /* 0x0002dc00011b7983 */ /* 0x000f240000300800 */
[----:B------:R-:W-:Y:S02]  /*420a0*/  STL.64 [R1+0x2d28], R10 ;  /* 0x002d280a01007387 */ /* 0x000fe40000100a00 */
[----:B------:R0:W-:Y:S02]  /*420b0*/  STL.64 [R1+0x2d20], R8 ;  /* 0x002d200801007387 */ /* 0x0001e40000100a00 */
[----:B0-----:R-:W3:Y:S01]  /*420c0*/  LDL.64 R8, [R1+0x100] ;  /* 0x0001000001087983 */ /* 0x001ee20000100a00 */
[----:B--2---:R-:W-:Y:S01]  /*420d0*/  HMMA.16816.F32 R20, R4, R18, R20 ;  /* 0x000000120414723c */ /* 0x004fe20000001814 */
[----:B------:R-:W-:-:S02]  /*420e0*/  IMAD.MOV.U32 R10, RZ, RZ, R28 ;  /* 0x000000ffff0a7224 */ /* 0x000fc400078e001c */
[----:B------:R-:W-:Y:S01]  /*420f0*/  IMAD.MOV.U32 R11, RZ, RZ, R3 ;  /* 0x000000ffff0b7224 */ /* 0x000fe200078e0003 */
[----:B---3--:R-:W-:Y:S01]  /*42100*/  STL.64 [R1+0x2db0], R8 ;  /* 0x002db00801007387 */ /* 0x008fe20000100a00 */
[----:B------:R-:W2:Y:S02]  /*42110*/  LDL.LU R28, [R1+0x2f0c] ;  /* 0x002f0c00011c7983 */ /* 0x000ea40000300800 */
[----:B------:R-:W3:Y:S11]  /*42120*/  LDL.LU R3, [R1+0x2f08] ;  /* 0x002f080001037983 */ /* 0x000ef60000300800 */
[----:B------:R-:W-:Y:S05]  /*42130*/  @!UPT UIADD3 URZ, URZ, URZ, URZ ;  /* 0x0000003f3f3ff290 */ /* 0x000fea000fffe03f */
[----:B------:R-:W-:Y:S01]  /*42140*/  STL.64 [R1+0x310], R20 ;  /* 0x0003101401007387 */ /* 0x000fe20000100a00 */
[----:B------:R0:W-:Y:S04]  /*42150*/  STL.64 [R1+0x318], R22 ;  /* 0x0003181601007387 */ /* 0x0001e80000100a00 */
[----:B0-----:R-:W4:Y:S01]  /*42160*/  LDL.LU.64 R22, [R1+0x2f00] ;  /* 0x002f000001167983 */ /* 0x001f220000300a00 */
        /* <DEDUP_REMOVED lines=15> */
[----:B------:R-:W2:Y:S02]  /*42260*/  LDL.LU R17, [R1+0x284] ;  /* 0x0002840001117983 */ /* 0x000ea40000300800 */
[----:B------:R-:W4:Y:S02]  /*42270*/  LDL.LU R18, [R1+0x288] ;  /* 0x0002880001127983 */ /* 0x000f240000300800 */
[----:B------:R-:W4:Y:S01]  /*42280*/  LDL.LU R19, [R1+0x28c] ;  /* 0x00028c0001137983 */ /* 0x000f220000300800 */
[----:B------:R-:W-:Y:S01]  /*42290*/  HMMA.16816.F32 R4, R4, R10, R12 ;  /* 0x0000000a0404723c */ /* 0x000fe2000000180c */
        /* <DEDUP_REMOVED lines=8> */
[----:B0-----:R-:W2:Y:S01]  /*42320*/  LDL.LU.64 R26, [R1+0x2ef8] ;  /* 0x002ef800011a7983 */ /* 0x001ea20000300a00 */
[----:B------:R-:W2:Y:S02]  /*42330*/  LDL.LU.64 R14, [R1+0x2ef0] ;  /* 0x002ef000010e7983 */ /* 0x000ea40000300a00 */
[----:B------:R-:W2:Y:S04]  /*42340*/  LDL.LU.64 R12, [R1+0x2ee8] ;  /* 0x002ee800010c7983 */ /* 0x000ea80000300a00 */
[----:B------:R-:W-:Y:S01]  /*42350*/  STL.64 [R1+0x330], R4 ;  /* 0x0003300401007387 */ /* 0x000fe20000100a00 */
[----:B------:R0:W-:Y:S02]  /*42360*/  STL.64 [R1+0x338], R6 ;  /* 0x0003380601007387 */ /* 0x0001e40000100a00 */
[----:B0-----:R-:W-:-:S02]  /*42370*/  IMAD.MOV.U32 R6, RZ, RZ, R0 ;  /* 0x000000ffff067224 */ /* 0x001fc400078e0000 */
[----:B------:R-:W-:Y:S01]  /*42380*/  IMAD.MOV.U32 R7, RZ, RZ, R2 ;  /* 0x000000ffff077224 */ /* 0x000fe200078e0002 */
[----:B------:R-:W4:Y:S01]  /*42390*/  LDL.LU R0, [R1+0x2ee4] ;  /* 0x002ee40001007983 */ /* 0x000f220000300800 */
[----:B------:R-:W3:Y:S01]  /*423a0*/  LDL.LU R2, [R1+0x2ee0] ;  /* 0x002ee00001027983 */ /* 0x000ee20000300800 */
        /* <DEDUP_REMOVED lines=8> */
[C---:B--2---:R-:W-:Y:S01]  /*42430*/  HMMA.16816.F32 R4, R12.reuse, R6, R24 ;  /* 0x000000060c04723c */ /* 0x044fe20000001818 */
[----:B------:R-:W2:Y:S11]  /*42440*/  LDL.LU.64 R26, [R1+0x2eb8] ;  /* 0x002eb800011a7983 */ /* 0x000eb60000300a00 */
[----:B------:R-:W-:Y:S11]  /*42450*/  @!UPT UIADD3 URZ, URZ, URZ, URZ ;  /* 0x0000003f3f3ff290 */ /* 0x000ff6000fffe03f */
[----:B------:R0:W-:Y:S01]  /*42460*/  STL.64 [R1+0x300], R4 ;  /* 0x0003000401007387 */ /* 0x0001e20000100a00 */
[----:B------:R1:W-:Y:S03]  /*42470*/  STL.64 [R1+0x308], R6 ;  /* 0x0003080601007387 */ /* 0x0003e60000100a00 */
[----:B0-----:R-:W3:Y:S01]  /*42480*/  LDL.LU R4, [R1+0x150] ;  /* 0x0001500001047983 */ /* 0x001ee20000300800 */
[----:B------:R-:W3:Y:S02]  /*42490*/  LDL.LU R5, [R1+0x154] ;  /* 0x0001540001057983 */ /* 0x000ee40000300800 */
[----:B-1----:R-:W3:Y:S02]  /*424a0*/  LDL.LU R6, [R1+0x158] ;  /* 0x0001580001067983 */ /* 0x002ee40000300800 */
[----:B------:R-:W3:Y:S01]  /*424b0*/  LDL.LU R7, [R1+0x15c] ;  /* 0x00015c0001077983 */ /* 0x000ee20000300800 */
[C---:B--2---:R-:W-:Y:S01]  /*424c0*/  HMMA.16816.F32 R24, R12.reuse, R26, R16 ;  /* 0x0000001a0c18723c */ /* 0x044fe20000001810 */
[----:B---3--:R-:W-:Y:S01]  /*424d0*/  STL.64 [R1+0x2d70], R6 ;  /* 0x002d700601007387 */ /* 0x008fe20000100a00 */
[----:B------:R0:W-:Y:S03]  /*424e0*/  STL.64 [R1+0x2d68], R4 ;  /* 0x002d680401007387 */ /* 0x0001e60000100a00 */
[----:B0-----:R-:W2:Y:S04]  /*424f0*/  LDL R4, [R1+0x10] ;  /* 0x0000100001047983 */ /* 0x001ea80000100800 */
[----:B------:R-:W2:Y:S01]  /*42500*/  LDL R5, [R1+0x14] ;  /* 0x0000140001057983 */ /* 0x000ea20000100800 */
[----:B------:R-:W3:Y:S02]  /*42510*/  LDL.LU.64 R18, [R1+0x2eb0] ;  /* 0x002eb00001127983 */ /* 0x000ee40000300a00 */
[----:B------:R-:W3:Y:S11]  /*42520*/  LDL.LU.64 R16, [R1+0x2ea8] ;  /* 0x002ea80001107983 */ /* 0x000ef60000300a00 */
[----:B------:R-:W-:Y:S01]  /*42530*/  STL.64 [R1+0x2f0], R24 ;  /* 0x0002f01801007387 */ /* 0x000fe20000100a00 */
[----:B------:R0:W-:Y:S04]  /*42540*/  STL.64 [R1+0x2f8], R26 ;  /* 0x0002f81a01007387 */ /* 0x0001e80000100a00 */
        /* <DEDUP_REMOVED lines=13> */
[----:B0-----:R-:W3:Y:S01]  /*42620*/  LDL.LU.64 R26, [R1+0x2e78] ;  /* 0x002e7800011a7983 */ /* 0x001ee20000300a00 */
[----:B------:R-:W3:Y:S02]  /*42630*/  LDL.LU.64 R24, [R1+0x2e70] ;  /* 0x002e700001187983 */ /* 0x000ee40000300a00 */
[C---:B---3--:R-:W-:Y:S01]  /*42640*/  HMMA.16816.F32 R16, R12.reuse, R18, R24 ;  /* 0x000000120c10723c */ /* 0x048fe20000001818 */
[----:B------:R-:W3:Y:S11]  /*42650*/  LDL.LU.64 R24, [R1+0x2e68] ;  /* 0x002e680001187983 */ /* 0x000ef60000300a00 */
[----:B------:R-:W-:Y:S11]  /*42660*/  @!UPT UIADD3 URZ, URZ, URZ, URZ ;  /* 0x0000003f3f3ff290 */ /* 0x000ff6000fffe03f */
[----:B------:R-:W-:Y:S01]  /*42670*/  STL.64 [R1+0x2c0], R16 ;  /* 0x0002c01001007387 */ /* 0x000fe20000100a00 */
[----:B------:R0:W-:Y:S03]  /*42680*/  STL.64 [R1+0x2c8], R18 ;  /* 0x0002c81201007387 */ /* 0x0001e60000100a00 */
[----:B0-----:R-:W2:Y:S01]  /*42690*/  LDL.LU.64 R18, [R1+0x2e60] ;  /* 0x002e600001127983 */ /* 0x001ea20000300a00 */
[----:B------:R-:W2:Y:S02]  /*426a0*/  LDL.LU.64 R16, [R1+0x2e58] ;  /* 0x002e580001107983 */ /* 0x000ea40000300a00 */
[C---:B--2---:R-:W-:Y:S01]  /*426b0*/  HMMA.16816.F32 R20, R12.reuse, R22, R16 ;  /* 0x000000160c14723c */ /* 0x044fe20000001810 */
[----:B------:R-:W2:Y:S01]  /*426c0*/  LDL.LU.64 R18, [R1+0x2e50] ;  /* 0x002e500001127983 */ /* 0x000ea20000300a00 */
[----:B------:R-:W2:Y:S11]  /*426d0*/  LDL.LU.64 R16, [R1+0x2e48] ;  /* 0x002e480001107983 */ /* 0x000eb60000300a00 */
[----:B------:R-:W-:Y:S10]  /*426e0*/  @!UPT UIADD3 URZ, URZ, URZ, URZ ;  /* 0x0000003f3f3ff290 */ /* 0x000ff4000fffe03f */
[----:B------:R-:W-:Y:S01]  /*426f0*/  STL.64 [R1+0x2b0], R20 ;  /* 0x0002b01401007387 */ /* 0x000fe20000100a00 */
[----:B------:R0:W-:Y:S03]  /*42700*/  STL.64 [R1+0x2b8], R22 ;  /* 0x0002b81601007387 */ /* 0x0001e60000100a00 */
[----:B0-----:R-:W3:Y:S01]  /*42710*/  LDL.LU.64 R22, [R1+0x2e40] ;  /* 0x002e400001167983 */ /* 0x001ee20000300a00 */
[----:B------:R-:W3:Y:S01]  /*42720*/  LDL.LU.64 R20, [R1+0x2e38] ;  /* 0x002e380001147983 */ /* 0x000ee20000300a00 */
[----:B--2---:R-:W-:Y:S02]  /*42730*/  HMMA.16816.F32 R8, R12, R10, R16 ;  /* 0x0000000a0c08723c */ /* 0x004fe40000001810 */
[----:B------:R-:W2:Y:S01]  /*42740*/  LDL.LU.64 R18, [R1+0x2e30] ;  /* 0x002e300001127983 */ /* 0x000ea20000300a00 */
[----:B------:R-:W2:Y:S11]  /*42750*/  LDL.LU.64 R16, [R1+0x2e28] ;  /* 0x002e280001107983 */ /* 0x000eb60000300a00 */
[----:B------:R-:W-:Y:S09]  /*42760*/  @!UPT UIADD3 URZ, URZ, URZ, URZ ;  /* 0x0000003f3f3ff290 */ /* 0x000ff2000fffe03f */
[----:B------:R-:W-:Y:S01]  /*42770*/  STL.64 [R1+0x290], R8 ;  /* 0x0002900801007387 */ /* 0x000fe20000100a00 */
[----:B------:R2:W-:Y:S02]  /*42780*/  STL.64 [R1+0x298], R10 ;  /* 0x0002980a01007387 */ /* 0x0005e40000100a00 */
[----:B------:R-:W-:Y:S02]  /*42790*/  IMAD.MOV.U32 R12, RZ, RZ, R2 ;  /* 0x000000ffff0c7224 */ /* 0x000fe400078e0002 */
[----:B----4-:R-:W-:-:S05]  /*427a0*/  IMAD.MOV.U32 R13, RZ, RZ, R0 ;  /* 0x000000ffff0d7224 */ /* 0x010fca00078e0000 */
[----:B------:R0:W-:Y:S01]  /*427b0*/  STL.64 [R1+0x2de8], R12 ;  /* 0x002de80c01007387 */ /* 0x0001e20000100a00 */
[----:B---3--:R-:W-:Y:S02]  /*427c0*/  IMAD.MOV.U32 R6, RZ, RZ, R24 ;  /* 0x000000ffff067224 */ /* 0x008fe400078e0018 */
[----:B------:R-:W-:Y:S01]  /*427d0*/  IMAD.MOV.U32 R2, RZ, RZ, R25 ;  /* 0x000000ffff027224 */ /* 0x000fe200078e0019 */
[----:B--2---:R-:W-:Y:S11]  /*427e0*/  HMMA.16816.F32 R8, R16, R24, R20 ;  /* 0x000000181008723c */ /* 0x004ff60000001814 */
[----:B------:R-:W-:Y:S11]  /*427f0*/  @!UPT UIADD3 URZ, URZ, URZ, URZ ;  /* 0x0000003f3f3ff290 */ /* 0x000ff6000fffe03f */
[----:B------:R-:W-:Y:S01]  /*42800*/  @!UPT UIADD3 URZ, URZ, URZ, URZ ;  /* 0x0000003f3f3ff290 */ /* 0x000fe2000fffe03f */
[----:B------:R-:W-:Y:S01]  /*42810*/  STL.64 [R1+0x280], R8 ;  /* 0x0002800801007387 */ /* 0x000fe20000100a00 */
[----:B------:R-:W-:Y:S02]  /*42820*/  STL [R1+0x288], R10 ;  /* 0x0002880a01007387 */ /* 0x000fe40000100800 */
[----:B0-----:R-:W2:Y:S02]  /*42830*/  LDL.LU R12, [R1+0x1f0] ;  /* 0x0001f000010c7983 */ /* 0x001ea40000300800 */
[----:B------:R-:W2:Y:S01]  /*42840*/  LDL.LU R13, [R1+0x1f4] ;  /* 0x0001f400010d7983 */ /* 0x000ea20000300800 */
[----:B------:R-:W3:Y:S01]  /*42850*/  LDL.LU R14, [R1+0x1f8] ;  /* 0x0001f800010e7983 */ /* 0x000ee20000300800 */
[----:B------:R-:W3:Y:S02]  /*42860*/  LDL.LU R15, [R1+0x1fc] ;  /* 0x0001fc00010f7983 */ /* 0x000ee40000300800 */
[----:B------:R-:W4:Y:S02]  /*42870*/  LDL.LU R24, [R1+0x200] ;  /* 0x0002000001187983 */ /* 0x000f240000300800 */
[----:B------:R-:W4:Y:S01]  /*42880*/  LDL.LU R25, [R1+0x204] ;  /* 0x0002040001197983 */ /* 0x000f220000300800 */
[----:B------:R-:W2:Y:S01]  /*42890*/  LDL.LU R26, [R1+0x208] ;  /* 0x00020800011a7983 */ /* 0x000ea20000300800 */
[----:B------:R-:W2:Y:S03]  /*428a0*/  LDL.LU R27, [R1+0x20c] ;  /* 0x00020c00011b7983 */ /* 0x000ea60000300800 */
[----:B--2---:R-:W-:Y:S01]  /*428b0*/  STL.64 [R1+0x2e18], R26 ;  /* 0x002e181a01007387 */ /* 0x004fe20000100a00 */
[----:B----4-:R0:W-:Y:S03]  /*428c0*/  STL.64 [R1+0x2e10], R24 ;  /* 0x002e101801007387 */ /* 0x0101e60000100a00 */
[----:B0-----:R-:W2:Y:S01]  /*428d0*/  LDL.LU R24, [R1+0x210] ;  /* 0x0002100001187983 */ /* 0x001ea20000300800 */
[----:B------:R-:W2:Y:S02]  /*428e0*/  LDL.LU R25, [R1+0x214] ;  /* 0x0002140001197983 */ /* 0x000ea40000300800 */
[----:B------:R-:W2:Y:S02]  /*428f0*/  LDL.LU R26, [R1+0x218] ;  /* 0x00021800011a7983 */ /* 0x000ea40000300800 */
[----:B------:R-:W2:Y:S01]  /*42900*/  LDL.LU R27, [R1+0x21c] ;  /* 0x00021c00011b7983 */ /* 0x000ea20000300800 */
[----:B---3--:R-:W-:Y:S01]  /*42910*/  STL.64 [R1+0x2e08], R14 ;  /* 0x002e080e01007387 */ /* 0x008fe20000100a00 */
[----:B------:R0:W-:Y:S02]  /*42920*/  STL.64 [R1+0x2e00], R12 ;  /* 0x002e000c01007387 */ /* 0x0001e40000100a00 */
[----:B------:R-:W3:Y:S01]  /*42930*/  LDL.64 R8, [R1+0xe0] ;  /* 0x0000e00001087983 */ /* 0x000ee20000100a00 */
[----:B0-----:R-:W4:Y:S04]  /*42940*/  LDL.64 R12, [R1] ;  /* 0x00000000010c7983 */ /* 0x001f280000100a00 */
[----:B---3--:R0:W-:Y:S01]  /*42950*/  STL.64 [R1+0x2dc8], R8 ;  /* 0x002dc80801007387 */ /* 0x0081e20000100a00 */
[----:B------:R-:W3:Y:S02]  /*42960*/  LDL.LU R20, [R1+0x1b0] ;  /* 0x0001b00001147983 */ /* 0x000ee40000300800 */
[----:B------:R-:W3:Y:S02]  /*42970*/  LDL.LU R21, [R1+0x1b4] ;  /* 0x0001b40001157983 */ /* 0x000ee40000300800 */
[----:B------:R-:W2:Y:S01]  /*42980*/  LDL.LU R22, [R1+0x1b8] ;  /* 0x0001b80001167983 */ /* 0x000ea20000300800 */
[----:B------:R-:W2:Y:S01]  /*42990*/  LDL.LU R23, [R1+0x1bc] ;  /* 0x0001bc0001177983 */ /* 0x000ea20000300800 */
[----:B0-----:R-:W-:-:S02]  /*429a0*/  IMAD.MOV.U32 R8, RZ, RZ, R3 ;  /* 0x000000ffff087224 */ /* 0x001fc400078e0003 */
[----:B------:R-:W-:Y:S01]  /*429b0*/  IMAD.MOV.U32 R9, RZ, RZ, R28 ;  /* 0x000000ffff097224 */ /* 0x000fe200078e001c */
[----:B------:R-:W4:Y:S01]  /*429c0*/  LDL.LU R3, [R1+0x2e24] ;  /* 0x002e240001037983 */ /* 0x000f220000300800 */
[----:B------:R-:W4:Y:S03]  /*429d0*/  LDL.LU R28, [R1+0x2e20] ;  /* 0x002e2000011c7983 */ /* 0x000f260000300800 */
[----:B------:R-:W-:Y:S04]  /*429e0*/  STL.64 [R1+0x2de0], R8 ;  /* 0x002de00801007387 */ /* 0x000fe80000100a00 */
[----:B--2---:R-:W-:Y:S01]  /*429f0*/  STL.64 [R1+0x2dc0], R22 ;  /* 0x002dc01601007387 */ /* 0x004fe20000100a00 */
[----:B---3--:R0:W-:Y:S03]  /*42a00*/  STL.64 [R1+0x2db8], R20 ;  /* 0x002db81401007387 */ /* 0x0081e60000100a00 */
[----:B0-----:R-:W2:Y:S01]  /*42a10*/  LDL.LU R20, [R1+0x1c0] ;  /* 0x0001c00001147983 */ /* 0x001ea20000300800 */
[----:B------:R-:W2:Y:S02]  /*42a20*/  LDL.LU R21, [R1+0x1c4] ;  /* 0x0001c40001157983 */ /* 0x000ea40000300800 */
[----:B------:R-:W3:Y:S02]  /*42a30*/  LDL.LU R22, [R1+0x1c8] ;  /* 0x0001c80001167983 */ /* 0x000ee40000300800 */
[----:B------:R-:W3:Y:S01]  /*42a40*/  LDL.LU R23, [R1+0x1cc] ;  /* 0x0001cc0001177983 */ /* 0x000ee20000300800 */
[----:B------:R-:W-:Y:S01]  /*42a50*/  HMMA.16816.F32 R24, R16, R4, R24 ;  /* 0x000000041018723c */ /* 0x000fe20000001818 */
[----:B------:R-:W4:Y:S01]  /*42a60*/  LDL.LU R8, [R1+0x1e0] ;  /* 0x0001e00001087983 */ /* 0x000f220000300800 */
[----:B------:R-:W4:Y:S02]  /*42a70*/  LDL.LU R9, [R1+0x1e4] ;  /* 0x0001e40001097983 */ /* 0x000f240000300800 */
[----:B------:R-:W-:-:S02]  /*42a80*/  IMAD.MOV.U32 R0, RZ, RZ, R11 ;  /* 0x000000ffff007224 */ /* 0x000fc400078e000b */
[----:B------:R-:W4:Y:S01]  /*42a90*/  LDL.LU R10, [R1+0x1e8] ;  /* 0x0001e800010a7983 */ /* 0x000f220000300800 */
[----:B------:R-:W4:Y:S04]  /*42aa0*/  LDL.LU R11, [R1+0x1ec] ;  /* 0x0001ec00010b7983 */ /* 0x000f280000300800 */
[----:B---3--:R-:W-:Y:S01]  /*42ab0*/  STL.64 [R1+0x2dd8], R22 ;  /* 0x002dd81601007387 */ /* 0x008fe20000100a00 */
[----:B--2---:R0:W-:Y:S03]  /*42ac0*/  STL.64 [R1+0x2dd0], R20 ;  /* 0x002dd01401007387 */ /* 0x0041e60000100a00 */
[----:B0-----:R-:W2:Y:S01]  /*42ad0*/  LDL.LU R20, [R1+0x1d0] ;  /* 0x0001d00001147983 */ /* 0x001ea20000300800 */
[----:B------:R-:W2:Y:S02]  /*42ae0*/  LDL.LU R21, [R1+0x1d4] ;  /* 0x0001d40001157983 */ /* 0x000ea40000300800 */
[----:B------:R-:W2:Y:S02]  /*42af0*/  LDL.LU R22, [R1+0x1d8] ;  /* 0x0001d80001167983 */ /* 0x000ea40000300800 */
[----:B------:R-:W2:Y:S01]  /*42b00*/  LDL.LU R23, [R1+0x1dc] ;  /* 0x0001dc0001177983 */ /* 0x000ea20000300800 */
[----:B------:R-:W-:Y:S02]  /*42b10*/  STL [R1+0x2c30], R0 ;  /* 0x002c300001007387 */ /* 0x000fe40000100800 */
[----:B------:R-:W-:Y:S02]  /*42b20*/  STL.64 [R1+0x270], R24 ;  /* 0x0002701801007387 */ /* 0x000fe40000100a00 */
[----:B------:R0:W-:Y:S02]  /*42b30*/  STL.64 [R1+0x278], R26 ;  /* 0x0002781a01007387 */ /* 0x0001e40000100a00 */
[----:B0-----:R-:W3:Y:S01]  /*42b40*/  LDL.LU.64 R26, [R1+0x2e18] ;  /* 0x002e1800011a7983 */ /* 0x001ee20000300a00 */
[----:B------:R-:W3:Y:S02]  /*42b50*/  LDL.LU.64 R24, [R1+0x2e10] ;  /* 0x002e100001187983 */ /* 0x000ee40000300a00 */
[----:B------:R0:W-:Y:S02]  /*42b60*/  STL.64 [R1+0x2d88], R4 ;  /* 0x002d880401007387 */ /* 0x0001e40000100a00 */
[----:B----4-:R-:W-:Y:S01]  /*42b70*/  IMAD.MOV.U32 R7, RZ, RZ, R12 ;  /* 0x000000ffff077224 */ /* 0x010fe200078e000c */
[----:B------:R-:W4:Y:S01]  /*42b80*/  LDL.LU.64 R14, [R1+0x2e08] ;  /* 0x002e0800010e7983 */ /* 0x000f220000300a00 */
[----:B0-----:R-:W-:-:S02]  /*42b90*/  IMAD.MOV.U32 R4, RZ, RZ, R6 ;  /* 0x000000ffff047224 */ /* 0x001fc400078e0006 */
[----:B------:R-:W-:Y:S01]  /*42ba0*/  IMAD.MOV.U32 R6, RZ, RZ, R13 ;  /* 0x000000ffff067224 */ /* 0x000fe200078e000d */
[C---:B---3--:R-:W-:Y:S01]  /*42bb0*/  HMMA.16816.F32 R24, R16.reuse, R12, R24 ;  /* 0x0000000c1018723c */ /* 0x048fe20000001818 */
[----:B------:R-:W4:Y:S11]  /*42bc0*/  LDL.LU.64 R12, [R1+0x2e00] ;  /* 0x002e0000010c7983 */ /* 0x000f360000300a00 */
[----:B------:R-:W-:Y:S11]  /*42bd0*/  @!UPT UIADD3 URZ, URZ, URZ, URZ ;  /* 0x0000003f3f3ff290 */ /* 0x000ff6000fffe03f */
[----:B------:R-:W-:Y:S01]  /*42be0*/  STL.64 [R1+0x260], R24 ;  /* 0x0002601801007387 */ /* 0x000fe20000100a00 */
[----:B------:R0:W-:Y:S02]  /*42bf0*/  STL [R1+0x268], R26 ;  /* 0x0002681a01007387 */ /* 0x0001e40000100800 */
[----:B------:R-:W-:Y:S02]  /*42c00*/  IMAD.MOV.U32 R0, RZ, RZ, R27 ;  /* 0x000000ffff007224 */ /* 0x000fe400078e001b */
[----:B0-----:R-:W3:Y:S01]  /*42c10*/  LDL.LU.64 R26, [R1+0x2df8] ;  /* 0x002df800011a7983 */ /* 0x001ee20000300a00 */
[----:B------:R-:W4:Y:S02]  /*42c20*/  LDL.LU.64 R24, [R1+0x2df0] ;  /* 0x002df00001187983 */ /* 0x000f240000300a00 */
[----:B------:R-:W-:Y:S01]  /*42c30*/  STL [R1+0x2c90], R0 ;  /* 0x002c900001007387 */ /* 0x000fe20000100800 */
[----:B----4-:R-:W-:Y:S11]  /*42c40*/  HMMA.16816.F32 R12, R16, R24, R12 ;  /* 0x00000018100c723c */ /* 0x010ff6000000180c */
[----:B------:R-:W-:Y:S11]  /*42c50*/  @!UPT UIADD3 URZ, URZ, URZ, URZ ;  /* 0x0000003f3f3ff290 */ /* 0x000ff6000fffe03f */
[----:B------:R-:W-:Y:S01]  /*42c60*/  @!UPT UIADD3 URZ, URZ, URZ, URZ ;  /* 0x0000003f3f3ff290 */ /* 0x000fe2000fffe03f */
[----:B------:R0:W-:Y:S01]  /*42c70*/  STL.64 [R1+0x250], R12 ;  /* 0x0002500c01007387 */ /* 0x0001e20000100a00 */
[----:B------:R-:W-:Y:S03]  /*42c80*/  STL [R1+0x258], R14 ;  /* 0x0002580e01007387 */ /* 0x000fe60000100800 */
[----:B0-----:R-:W4:Y:S01]  /*42c90*/  LDL.LU.64 R12, [R1+0x2de8] ;  /* 0x002de800010c7983 */ /* 0x001f220000300a00 */
[----:B---3--:R-:W-:Y:S02]  /*42ca0*/  STL.64 [R1+0x2d80], R26 ;  /* 0x002d801a01007387 */ /* 0x008fe40000100a00 */
[----:B------:R0:W-:Y:S02]  /*42cb0*/  STL.64 [R1+0x2d78], R24 ;  /* 0x002d781801007387 */ /* 0x0001e40000100a00 */
[----:B0-----:R-:W3:Y:S01]  /*42cc0*/  LDL.LU R24, [R1+0x180] ;  /* 0x0001800001187983 */ /* 0x001ee20000300800 */
[----:B------:R-:W3:Y:S02]  /*42cd0*/  LDL.LU R25, [R1+0x184] ;  /* 0x0001840001197983 */ /* 0x000ee40000300800 */
[----:B------:R-:W2:Y:S02]  /*42ce0*/  LDL.LU R26, [R1+0x188] ;  /* 0x00018800011a7983 */ /* 0x000ea40000300800 */
[----:B------:R-:W2:Y:S02]  /*42cf0*/  LDL.LU R27, [R1+0x18c] ;  /* 0x00018c00011b7983 */ /* 0x000ea40000300800 */
[----:B------:R-:W-:-:S02]  /*42d00*/  IMAD.MOV.U32 R5, RZ, RZ, R2 ;  /* 0x000000ffff057224 */ /* 0x000fc400078e0002 */
[----:B------:R-:W-:Y:S01]  /*42d10*/  IMAD.MOV.U32 R2, RZ, RZ, R15 ;  /* 0x000000ffff027224 */ /* 0x000fe200078e000f */
[C---:B----4-:R-:W-:Y:S01]  /*42d20*/  HMMA.16816.F32 R8, R16.reuse, R12, R8 ;  /* 0x0000000c1008723c */ /* 0x050fe20000001808 */
[----:B--2---:R-:W-:Y:S01]  /*42d30*/  STL.64 [R1+0x2d98], R26 ;  /* 0x002d981a01007387 */ /* 0x004fe20000100a00 */
[----:B---3--:R0:W-:Y:S03]  /*42d40*/  STL.64 [R1+0x2d90], R24 ;  /* 0x002d901801007387 */ /* 0x0081e60000100a00 */
[----:B0-----:R-:W2:Y:S01]  /*42d50*/  LDL.LU R24, [R1+0x1a0] ;  /* 0x0001a00001187983 */ /* 0x001ea20000300800 */
[----:B------:R-:W2:Y:S02]  /*42d60*/  LDL.LU R25, [R1+0x1a4] ;  /* 0x0001a40001197983 */ /* 0x000ea40000300800 */
[----:B------:R-:W2:Y:S02]  /*42d70*/  LDL.LU R26, [R1+0x1a8] ;  /* 0x0001a800011a7983 */ /* 0x000ea40000300800 */
[----:B------:R-:W2:Y:S01]  /*42d80*/  LDL.LU R27, [R1+0x1ac] ;  /* 0x0001ac00011b7983 */ /* 0x000ea20000300800 */
[----:B------:R-:W-:Y:S11]  /*42d90*/  STL [R1+0x2c94], R2 ;  /* 0x002c940201007387 */ /* 0x000ff60000100800 */
[----:B------:R-:W-:Y:S01]  /*42da0*/  @!UPT UIADD3 URZ, URZ, URZ, URZ ;  /* 0x0000003f3f3ff290 */ /* 0x000fe2000fffe03f */
[----:B------:R0:W-:Y:S02]  /*42db0*/  STL.64 [R1+0x240], R8 ;  /* 0x0002400801007387 */ /* 0x0001e40000100a00 */
[----:B------:R1:W-:Y:S01]  /*42dc0*/  STL.64 [R1+0x248], R10 ;  /* 0x0002480a01007387 */ /* 0x0003e20000100a00 */
[----:B0-----:R-:W1:Y:S02]  /*42dd0*/  LDL.LU.64 R8, [R1+0x2de0] ;  /* 0x002de00001087983 */ /* 0x001e640000300a00 */
[C---:B-1----:R-:W-:Y:S02]  /*42de0*/  HMMA.16816.F32 R8, R16.reuse, R8, R20 ;  /* 0x000000081008723c */ /* 0x042fe40000001814 */
[----:B------:R-:W3:Y:S01]  /*42df0*/  LDL.LU.64 R22, [R1+0x2dd8] ;  /* 0x002dd80001167983 */ /* 0x000ee20000300a00 */
[----:B------:R-:W3:Y:S11]  /*42e00*/  LDL.LU.64 R20, [R1+0x2dd0] ;  /* 0x002dd00001147983 */ /* 0x000ef60000300a00 */
[----:B------:R-:W-:Y:S09]  /*42e10*/  @!UPT UIADD3 URZ, URZ, URZ, URZ ;  /* 0x0000003f3f3ff290 */ /* 0x000ff2000fffe03f */
        /* <DEDUP_REMOVED lines=13> */
[----:B------:R-:W2:Y:S01]  /*42ef0*/  LDL.LU.64 R22, [R1+0x2da8] ;  /* 0x002da80001167983 */ /* 0x000ea20000300a00 */
[----:B------:R-:W2:Y:S02]  /*42f00*/  LDL.LU.64 R20, [R1+0x2da0] ;  /* 0x002da00001147983 */ /* 0x000ea40000300a00 */
[----:B------:R-:W-:Y:S11]  /*42f10*/  STL.64 [R1+0x2d38], R8 ;  /* 0x002d380801007387 */ /* 0x000ff60000100a00 */
[----:B------:R-:W-:Y:S08]  /*42f20*/  @!UPT UIADD3 URZ, URZ, URZ, URZ ;  /* 0x0000003f3f3ff290 */ /* 0x000ff0000fffe03f */
[----:B------:R0:W-:Y:S01]  /*42f30*/  STL.64 [R1+0x210], R16 ;  /* 0x0002101001007387 */ /* 0x0001e20000100a00 */
[----:B------:R-:W-:Y:S03]  /*42f40*/  STL.64 [R1+0x218], R18 ;  /* 0x0002181201007387 */ /* 0x000fe60000100a00 */
[----:B0-----:R-:W3:Y:S01]  /*42f50*/  LDL.LU.64 R16, [R1+0x60] ;  /* 0x0000600001107983 */ /* 0x001ee20000300a00 */
[----:B------:R-:W-:Y:S02]  /*42f60*/  IMAD.MOV.U32 R8, RZ, RZ, R7 ;  /* 0x000000ffff087224 */ /* 0x000fe400078e0007 */
[----:B------:R-:W-:Y:S02]  /*42f70*/  IMAD.MOV.U32 R9, RZ, RZ, R6 ;  /* 0x000000ffff097224 */ /* 0x000fe400078e0006 */
[C---:B--2---:R-:W-:Y:S01]  /*42f80*/  HMMA.16816.F32 R4, R20.reuse, R4, R24 ;  /* 0x000000041404723c */ /* 0x044fe20000001818 */
[----:B---3--:R0:W-:Y:S04]  /*42f90*/  STL.64 [R1+0x2d58], R16 ;  /* 0x002d581001007387 */ /* 0x0081e80000100a00 */
[----:B0-----:R-:W2:Y:S01]  /*42fa0*/  LDL.LU R16, [R1+0x170] ;  /* 0x0001700001107983 */ /* 0x001ea20000300800 */
[----:B------:R-:W2:Y:S02]  /*42fb0*/  LDL.LU R17, [R1+0x174] ;  /* 0x0001740001117983 */ /* 0x000ea40000300800 */
[----:B------:R-:W3:Y:S02]  /*42fc0*/  LDL.LU.64 R26, [R1+0x2d98] ;  /* 0x002d9800011a7983 */ /* 0x000ee40000300a00 */
[----:B------:R-:W3:Y:S11]  /*42fd0*/  LDL.LU.64 R24, [R1+0x2d90] ;  /* 0x002d900001187983 */ /* 0x000ef60000300a00 */
[----:B------:R-:W-:Y:S02]  /*42fe0*/  @!UPT UIADD3 URZ, URZ, URZ, URZ ;  /* 0x0000003f3f3ff290 */ /* 0x000fe4000fffe03f */
[----:B------:R0:W-:Y:S01]  /*42ff0*/  STL.64 [R1+0x1f0], R4 ;  /* 0x0001f00401007387 */ /* 0x0001e20000100a00 */
[----:B------:R3:W-:Y:S03]  /*43000*/  STL.64 [R1+0x1f8], R6 ;  /* 0x0001f80601007387 */ /* 0x0007e60000100a00 */
[----:B0-----:R-:W3:Y:S02]  /*43010*/  LDL.LU.64 R4, [R1+0x2d88] ;  /* 0x002d880001047983 */ /* 0x001ee40000300a00 */
[----:B---3--:R-:W-:Y:S02]  /*43020*/  HMMA.16816.F32 R4, R20, R4, R24 ;  /* 0x000000041404723c */ /* 0x008fe40000001818 */
[----:B------:R-:W3:Y:S01]  /*43030*/  LDL.LU.64 R26, [R1+0x2d80] ;  /* 0x002d8000011a7983 */ /* 0x000ee20000300a00 */
[----:B------:R-:W4:Y:S11]  /*43040*/  LDL.LU.64 R24, [R1+0x2d78] ;  /* 0x002d780001187983 */ /* 0x000f360000300a00 */
[----:B------:R-:W-:Y:S09]  /*43050*/  @!UPT UIADD3 URZ, URZ, URZ, URZ ;  /* 0x0000003f3f3ff290 */ /* 0x000ff2000fffe03f */
[----:B------:R-:W-:Y:S01]  /*43060*/  STL.64 [R1+0x1e0], R4 ;  /* 0x0001e00401007387 */ /* 0x000fe20000100a00 */
[----:B------:R0:W-:Y:S03]  /*43070*/  STL.64 [R1+0x1e8], R6 ;  /* 0x0001e80601007387 */ /* 0x0001e60000100a00 */
[----:B0-----:R-:W4:Y:S01]  /*43080*/  LDL.LU.64 R6, [R1+0x2d70] ;  /* 0x002d700001067983 */ /* 0x001f220000300a00 */
[----:B------:R-:W4:Y:S02]  /*43090*/  LDL.LU.64 R4, [R1+0x2d68] ;  /* 0x002d680001047983 */ /* 0x000f240000300a00 */
[----:B------:R-:W-:Y:S02]  /*430a0*/  IMAD.MOV.U32 R18, RZ, RZ, R28 ;  /* 0x000000ffff127224 */ /* 0x000fe400078e001c */
[----:B------:R-:W-:-:S07]  /*430b0*/  IMAD.MOV.U32 R19, RZ, RZ, R3 ;  /* 0x000000ffff137224 */ /* 0x000fce00078e0003 */
[C---:B--2---:R-:W-:Y:S11]  /*430c0*/  HMMA.16816.F32 R8, R20.reuse, R8, R16 ;  /* 0x000000081408723c */ /* 0x044ff60000001810 */
[----:B------:R-:W-:Y:S11]  /*430d0*/  @!UPT UIADD3 URZ, URZ, URZ, URZ ;  /* 0x0000003f3f3ff290 */ /* 0x000ff6000fffe03f */
[----:B------:R-:W-:Y:S01]  /*430e0*/  @!UPT UIADD3 URZ, URZ, URZ, URZ ;  /* 0x0000003f3f3ff290 */ /* 0x000fe2000fffe03f */
[----:B------:R-:W-:Y:S01]  /*430f0*/  STL.64 [R1+0x1d0], R8 ;  /* 0x0001d00801007387 */ /* 0x000fe20000100a00 */
[----:B------:R-:W-:Y:S01]  /*43100*/  STL.64 [R1+0x1d8], R10 ;  /* 0x0001d80a01007387 */ /* 0x000fe20000100a00 */
[----:B----4-:R-:W-:Y:S11]  /*43110*/  HMMA.16816.F32 R4, R20, R24, R4 ;  /* 0x000000181404723c */ /* 0x010ff60000001804 */
[----:B------:R-:W-:Y:S11]  /*43120*/  @!UPT UIADD3 URZ, URZ, URZ, URZ ;  /* 0x0000003f3f3ff290 */ /* 0x000ff6000fffe03f */
[----:B------:R-:W-:Y:S01]  /*43130*/  @!UPT UIADD3 URZ, URZ, URZ, URZ ;  /* 0x0000003f3f3ff290 */ /* 0x000fe2000fffe03f */
[----:B------:R-:W-:Y:S01]  /*43140*/  STL.64 [R1+0x1c0], R4 ;  /* 0x0001c00401007387 */ /* 0x000fe20000100a00 */
[----:B---3--:R-:W-:Y:S02]  /*43150*/  STL.64 [R1+0x2cc8], R26 ;  /* 0x002cc81a01007387 */ /* 0x008fe40000100a00 */
[----:B------:R0:W-:Y:S02]  /*43160*/  STL.64 [R1+0x2cc0], R24 ;  /* 0x002cc01801007387 */ /* 0x0001e40000100a00 */
[----:B0-----:R-:W2:Y:S01]  /*43170*/  LDL.LU.64 R24, [R1] ;  /* 0x0000000001187983 */ /* 0x001ea20000300a00 */
[----:B------:R-:W-:Y:S02]  /*43180*/  IMAD.MOV.U32 R8, RZ, RZ, R2 ;  /* 0x000000ffff087224 */ /* 0x000fe400078e0002 */
[----:B------:R-:W-:Y:S02]  /*43190*/  IMAD.MOV.U32 R9, RZ, RZ, R0 ;  /* 0x000000ffff097224 */ /* 0x000fe400078e0000 */
[----:B------:R-:W-:-:S02]  /*431a0*/  IMAD.MOV.U32 R28, RZ, RZ, R6 ;  /* 0x000000ffff1c7224 */ /* 0x000fc400078e0006 */
[----:B------:R-:W-:Y:S01]  /*431b0*/  IMAD.MOV.U32 R3, RZ, RZ, R7 ;  /* 0x000000ffff037224 */ /* 0x000fe200078e0007 */
[----:B--2---:R-:W-:Y:S01]  /*431c0*/  STL.64 [R1+0x2ce0], R24 ;  /* 0x002ce01801007387 */ /* 0x004fe20000100a00 */
[----:B------:R-:W2:Y:S02]  /*431d0*/  LDL.LU R4, [R1+0x190] ;  /* 0x0001900001047983 */ /* 0x000ea40000300800 */
[----:B------:R-:W2:Y:S02]  /*431e0*/  LDL.LU R5, [R1+0x194] ;  /* 0x0001940001057983 */ /* 0x000ea40000300800 */
[----:B------:R-:W3:Y:S01]  /*431f0*/  LDL.LU R6, [R1+0x198] ;  /* 0x0001980001067983 */ /* 0x000ee20000300800 */
[----:B------:R-:W3:Y:S01]  /*43200*/  LDL.LU R7, [R1+0x19c] ;  /* 0x00019c0001077983 */ /* 0x000ee20000300800 */
[----:B------:R0:W-:Y:S03]  /*43210*/  STL.64 [R1+0x2d50], R8 ;  /* 0x002d500801007387 */ /* 0x0001e60000100a00 */
[----:B0-----:R-:W4:Y:S01]  /*43220*/  LDL.LU R8, [R1+0x130] ;  /* 0x0001300001087983 */ /* 0x001f220000300800 */
[----:B------:R-:W4:Y:S02]  /*43230*/  LDL.LU R9, [R1+0x134] ;  /* 0x0001340001097983 */ /* 0x000f240000300800 */
[----:B------:R-:W4:Y:S02]  /*43240*/  LDL.LU R10, [R1+0x138] ;  /* 0x00013800010a7983 */ /* 0x000f240000300800 */
[----:B------:R-:W4:Y:S01]  /*43250*/  LDL.LU R11, [R1+0x13c] ;  /* 0x00013c00010b7983 */ /* 0x000f220000300800 */
[----:B------:R-:W2:Y:S01]  /*43260*/  LDL.LU R16, [R1+0x140] ;  /* 0x0001400001107983 */ /* 0x000ea20000300800 */
[----:B------:R-:W2:Y:S02]  /*43270*/  LDL.LU R17, [R1+0x144] ;  /* 0x0001440001117983 */ /* 0x000ea40000300800 */
[----:B------:R-:W2:Y:S02]  /*43280*/  LDL.LU R18, [R1+0x148] ;  /* 0x0001480001127983 */ /* 0x000ea40000300800 */
[----:B------:R-:W2:Y:S01]  /*43290*/  LDL.LU R19, [R1+0x14c] ;  /* 0x00014c0001137983 */ /* 0x000ea20000300800 */
[----:B------:R-:W2:Y:S04]  /*432a0*/  LDL.64 R24, [R1+0x10] ;  /* 0x0000100001187983 */ /* 0x000ea80000100a00 */
[----:B--2---:R0:W-:Y:S04]  /*432b0*/  STL.64 [R1+0x2cf8], R24 ;  /* 0x002cf81801007387 */ /* 0x0041e80000100a00 */
[----:B0-----:R-:W2:Y:S04]  /*432c0*/  LDL.LU.64 R24, [R1+0x20] ;  /* 0x0000200001187983 */ /* 0x001ea80000300a00 */
        /* <DEDUP_REMOVED lines=16> */
[----:B------:R-:W-:-:S02]  /*433d0*/  IMAD.MOV.U32 R7, RZ, RZ, R29 ;  /* 0x000000ffff077224 */ /* 0x000fc400078e001d */
[----:B------:R-:W4:Y:S01]  /*433e0*/  LDL.LU R29, [R1+0x2d60] ;  /* 0x002d6000011d7983 */ /* 0x000f220000300800 */
[C---:B------:R-:W-:Y:S03]  /*433f0*/  HMMA.16816.F32 R16, R20.reuse, R12, R16 ;  /* 0x0000000c1410723c */ /* 0x040fe60000001810 */
[----:B--2---:R-:W-:Y:S01]  /*43400*/  STL.64 [R1+0x2cf0], R6 ;  /* 0x002cf00601007387 */ /* 0x004fe20000100a00 */
[----:B---3--:R0:W-:Y:S03]  /*43410*/  STL.64 [R1+0x2ce8], R4 ;  /* 0x002ce80401007387 */ /* 0x0081e60000100a00 */
        /* <DEDUP_REMOVED lines=8> */
[----:B------:R-:W2:Y:S02]  /*434a0*/  LDL.LU R6, [R1+0xf8] ;  /* 0x0000f80001067983 */ /* 0x000ea40000300800 */
[----:B------:R-:W-:Y:S01]  /*434b0*/  STL [R1+0x2ba4], R3 ;  /* 0x002ba40301007387 */ /* 0x000fe20000100800 */
[----:B------:R-:W-:Y:S01]  /*434c0*/  STL [R1+0x2ba0], R28 ;  /* 0x002ba01c01007387 */ /* 0x000fe20000100800 */
[----:B------:R0:W-:Y:S02]  /*434d0*/  STL.64 [R1+0x1b0], R16 ;  /* 0x0001b01001007387 */ /* 0x0001e40000100a00 */
[----:B------:R-:W-:Y:S01]  /*434e0*/  STL.64 [R1+0x1b8], R18 ;  /* 0x0001b81201007387 */ /* 0x000fe20000100a00 */
[----:B0-----:R-:W4:Y:S02]  /*434f0*/  LDL.LU.64 R16, [R1+0x2d58] ;  /* 0x002d580001107983 */ /* 0x001f240000300a00 */
[C---:B----4-:R-:W-:Y:S11]  /*43500*/  HMMA.16816.F32 R8, R20.reuse, R16, R8 ;  /* 0x000000101408723c */ /* 0x050ff60000001808 */
[----:B------:R-:W-:Y:S11]  /*43510*/  @!UPT UIADD3 URZ, URZ, URZ, URZ ;  /* 0x0000003f3f3ff290 */ /* 0x000ff6000fffe03f */
[----:B------:R-:W-:Y:S01]  /*43520*/  @!UPT UIADD3 URZ, URZ, URZ, URZ ;  /* 0x0000003f3f3ff290 */ /* 0x000fe2000fffe03f */
[----:B------:R0:W-:Y:S01]  /*43530*/  STL.64 [R1+0x1a0], R8 ;  /* 0x0001a00801007387 */ /* 0x0001e20000100a00 */
[----:B------:R1:W-:Y:S03]  /*43540*/  STL.64 [R1+0x1a8], R10 ;  /* 0x0001a80a01007387 */ /* 0x0003e60000100a00 */
[----:B0-----:R-:W1:Y:S02]  /*43550*/  LDL.LU.64 R8, [R1+0x2d50] ;  /* 0x002d500001087983 */ /* 0x001e640000300a00 */
[----:B-1----:R-:W-:Y:S02]  /*43560*/  HMMA.16816.F32 R8, R20, R8, R24 ;  /* 0x000000081408723c */ /* 0x002fe40000001818 */
[----:B------:R-:W3:Y:S01]  /*43570*/  LDL.LU.64 R26, [R1+0x2d48] ;  /* 0x002d4800011a7983 */ /* 0x000ee20000300a00 */
[----:B------:R-:W3:Y:S11]  /*43580*/  LDL.LU.64 R24, [R1+0x2d40] ;  /* 0x002d400001187983 */ /* 0x000ef60000300a00 */
[----:B------:R-:W-:Y:S09]  /*43590*/  @!UPT UIADD3 URZ, URZ, URZ, URZ ;  /* 0x0000003f3f3ff290 */ /* 0x000ff2000fffe03f */
[----:B------:R0:W-:Y:S01]  /*435a0*/  STL.64 [R1+0x170], R8 ;  /* 0x0001700801007387 */ /* 0x0001e20000100a00 */
[----:B------:R1:W-:Y:S03]  /*435b0*/  STL [R1+0x178], R10 ;  /* 0x0001780a01007387 */ /* 0x0003e60000100800 */
[----:B0-----:R-:W3:Y:S01]  /*435c0*/  LDL.LU.64 R8, [R1+0x2d38] ;  /* 0x002d380001087983 */ /* 0x001ee20000300a00 */
[----:B------:R-:W-:Y:S02]  /*435d0*/  IMAD.MOV.U32 R7, RZ, RZ, R29 ;  /* 0x000000ffff077224 */ /* 0x000fe400078e001d */
[----:B------:R-:W-:-:S05]  /*435e0*/  IMAD.MOV.U32 R29, RZ, RZ, R11 ;  /* 0x000000ffff1d7224 */ /* 0x000fca00078e000b */
[----:B------:R-:W-:Y:S01]  /*435f0*/  STL [R1+0x2c98], R29 ;  /* 0x002c981d01007387 */ /* 0x000fe20000100800 */
[----:B---3--:R-:W-:Y:S03]  /*43600*/  HMMA.16816.F32 R20, R20, R8, R24 ;  /* 0x000000081414723c */ /* 0x008fe60000001818 */
[----:B------:R-:W3:Y:S01]  /*43610*/  LDL.LU.64 R24, [R1+0x2d30] ;  /* 0x002d300001187983 */ /* 0x000ee20000300a00 */
[----:B------:R-:W-:Y:S02]  /*43620*/  IMAD.MOV.U32 R18, RZ, RZ, R8 ;  /* 0x000000ffff127224 */ /* 0x000fe400078e0008 */
[----:B------:R-:W-:Y:S11]  /*43630*/  IMAD.MOV.U32 R3, RZ, RZ, R9 ;  /* 0x000000ffff037224 */ /* 0x000ff600078e0009 */
[----:B------:R-:W-:Y:S06]  /*43640*/  @!UPT UIADD3 URZ, URZ, URZ, URZ ;  /* 0x0000003f3f3ff290 */ /* 0x000fec000fffe03f */
[----:B------:R-:W-:Y:S01]  /*43650*/  STL.64 [R1+0x150], R20 ;  /* 0x0001501401007387 */ /* 0x000fe20000100a00 */
[----:B------:R-:W-:Y:S02]  /*43660*/  STL.64 [R1+0x158], R22 ;  /* 0x0001581601007387 */ /* 0x000fe40000100a00 */
[----:B-1----:R-:W4:Y:S02]  /*43670*/  LDL.LU.64 R10, [R1+0x2d28] ;  /* 0x002d2800010a7983 */ /* 0x002f240000300a00 */
[----:B------:R-:W2:Y:S01]  /*43680*/  LDL.LU.64 R8, [R1+0x2d20] ;  /* 0x002d200001087983 */ /* 0x000ea20000300a00 */
[----:B------:R-:W-:Y:S01]  /*43690*/  STL [R1+0x2cb8], R18 ;  /* 0x002cb81201007387 */ /* 0x000fe20000100800 */
[----:B------:R2:W-:Y:S02]  /*436a0*/  STL.64 [R1+0x2cb0], R16 ;  /* 0x002cb01001007387 */ /* 0x0005e40000100a00 */
[----:B--2---:R-:W-:Y:S02]  /*436b0*/  IMAD.MOV.U32 R16, RZ, RZ, R8 ;  /* 0x000000ffff107224 */ /* 0x004fe400078e0008 */
[----:B------:R-:W-:Y:S01]  /*436c0*/  IMAD.MOV.U32 R17, RZ, RZ, R9 ;  /* 0x000000ffff117224 */ /* 0x000fe200078e0009 */
[----:B------:R-:W2:Y:S01]  /*436d0*/  LDL.LU R8, [R1+0x2d1c] ;  /* 0x002d1c0001087983 */ /* 0x000ea20000300800 */
[----:B------:R-:W2:Y:S02]  /*436e0*/  LDL.LU R9, [R1+0x2d18] ;  /* 0x002d180001097983 */ /* 0x000ea40000300800 */
[----:B----4-:R-:W-:-:S02]  /*436f0*/  IMAD.MOV.U32 R18, RZ, RZ, R10 ;  /* 0x000000ffff127224 */ /* 0x010fc400078e000a */
[----:B------:R-:W-:Y:S01]  /*43700*/  IMAD.MOV.U32 R19, RZ, RZ, R11 ;  /* 0x000000ffff137224 */ /* 0x000fe200078e000b */
[----:B------:R-:W2:Y:S01]  /*43710*/  LDL.LU R10, [R1+0x2d14] ;  /* 0x002d1400010a7983 */ /* 0x000ea20000300800 */
[----:B------:R-:W2:Y:S02]  /*43720*/  LDL.LU R11, [R1+0x2d10] ;  /* 0x002d1000010b7983 */ /* 0x000ea40000300800 */
[----:B------:R-:W4:Y:S02]  /*43730*/  LDL.LU.64 R20, [R1+0xe0] ;  /* 0x0000e00001147983 */ /* 0x000f240000300a00 */
[----:B---3--:R-:W-:Y:S02]  /*43740*/  IMAD.MOV.U32 R2, RZ, RZ, R24 ;  /* 0x000000ffff027224 */ /* 0x008fe400078e0018 */
[----:B------:R-:W-:Y:S01]  /*43750*/  IMAD.MOV.U32 R0, RZ, RZ, R25 ;  /* 0x000000ffff007224 */ /* 0x000fe200078e0019 */
[C---:B--2---:R-:W-:Y:S01]  /*43760*/  HMMA.16816.F32 R4, R8.reuse, R24, R4 ;  /* 0x000000180804723c */ /* 0x044fe20000001804 */
[----:B----4-:R0:W-:Y:S04]  /*43770*/  STL.64 [R1+0x2ca8], R20 ;  /* 0x002ca81401007387 */ /* 0x0101e80000100a00 */
        /* <DEDUP_REMOVED lines=9> */
[----:B------:R-:W3:Y:S02]  /*43810*/  LDL.LU.64 R24, [R1+0x2cf8] ;  /* 0x002cf80001187983 */ /* 0x000ee40000300a00 */
[----:B------:R-:W-:Y:S01]  /*43820*/  STL [R1+0x2ca0], R0 ;  /* 0x002ca00001007387 */ /* 0x000fe20000100800 */
[----:B------:R-:W-:Y:S01]  /*43830*/  STL [R1+0x2c9c], R2 ;  /* 0x002c9c0201007387 */ /* 0x000fe20000100800 */
[C---:B---3--:R-:W-:Y:S01]  /*43840*/  HMMA.16816.F32 R4, R8.reuse, R24, R4 ;  /* 0x000000180804723c */ /* 0x048fe20000001804 */
[----:B------:R-:W-:Y:S11]  /*43850*/  IMAD.MOV.U32 R29, RZ, RZ, R25 ;  /* 0x000000ffff1d7224 */ /* 0x000ff600078e0019 */
[----:B------:R-:W-:Y:S11]  /*43860*/  @!UPT UIADD3 URZ, URZ, URZ, URZ ;  /* 0x0000003f3f3ff290 */ /* 0x000ff6000fffe03f */
        /* <DEDUP_REMOVED lines=13> */
[----:B------:R-:W4:Y:S02]  /*43940*/  LDL.LU.64 R26, [R1+0x2cc8] ;  /* 0x002cc800011a7983 */ /* 0x000f240000300a00 */
[----:B------:R-:W3:Y:S01]  /*43950*/  LDL.LU.64 R24, [R1+0x2cc0] ;  /* 0x002cc00001187983 */ /* 0x000ee20000300a00 */
[C---:B------:R-:W-:Y:S01]  /*43960*/  HMMA.16816.F32 R12, R8.reuse, R12, R16 ;  /* 0x0000000c080c723c */ /* 0x040fe20000001810 */
[----:B----4-:R0:W-:Y:S04]  /*43970*/  STL.64 [R1+0x2c50], R26 ;  /* 0x002c501a01007387 */ /* 0x0101e80000100a00 */
[----:B0-----:R-:W4:Y:S03]  /*43980*/  LDL R27, [R1+0x384] ;  /* 0x00038400011b7983 */ /* 0x001f260000100800 */
[C---:B---3--:R-:W-:Y:S11]  /*43990*/  HMMA.16816.F32 R4, R8.reuse, R24, R4 ;  /* 0x000000180804723c */ /* 0x048ff60000001804 */
[----:B------:R-:W-:Y:S11]  /*439a0*/  @!UPT UIADD3 URZ, URZ, URZ, URZ ;  /* 0x0000003f3f3ff290 */ /* 0x000ff6000fffe03f */
[----:B------:R-:W-:Y:S01]  /*439b0*/  @!UPT UIADD3 URZ, URZ, URZ, URZ ;  /* 0x0000003f3f3ff290 */ /* 0x000fe2000fffe03f */
[----:B------:R-:W-:Y:S01]  /*439c0*/  STL.64 [R1+0xd0], R4 ;  /* 0x0000d00401007387 */ /* 0x000fe20000100a00 */
[----:B------:R-:W-:Y:S02]  /*439d0*/  STL.64 [R1+0xd8], R6 ;  /* 0x0000d80601007387 */ /* 0x000fe40000100a00 */
[----:B------:R-:W-:Y:S02]  /*439e0*/  STL.64 [R1+0x2c48], R24 ;  /* 0x002c481801007387 */ /* 0x000fe40000100a00 */
[----:B------:R-:W3:Y:S01]  /*439f0*/  LDL.LU R18, [R1+0x2cb8] ;  /* 0x002cb80001127983 */ /* 0x000ee20000300800 */
[----:B------:R-:W2:Y:S01]  /*43a00*/  LDL.LU.64 R16, [R1+0x2cb0] ;  /* 0x002cb00001107983 */ /* 0x000ea20000300a00 */
[----:B------:R-:W-:Y:S02]  /*43a10*/  STL.64 [R1+0xc0], R12 ;  /* 0x0000c00c01007387 */ /* 0x000fe40000100a00 */
[----:B------:R-:W-:Y:S02]  /*43a20*/  STL.64 [R1+0xc8], R14 ;  /* 0x0000c80e01007387 */ /* 0x000fe40000100a00 */
[----:B----4-:R-:W0:Y:S04]  /*43a30*/  LDSM.16.MT88.4 R12, [R27+0x16000] ;  /* 0x016000001b0c783b */ /* 0x010e280000004200 */
[----:B------:R-:W-:Y:S01]  /*43a40*/  LDSM.16.MT88.4 R4, [R27+0x14180] ;  /* 0x014180001b04783b */ /* 0x000fe20000004200 */
[----:B--2---:R-:W-:Y:S01]  /*43a50*/  HMMA.16816.F32 R20, R8, R16, R20 ;  /* 0x000000100814723c */ /* 0x004fe20000001814 */
[----:B------:R-:W-:-:S02]  /*43a60*/  IMAD.MOV.U32 R28, RZ, RZ, R16 ;  /* 0x000000ffff1c7224 */ /* 0x000fc400078e0010 */
[----:B0-----:R-:W-:Y:S01]  /*43a70*/  STL.64 [R1+0x2be8], R14 ;  /* 0x002be80e01007387 */ /* 0x001fe20000100a00 */
[----:B------:R0:W-:Y:S02]  /*43a80*/  STL.64 [R1+0x2be0], R12 ;  /* 0x002be00c01007387 */ /* 0x0001e40000100a00 */
[----:B0-----:R-:W-:Y:S02]  /*43a90*/  IMAD.MOV.U32 R13, RZ, RZ, R3 ;  /* 0x000000ffff0d7224 */ /* 0x001fe400078e0003 */
[----:B---3--:R-:W-:Y:S02]  /*43aa0*/  IMAD.MOV.U32 R12, RZ, RZ, R18 ;  /* 0x000000ffff0c7224 */ /* 0x008fe400078e0012 */
[----:B------:R-:W-:Y:S02]  /*43ab0*/  IMAD.MOV.U32 R3, RZ, RZ, R17 ;  /* 0x000000ffff037224 */ /* 0x000fe400078e0011 */
[----:B------:R-:W0:Y:S11]  /*43ac0*/  LDSM.16.MT88.4 R16, [R27+0x16080] ;  /* 0x016080001b10783b */ /* 0x000e360000004200 */
[----:B------:R1:W-:Y:S01]  /*43ad0*/  STL.64 [R1+0xb0], R20 ;  /* 0x0000b01401007387 */ /* 0x0003e20000100a00 */
[----:B------:R-:W-:Y:S03]  /*43ae0*/  STL.64 [R1+0xb8], R22 ;  /* 0x0000b81601007387 */ /* 0x000fe60000100a00 */
[----:B-1----:R-:W2:Y:S04]  /*43af0*/  LDL.LU.64 R20, [R1+0x2ca8] ;  /* 0x002ca80001147983 */ /* 0x002ea80000300a00 */
[----:B0-----:R-:W-:Y:S01]  /*43b00*/  STL.64 [R1+0x2b68], R18 ;  /* 0x002b681201007387 */ /* 0x001fe20000100a00 */
[----:B------:R0:W-:Y:S03]  /*43b10*/  STL.64 [R1+0x2b60], R16 ;  /* 0x002b601001007387 */ /* 0x0001e60000100a00 */
[----:B0-----:R-:W3:Y:S01]  /*43b20*/  LDL.LU.64 R16, [R1+0x70] ;  /* 0x0000700001107983 */ /* 0x001ee20000300a00 */
[----:B------:R-:W4:Y:S03]  /*43b30*/  LDL.64 R18, [R1+0x78] ;  /* 0x0000780001127983 */ /* 0x000f260000100a00 */
[----:B----4-:R-:W-:Y:S01]  /*43b40*/  STL.64 [R1+0x2c40], R18 ;  /* 0x002c401201007387 */ /* 0x010fe20000100a00 */
[----:B---3--:R0:W-:Y:S03]  /*43b50*/  STL.64 [R1+0x2c38], R16 ;  /* 0x002c381001007387 */ /* 0x0081e60000100a00 */
[----:B0-----:R-:W2:Y:S01]  /*43b60*/  LDL.LU R16, [R1+0x340] ;  /* 0x0003400001107983 */ /* 0x001ea20000300800 */
[----:B------:R-:W2:Y:S02]  /*43b70*/  LDL.LU R17, [R1+0x344] ;  /* 0x0003440001117983 */ /* 0x000ea40000300800 */
[----:B------:R-:W2:Y:S02]  /*43b80*/  LDL.LU R18, [R1+0x348] ;  /* 0x0003480001127983 */ /* 0x000ea40000300800 */
[----:B------:R-:W2:Y:S02]  /*43b90*/  LDL.LU R19, [R1+0x34c] ;  /* 0x00034c0001137983 */ /* 0x000ea40000300800 */
[----:B--2---:R-:W-:Y:S11]  /*43ba0*/  HMMA.16816.F32 R16, R8, R20, R16 ;  /* 0x000000140810723c */ /* 0x004ff60000001810 */
        /* <DEDUP_REMOVED lines=8> */
[----:B------:R0:W-:Y:S02]  /*43c30*/  STL.64 [R1+0x2af0], R20 ;  /* 0x002af01401007387 */ /* 0x0001e40000100a00 */
[----:B0-----:R-:W-:-:S02]  /*43c40*/  IMAD.MOV.U32 R20, RZ, RZ, R0 ;  /* 0x000000ffff147224 */ /* 0x001fc400078e0000 */
[----:B------:R-:W-:Y:S01]  /*43c50*/  IMAD.MOV.U32 R21, RZ, RZ, R2 ;  /* 0x000000ffff157224 */ /* 0x000fe200078e0002 */
[----:B------:R-:W2:Y:S01]  /*43c60*/  LDL.LU R0, [R1+0x2ca0] ;  /* 0x002ca00001007983 */ /* 0x000ea20000300800 */
[----:B------:R-:W3:Y:S02]  /*43c70*/  LDL.LU R2, [R1+0x2c9c] ;  /* 0x002c9c0001027983 */ /* 0x000ee40000300800 */
[----:B------:R-:W4:Y:S02]  /*43c80*/  LDL R22, [R1+0x8] ;  /* 0x0000080001167983 */ /* 0x000f240000100800 */
[----:B------:R-:W4:Y:S02]  /*43c90*/  LDL R23, [R1+0xc] ;  /* 0x00000c0001177983 */ /* 0x000f240000100800 */
[----:B----4-:R-:W-:Y:S01]  /*43ca0*/  STL.64 [R1+0x2c60], R22 ;  /* 0x002c601601007387 */ /* 0x010fe20000100a00 */
[----:B------:R0:W-:Y:S03]  /*43cb0*/  STL.64 [R1+0x2c58], R20 ;  /* 0x002c581401007387 */ /* 0x0001e60000100a00 */
[----:B0-----:R-:W4:Y:S01]  /*43cc0*/  LDL.LU R20, [R1+0x330] ;  /* 0x0003300001147983 */ /* 0x001f220000300800 */
[----:B------:R-:W4:Y:S02]  /*43cd0*/  LDL.LU R21, [R1+0x334] ;  /* 0x0003340001157983 */ /* 0x000f240000300800 */
[----:B------:R-:W4:Y:S02]  /*43ce0*/  LDL.LU R22, [R1+0x338] ;  /* 0x0003380001167983 */ /* 0x000f240000300800 */
[----:B------:R-:W4:Y:S02]  /*43cf0*/  LDL.LU R23, [R1+0x33c] ;  /* 0x00033c0001177983 */ /* 0x000f240000300800 */
[----:B----4-:R-:W-:Y:S01]  /*43d00*/  HMMA.16816.F32 R20, R8, R12, R20 ;  /* 0x0000000c0814723c */ /* 0x010fe20000001814 */
[----:B------:R-:W4:Y:S04]  /*43d10*/  LDL.LU R12, [R1+0x290] ;  /* 0x00029000010c7983 */ /* 0x000f280000300800 */
[----:B------:R-:W0:Y:S11]  /*43d20*/  LDSM.16.MT88.4 R8, [R27+0x16180] ;  /* 0x016180001b08783b */ /* 0x000e360000004200 */
[----:B------:R-:W-:Y:S07]  /*43d30*/  @!UPT UIADD3 URZ, URZ, URZ, URZ ;  /* 0x0000003f3f3ff290 */ /* 0x000fee000fffe03f */
[----:B------:R1:W-:Y:S01]  /*43d40*/  STL.64 [R1+0x90], R20 ;  /* 0x0000901401007387 */ /* 0x0003e20000100a00 */
[----:B------:R-:W-:Y:S02]  /*43d50*/  STL.64 [R1+0x98], R22 ;  /* 0x0000981601007387 */ /* 0x000fe40000100a00 */
[----:B------:R-:W4:Y:S02]  /*43d60*/  LDL.LU R13, [R1+0x294] ;  /* 0x00029400010d7983 */ /* 0x000f240000300800 */
[----:B------:R-:W2:Y:S01]  /*43d70*/  LDL.LU R14, [R1+0x298] ;  /* 0x00029800010e7983 */ /* 0x000ea20000300800 */
[----:B------:R-:W2:Y:S04]  /*43d80*/  LDL.LU R15, [R1+0x29c] ;  /* 0x00029c00010f7983 */ /* 0x000ea80000300800 */
[----:B--2---:R-:W-:Y:S01]  /*43d90*/  STL.64 [R1+0x2bf8], R14 ;  /* 0x002bf80e01007387 */ /* 0x004fe20000100a00 */
[----:B----4-:R-:W-:Y:S02]  /*43da0*/  STL.64 [R1+0x2bf0], R12 ;  /* 0x002bf00c01007387 */ /* 0x010fe40000100a00 */
[----:B-1----:R-:W2:Y:S02]  /*43db0*/  LDL.LU R20, [R1+0x10] ;  /* 0x0000100001147983 */ /* 0x002ea40000300800 */
[----:B------:R-:W-:-:S02]  /*43dc0*/  IMAD.MOV.U32 R21, RZ, RZ, R29 ;  /* 0x000000ffff157224 */ /* 0x000fc400078e001d */
[----:B------:R-:W4:Y:S04]  /*43dd0*/  LDL.LU R29, [R1+0x2c98] ;  /* 0x002c9800011d7983 */ /* 0x000f280000300800 */
[----:B--2---:R3:W-:Y:S01]  /*43de0*/  STL.64 [R1+0x2c78], R20 ;  /* 0x002c781401007387 */ /* 0x0047e20000100a00 */
[----:B------:R-:W2:Y:S02]  /*43df0*/  LDL.LU R24, [R1+0x2f0] ;  /* 0x0002f00001187983 */ /* 0x000ea40000300800 */
[----:B------:R-:W2:Y:S02]  /*43e00*/  LDL.LU R25, [R1+0x2f4] ;  /* 0x0002f40001197983 */ /* 0x000ea40000300800 */
[----:B------:R-:W2:Y:S01]  /*43e10*/  LDL.LU R26, [R1+0x2f8] ;  /* 0x0002f800011a7983 */ /* 0x000ea20000300800 */
[----:B------:R-:W2:Y:S01]  /*43e20*/  LDL.LU R27, [R1+0x2fc] ;  /* 0x0002fc00011b7983 */ /* 0x000ea20000300800 */
[----:B---3--:R-:W-:-:S02]  /*43e30*/  IMAD.MOV.U32 R20, RZ, RZ, R2 ;  /* 0x000000ffff147224 */ /* 0x008fc400078e0002 */
[----:B------:R-:W-:Y:S01]  /*43e40*/  IMAD.MOV.U32 R21, RZ, RZ, R0 ;  /* 0x000000ffff157224 */ /* 0x000fe200078e0000 */
[----:B------:R-:W3:Y:S01]  /*43e50*/  LDL.LU R2, [R1+0x2c94] ;  /* 0x002c940001027983 */ /* 0x000ee20000300800 */
[----:B------:R-:W3:Y:S03]  /*43e60*/  LDL.LU R0, [R1+0x2c90] ;  /* 0x002c900001007983 */ /* 0x000ee60000300800 */
[----:B--2---:R-:W-:Y:S01]  /*43e70*/  STL.64 [R1+0x2c70], R26 ;  /* 0x002c701a01007387 */ /* 0x004fe20000100a00 */
[----:B------:R1:W-:Y:S03]  /*43e80*/  STL.64 [R1+0x2c68], R24 ;  /* 0x002c681801007387 */ /* 0x0003e60000100a00 */
[----:B-1----:R-:W2:Y:S01]  /*43e90*/  LDL.LU R24, [R1+0x300] ;  /* 0x0003000001187983 */ /* 0x002ea20000300800 */
[----:B------:R-:W2:Y:S02]  /*43ea0*/  LDL.LU R25, [R1+0x304] ;  /* 0x0003040001197983 */ /* 0x000ea40000300800 */
[----:B------:R-:W2:Y:S02]  /*43eb0*/  LDL.LU R26, [R1+0x308] ;  /* 0x00030800011a7983 */ /* 0x000ea40000300800 */
[----:B------:R-:W2:Y:S02]  /*43ec0*/  LDL.LU R27, [R1+0x30c] ;  /* 0x00030c00011b7983 */ /* 0x000ea40000300800 */
[----:B------:R-:W-:-:S02]  /*43ed0*/  IMAD.MOV.U32 R12, RZ, RZ, R17 ;  /* 0x000000ffff0c7224 */ /* 0x000fc400078e0011 */
[----:B------:R-:W-:Y:S01]  /*43ee0*/  IMAD.MOV.U32 R13, RZ, RZ, R16 ;  /* 0x000000ffff0d7224 */ /* 0x000fe200078e0010 */
[----:B--2---:R-:W-:Y:S01]  /*43ef0*/  STL.64 [R1+0x2c88], R26 ;  /* 0x002c881a01007387 */ /* 0x004fe20000100a00 */
[----:B------:R1:W-:Y:S03]  /*43f00*/  STL.64 [R1+0x2c80], R24 ;  /* 0x002c801801007387 */ /* 0x0003e60000100a00 */
[----:B-1----:R-:W2:Y:S01]  /*43f10*/  LDL.LU R24, [R1+0x320] ;  /* 0x0003200001187983 */ /* 0x002ea20000300800 */
[----:B------:R-:W2:Y:S02]  /*43f20*/  LDL.LU R25, [R1+0x324] ;  /* 0x0003240001197983 */ /* 0x000ea40000300800 */
[----:B------:R-:W2:Y:S02]  /*43f30*/  LDL.LU R26, [R1+0x328] ;  /* 0x00032800011a7983 */ /* 0x000ea40000300800 */
[----:B------:R-:W2:Y:S01]  /*43f40*/  LDL.LU R27, [R1+0x32c] ;  /* 0x00032c00011b7983 */ /* 0x000ea20000300800 */
[----:B------:R-:W2:Y:S01]  /*43f50*/  LDL.LU R16, [R1+0x2e0] ;  /* 0x0002e00001107983 */ /* 0x000ea20000300800 */
[----:B------:R-:W2:Y:S02]  /*43f60*/  LDL.LU R17, [R1+0x2e4] ;  /* 0x0002e40001117983 */ /* 0x000ea40000300800 */
[----:B------:R-:W2:Y:S02]  /*43f70*/  LDL.LU R18, [R1+0x2e8] ;  /* 0x0002e80001127983 */ /* 0x000ea40000300800 */
[----:B------:R-:W2:Y:S01]  /*43f80*/  LDL.LU R19, [R1+0x2ec] ;  /* 0x0002ec0001137983 */ /* 0x000ea20000300800 */
[----:B------:R1:W-:Y:S02]  /*43f90*/  STL.64 [R1+0x2c10], R12 ;  /* 0x002c100c01007387 */ /* 0x0003e40000100a00 */
[----:B-1----:R-:W-:-:S02]  /*43fa0*/  IMAD.MOV.U32 R12, RZ, RZ, R28 ;  /* 0x000000ffff0c7224 */ /* 0x002fc400078e001c */
[----:B------:R-:W-:-:S05]  /*43fb0*/  IMAD.MOV.U32 R13, RZ, RZ, R3 ;  /* 0x000000ffff0d7224 */ /* 0x000fca00078e0003 */
[----:B------:R-:W-:Y:S01]  /*43fc0*/  STL.64 [R1+0x2c28], R12 ;  /* 0x002c280c01007387 */ /* 0x000fe20000100a00 */
[----:B0-----:R-:W-:Y:S02]  /*43fd0*/  STL.64 [R1+0x2a80], R10 ;  /* 0x002a800a01007387 */ /* 0x001fe40000100a00 */
[----:B------:R0:W-:Y:S02]  /*43fe0*/  STL.64 [R1+0x2a78], R8 ;  /* 0x002a780801007387 */ /* 0x0001e40000100a00 */
[----:B0-----:R-:W2:Y:S01]  /*43ff0*/  LDL.LU.64 R8, [R1+0x100] ;  /* 0x0001000001087983 */ /* 0x001ea20000300a00 */
[----:B------:R-:W2:Y:S03]  /*44000*/  LDL.LU.64 R10, [R1+0x108] ;  /* 0x00010800010a7983 */ /* 0x000ea60000300a00 */
[----:B--2---:R-:W-:Y:S01]  /*44010*/  STL.64 [R1+0x2c08], R10 ;  /* 0x002c080a01007387 */ /* 0x004fe20000100a00 */
[----:B------:R0:W-:Y:S03]  /*44020*/  STL.64 [R1+0x2c00], R8 ;  /* 0x002c000801007387 */ /* 0x0001e60000100a00 */
[----:B0-----:R-:W2:Y:S01]  /*44030*/  LDL.LU R8, [R1+0x2b0] ;  /* 0x0002b00001087983 */ /* 0x001ea20000300800 */
[----:B------:R-:W2:Y:S02]  /*44040*/  LDL.LU R9, [R1+0x2b4] ;  /* 0x0002b40001097983 */ /* 0x000ea40000300800 */
[----:B------:R-:W2:Y:S02]  /*44050*/  LDL.LU R10, [R1+0x2b8] ;  /* 0x0002b800010a7983 */ /* 0x000ea40000300800 */
[----:B------:R-:W2:Y:S01]  /*44060*/  LDL.LU R11, [R1+0x2bc] ;  /* 0x0002bc00010b7983 */ /* 0x000ea20000300800 */
[C---:B------:R-:W-:Y:S01]  /*44070*/  HMMA.16816.F32 R20, R4.reuse, R20, R24 ;  /* 0x000000140414723c */ /* 0x040fe20000001818 */
[----:B------:R-:W3:Y:S01]  /*44080*/  LDL.LU R12, [R1+0x2d0] ;  /* 0x0002d000010c7983 */ /* 0x000ee20000300800 */
[----:B------:R-:W3:Y:S02]  /*44090*/  LDL.LU R13, [R1+0x2d4] ;  /* 0x0002d400010d7983 */ /* 0x000ee40000300800 */
[----:B------:R-:W3:Y:S02]  /*440a0*/  LDL.LU R14, [R1+0x2d8] ;  /* 0x0002d800010e7983 */ /* 0x000ee40000300800 */
[----:B------:R-:W3:Y:S01]  /*440b0*/  LDL.LU R15, [R1+0x2dc] ;  /* 0x0002dc00010f7983 */ /* 0x000ee20000300800 */
[----:B--2---:R-:W-:Y:S01]  /*440c0*/  STL.64 [R1+0x2c20], R10 ;  /* 0x002c200a01007387 */ /* 0x004fe20000100a00 */
[----:B------:R0:W-:Y:S03]  /*440d0*/  STL.64 [R1+0x2c18], R8 ;  /* 0x002c180801007387 */ /* 0x0001e60000100a00 */
[----:B0-----:R-:W2:Y:S01]  /*440e0*/  LDL.LU R8, [R1+0x2c0] ;  /* 0x0002c00001087983 */ /* 0x001ea20000300800 */
[----:B------:R-:W2:Y:S02]  /*440f0*/  LDL.LU R9, [R1+0x2c4] ;  /* 0x0002c40001097983 */ /* 0x000ea40000300800 */
[----:B------:R-:W2:Y:S02]  /*44100*/  LDL.LU R10, [R1+0x2c8] ;  /* 0x0002c800010a7983 */ /* 0x000ea40000300800 */
[----:B------:R-:W2:Y:S01]  /*44110*/  LDL.LU R11, [R1+0x2cc] ;  /* 0x0002cc00010b7983 */ /* 0x000ea20000300800 */
[----:B------:R-:W2:Y:S01]  /*44120*/  LDL.LU.64 R26, [R1+0x2c88] ;  /* 0x002c8800011a7983 */ /* 0x000ea20000300a00 */
[----:B------:R-:W2:Y:S05]  /*44130*/  LDL.LU.64 R24, [R1+0x2c80] ;  /* 0x002c800001187983 */ /* 0x000eaa0000300a00 */
[----:B------:R0:W-:Y:S02]  /*44140*/  STL.64 [R1+0x80], R20 ;  /* 0x0000801401007387 */ /* 0x0001e40000100a00 */
[----:B------:R2:W-:Y:S01]  /*44150*/  STL.64 [R1+0x88], R22 ;  /* 0x0000881601007387 */ /* 0x0005e20000100a00 */
        /* <DEDUP_REMOVED lines=17> */
[----:B0-----:R-:W3:Y:S04]  /*44270*/  LDL R22, [R1+0x18] ;  /* 0x0000180001167983 */ /* 0x001ee80000100800 */
[----:B------:R-:W3:Y:S01]  /*44280*/  LDL R23, [R1+0x1c] ;  /* 0x00001c0001177983 */ /* 0x000ee20000100800 */
[----:B--2---:R-:W-:Y:S03]  /*44290*/  HMMA.16816.F32 R16, R4, R24, R16 ;  /* 0x000000180410723c */ /* 0x004fe60000001810 */
[----:B---3--:R0:W-:Y:S04]  /*442a0*/  STL.64 [R1+0x2bc8], R22 ;  /* 0x002bc81601007387 */ /* 0x0081e80000100a00 */
[----:B0-----:R-:W2:Y:S11]  /*442b0*/  LDL.64 R22, [R1+0x28] ;  /* 0x0000280001167983 */ /* 0x001eb60000100a00 */
[----:B------:R-:W-:Y:S05]  /*442c0*/  @!UPT UIADD3 URZ, URZ, URZ, URZ ;  /* 0x0000003f3f3ff290 */ /* 0x000fea000fffe03f */
[----:B------:R-:W-:Y:S02]  /*442d0*/  STL.64 [R1+0x30], R16 ;  /* 0x0000301001007387 */ /* 0x000fe40000100a00 */
[----:B------:R0:W-:Y:S02]  /*442e0*/  STL.64 [R1+0x38], R18 ;  /* 0x0000381201007387 */ /* 0x0001e40000100a00 */
[----:B0-----:R-:W3:Y:S01]  /*442f0*/  LDL.LU.64 R18, [R1+0x2c40] ;  /* 0x002c400001127983 */ /* 0x001ee20000300a00 */
[----:B------:R-:W2:Y:S02]  /*44300*/  LDL.LU.64 R16, [R1+0x2c38] ;  /* 0x002c380001107983 */ /* 0x000ea40000300a00 */
[----:B------:R0:W-:Y:S02]  /*44310*/  STL.64 [R1+0x2ba8], R26 ;  /* 0x002ba81a01007387 */ /* 0x0001e40000100a00 */
[----:B------:R-:W2:Y:S01]  /*44320*/  LDL.LU R24, [R1+0x260] ;  /* 0x0002600001187983 */ /* 0x000ea20000300800 */
[----:B------:R-:W2:Y:S04]  /*44330*/  LDL.LU R25, [R1+0x264] ;  /* 0x0002640001197983 */ /* 0x000ea80000300800 */
[----:B0-----:R-:W2:Y:S01]  /*44340*/  LDL.LU R26, [R1+0x268] ;  /* 0x00026800011a7983 */ /* 0x001ea20000300800 */
[----:B------:R-:W-:-:S02]  /*44350*/  IMAD.MOV.U32 R27, RZ, RZ, R0 ;  /* 0x000000ffff1b7224 */ /* 0x000fc400078e0000 */
[----:B------:R-:W3:Y:S03]  /*44360*/  LDL.LU R0, [R1+0x2c30] ;  /* 0x002c300001007983 */ /* 0x000ee60000300800 */
        /* <DEDUP_REMOVED lines=11> */
[----:B------:R-:W2:Y:S11]  /*44420*/  LDL.LU R26, [R1+0x288] ;  /* 0x00028800011a7983 */ /* 0x000eb60000300800 */
[----:B------:R-:W-:Y:S04]  /*44430*/  @!UPT UIADD3 URZ, URZ, URZ, URZ ;  /* 0x0000003f3f3ff290 */ /* 0x000fe8000fffe03f */
[----:B------:R0:W-:Y:S01]  /*44440*/  STL.64 [R1+0x120], R12 ;  /* 0x0001200c01007387 */ /* 0x0001e20000100a00 */
[----:B------:R1:W-:Y:S04]  /*44450*/  STL.64 [R1+0x128], R14 ;  /* 0x0001280e01007387 */ /* 0x0003e80000100a00 */
[----:B0-----:R-:W1:Y:S02]  /*44460*/  LDL.LU.64 R12, [R1+0x2c28] ;  /* 0x002c2800010c7983 */ /* 0x001e640000300a00 */
[C---:B-1----:R-:W-:Y:S02]  /*44470*/  HMMA.16816.F32 R12, R4.reuse, R12, R8 ;  /* 0x0000000c040c723c */ /* 0x042fe40000001808 */
[----:B------:R-:W2:Y:S01]  /*44480*/  LDL.LU.64 R10, [R1+0x2c20] ;  /* 0x002c2000010a7983 */ /* 0x000ea20000300a00 */
[----:B------:R-:W2:Y:S11]  /*44490*/  LDL.LU.64 R8, [R1+0x2c18] ;  /* 0x002c180001087983 */ /* 0x000eb60000300a00 */
[----:B------:R-:W-:Y:S09]  /*444a0*/  @!UPT UIADD3 URZ, URZ, URZ, URZ ;  /* 0x0000003f3f3ff290 */ /* 0x000ff2000fffe03f */
[----:B------:R0:W-:Y:S01]  /*444b0*/  STL.64 [R1+0x140], R12 ;  /* 0x0001400c01007387 */ /* 0x0001e20000100a00 */
[----:B------:R2:W-:Y:S03]  /*444c0*/  STL [R1+0x148], R14 ;  /* 0x0001480e01007387 */ /* 0x0005e60000100800 */
[----:B0-----:R-:W2:Y:S01]  /*444d0*/  LDL.LU.64 R12, [R1+0x2c10] ;  /* 0x002c1000010c7983 */ /* 0x001ea20000300a00 */
[----:B---3--:R-:W-:Y:S02]  /*444e0*/  IMAD.MOV.U32 R27, RZ, RZ, R0 ;  /* 0x000000ffff1b7224 */ /* 0x008fe400078e0000 */
[----:B------:R-:W-:Y:S02]  /*444f0*/  IMAD.MOV.U32 R0, RZ, RZ, R15 ;  /* 0x000000ffff007224 */ /* 0x000fe400078e000f */
[C---:B--2---:R-:W-:Y:S01]  /*44500*/  HMMA.16816.F32 R12, R4.reuse, R12, R8 ;  /* 0x0000000c040c723c */ /* 0x044fe20000001808 */
[----:B------:R-:W2:Y:S01]  /*44510*/  LDL.LU.64 R10, [R1+0x2c08] ;  /* 0x002c0800010a7983 */ /* 0x000ea20000300a00 */
[----:B------:R-:W3:Y:S11]  /*44520*/  LDL.LU.64 R8, [R1+0x2c00] ;  /* 0x002c000001087983 */ /* 0x000ef60000300a00 */
[----:B------:R-:W-:Y:S10]  /*44530*/  @!UPT UIADD3 URZ, URZ, URZ, URZ ;  /* 0x0000003f3f3ff290 */ /* 0x000ff4000fffe03f */
[----:B------:R-:W-:Y:S01]  /*44540*/  STL.64 [R1+0x180], R12 ;  /* 0x0001800c01007387 */ /* 0x000fe20000100a00 */
[----:B------:R0:W-:Y:S03]  /*44550*/  STL.64 [R1+0x188], R14 ;  /* 0x0001880e01007387 */ /* 0x0001e60000100a00 */
[----:B0-----:R-:W3:Y:S01]  /*44560*/  LDL.LU.64 R14, [R1+0x2bf8] ;  /* 0x002bf800010e7983 */ /* 0x001ee20000300a00 */
[----:B------:R-:W3:Y:S02]  /*44570*/  LDL.LU.64 R12, [R1+0x2bf0] ;  /* 0x002bf000010c7983 */ /* 0x000ee40000300a00 */
[----:B---3--:R-:W-:Y:S01]  /*44580*/  HMMA.16816.F32 R4, R4, R8, R12 ;  /* 0x000000080404723c */ /* 0x008fe2000000180c */
[----:B------:R-:W3:Y:S01]  /*44590*/  LDL.LU.64 R14, [R1+0x2be8] ;  /* 0x002be800010e7983 */ /* 0x000ee20000300a00 */
[----:B------:R-:W3:Y:S02]  /*445a0*/  LDL.LU.64 R12, [R1+0x2be0] ;  /* 0x002be000010c7983 */ /* 0x000ee40000300a00 */
[----:B------:R-:W-:-:S02]  /*445b0*/  IMAD.MOV.U32 R3, RZ, RZ, R22 ;  /* 0x000000ffff037224 */ /* 0x000fc400078e0016 */
[----:B------:R-:W-:Y:S11]  /*445c0*/  IMAD.MOV.U32 R28, RZ, RZ, R23 ;  /* 0x000000ffff1c7224 */ /* 0x000ff600078e0017 */
[----:B------:R-:W-:Y:S06]  /*445d0*/  @!UPT UIADD3 URZ, URZ, URZ, URZ ;  /* 0x0000003f3f3ff290 */ /* 0x000fec000fffe03f */
[----:B------:R0:W-:Y:S01]  /*445e0*/  STL.64 [R1+0x190], R4 ;  /* 0x0001900401007387 */ /* 0x0001e20000100a00 */
[----:B------:R1:W-:Y:S03]  /*445f0*/  STL.64 [R1+0x198], R6 ;  /* 0x0001980601007387 */ /* 0x0003e60000100a00 */
[----:B0-----:R-:W4:Y:S01]  /*44600*/  LDL.LU R4, [R1+0x240] ;  /* 0x0002400001047983 */ /* 0x001f220000300800 */
[----:B------:R-:W4:Y:S02]  /*44610*/  LDL.LU R5, [R1+0x244] ;  /* 0x0002440001057983 */ /* 0x000f240000300800 */
[----:B-1----:R-:W4:Y:S02]  /*44620*/  LDL.LU R6, [R1+0x248] ;  /* 0x0002480001067983 */ /* 0x002f240000300800 */
[----:B------:R-:W4:Y:S01]  /*44630*/  LDL.LU R7, [R1+0x24c] ;  /* 0x00024c0001077983 */ /* 0x000f220000300800 */
[----:B--2---:R0:W-:Y:S01]  /*44640*/  STL.64 [R1+0x2b80], R10 ;  /* 0x002b800a01007387 */ /* 0x0041e20000100a00 */
[----:B------:R-:W2:Y:S02]  /*44650*/  LDL.LU R8, [R1+0x250] ;  /* 0x0002500001087983 */ /* 0x000ea40000300800 */
[----:B------:R-:W2:Y:S01]  /*44660*/  LDL.LU R9, [R1+0x254] ;  /* 0x0002540001097983 */ /* 0x000ea20000300800 */
[----:B0-----:R-:W2:Y:S01]  /*44670*/  LDL.LU R10, [R1+0x258] ;  /* 0x00025800010a7983 */ /* 0x001ea20000300800 */
[C---:B---3--:R-:W-:Y:S11]  /*44680*/  HMMA.16816.F32 R24, R12.reuse, R22, R24 ;  /* 0x000000160c18723c */ /* 0x048ff60000001818 */
[----:B------:R-:W-:Y:S11]  /*44690*/  @!UPT UIADD3 URZ, URZ, URZ, URZ ;  /* 0x0000003f3f3ff290 */ /* 0x000ff6000fffe03f */
[----:B------:R-:W-:Y:S01]  /*446a0*/  @!UPT UIADD3 URZ, URZ, URZ, URZ ;  /* 0x0000003f3f3ff290 */ /* 0x000fe2000fffe03f */
[----:B------:R-:W-:Y:S01]  /*446b0*/  STL.64 [R1+0x200], R24 ;  /* 0x0002001801007387 */ /* 0x000fe20000100a00 */
[----:B------:R0:W-:Y:S03]  /*446c0*/  STL.64 [R1+0x208], R26 ;  /* 0x0002081a01007387 */ /* 0x0001e60000100a00 */
[----:B0-----:R-:W3:Y:S01]  /*446d0*/  LDL.LU.64 R26, [R1+0x2bd8] ;  /* 0x002bd800011a7983 */ /* 0x001ee20000300a00 */
[----:B------:R-:W3:Y:S02]  /*446e0*/  LDL.LU.64 R24, [R1+0x2bd0] ;  /* 0x002bd00001187983 */ /* 0x000ee40000300a00 */
[----:B------:R-:W3:Y:S02]  /*446f0*/  LDL.LU.64 R22, [R1+0x2bc8] ;  /* 0x002bc80001167983 */ /* 0x000ee40000300a00 */
[C---:B---3--:R-:W-:Y:S01]  /*44700*/  HMMA.16816.F32 R20, R12.reuse, R22, R24 ;  /* 0x000000160c14723c */ /* 0x048fe20000001818 */
[----:B------:R-:W3:Y:S01]  /*44710*/  LDL.LU.64 R26, [R1+0x2bc0] ;  /* 0x002bc000011a7983 */ /* 0x000ee20000300a00 */
[----:B------:R-:W3:Y:S11]  /*44720*/  LDL.LU.64 R24, [R1+0x2bb8] ;  /* 0x002bb80001187983 */ /* 0x000ef60000300a00 */
[----:B------:R-:W-:Y:S10]  /*44730*/  @!UPT UIADD3 URZ, URZ, URZ, URZ ;  /* 0x0000003f3f3ff290 */ /* 0x000ff4000fffe03f */
[----:B------:R-:W-:Y:S01]  /*44740*/  STL.64 [R1+0x270], R20 ;  /* 0x0002701401007387 */ /* 0x000fe20000100a00 */
[----:B------:R0:W-:Y:S03]  /*44750*/  STL.64 [R1+0x278], R22 ;  /* 0x0002781601007387 */ /* 0x0001e60000100a00 */
[----:B0-----:R-:W3:Y:S02]  /*44760*/  LDL.LU.64 R22, [R1+0x2bb0] ;  /* 0x002bb00001167983 */ /* 0x001ee40000300a00 */
[C---:B---3--:R-:W-:Y:S11]  /*44770*/  HMMA.16816.F32 R24, R12.reuse, R22, R24 ;  /* 0x000000160c18723c */ /* 0x048ff60000001818 */
[----:B------:R-:W-:Y:S11]  /*44780*/  @!UPT UIADD3 URZ, URZ, URZ, URZ ;  /* 0x0000003f3f3ff290 */ /* 0x000ff6000fffe03f */
[----:B------:R-:W-:Y:S01]  /*44790*/  @!UPT UIADD3 URZ, URZ, URZ, URZ ;  /* 0x0000003f3f3ff290 */ /* 0x000fe2000fffe03f */
[----:B------:R-:W-:Y:S01]  /*447a0*/  STL.64 [R1+0x280], R24 ;  /* 0x0002801801007387 */ /* 0x000fe20000100a00 */
[----:B------:R0:W-:Y:S03]  /*447b0*/  STL.64 [R1+0x288], R26 ;  /* 0x0002881a01007387 */ /* 0x0001e60000100a00 */
[----:B0-----:R-:W2:Y:S01]  /*447c0*/  LDL.LU.64 R26, [R1+0x2ba8] ;  /* 0x002ba800011a7983 */ /* 0x001ea20000300a00 */
[----:B------:R-:W-:Y:S01]  /*447d0*/  IMAD.MOV.U32 R11, RZ, RZ, R2 ;  /* 0x000000ffff0b7224 */ /* 0x000fe200078e0002 */
[C---:B----4-:R-:W-:Y:S01]  /*447e0*/  HMMA.16816.F32 R4, R12.reuse, R18, R4 ;  /* 0x000000120c04723c */ /* 0x050fe20000001804 */
[----:B------:R-:W-:Y:S02]  /*447f0*/  STL.64 [R1+0x2b30], R22 ;  /* 0x002b301601007387 */ /* 0x000fe40000100a00 */
[----:B------:R-:W-:Y:S02]  /*44800*/  IMAD.MOV.U32 R21, RZ, RZ, R18 ;  /* 0x000000ffff157224 */ /* 0x000fe400078e0012 */
[----:B------:R-:W-:Y:S11]  /*44810*/  IMAD.MOV.U32 R20, RZ, RZ, R19 ;  /* 0x000000ffff147224 */ /* 0x000ff600078e0013 */
[----:B------:R-:W-:Y:S08]  /*44820*/  @!UPT UIADD3 URZ, URZ, URZ, URZ ;  /* 0x0000003f3f3ff290 */ /* 0x000ff0000fffe03f */
[----:B------:R-:W-:Y:S01]  /*44830*/  IMAD.MOV.U32 R2, RZ, RZ, R7 ;  /* 0x000000ffff027224 */ /* 0x000fe200078e0007 */
[----:B--2---:R-:W-:Y:S01]  /*44840*/  HMMA.16816.F32 R8, R12, R26, R8 ;  /* 0x0000001a0c08723c */ /* 0x004fe20000001808 */
[----:B------:R-:W-:Y:S11]  /*44850*/  STL.64 [R1+0x2b28], R26 ;  /* 0x002b281a01007387 */ /* 0x000ff60000100a00 */
[----:B------:R-:W-:Y:S11]  /*44860*/  @!UPT UIADD3 URZ, URZ, URZ, URZ ;  /* 0x0000003f3f3ff290 */ /* 0x000ff6000fffe03f */
[----:B------:R-:W-:Y:S01]  /*44870*/  STL.64 [R1+0x260], R8 ;  /* 0x0002600801007387 */ /* 0x000fe20000100a00 */
[----:B------:R-:W-:Y:S02]  /*44880*/  STL.64 [R1+0x268], R10 ;  /* 0x0002680a01007387 */ /* 0x000fe40000100a00 */
[----:B------:R0:W-:Y:S02]  /*44890*/  STL.64 [R1+0x2a0], R4 ;  /* 0x0002a00401007387 */ /* 0x0001e40000100a00 */
[----:B------:R1:W-:Y:S01]  /*448a0*/  STL [R1+0x2a8], R6 ;  /* 0x0002a80601007387 */ /* 0x0003e20000100800 */
[----:B0-----:R-:W2:Y:S01]  /*448b0*/  LDL.LU R4, [R1+0x1a0] ;  /* 0x0001a00001047983 */ /* 0x001ea20000300800 */
[----:B------:R-:W2:Y:S02]  /*448c0*/  LDL.LU R5, [R1+0x1a4] ;  /* 0x0001a40001057983 */ /* 0x000ea40000300800 */
[----:B-1----:R-:W3:Y:S02]  /*448d0*/  LDL.LU R6, [R1+0x1a8] ;  /* 0x0001a80001067983 */ /* 0x002ee40000300800 */
[----:B------:R-:W3:Y:S01]  /*448e0*/  LDL.LU R7, [R1+0x1ac] ;  /* 0x0001ac0001077983 */ /* 0x000ee20000300800 */
[----:B------:R-:W4:Y:S01]  /*448f0*/  LDL.LU R16, [R1+0x210] ;  /* 0x0002100001107983 */ /* 0x000f220000300800 */
[----:B------:R-:W4:Y:S02]  /*44900*/  LDL.LU R17, [R1+0x214] ;  /* 0x0002140001117983 */ /* 0x000f240000300800 */
[----:B------:R-:W2:Y:S02]  /*44910*/  LDL.LU R18, [R1+0x218] ;  /* 0x0002180001127983 */ /* 0x000ea40000300800 */
[----:B------:R-:W2:Y:S01]  /*44920*/  LDL.LU R19, [R1+0x21c] ;  /* 0x00021c0001137983 */ /* 0x000ea20000300800 */
[----:B------:R-:W2:Y:S01]  /*44930*/  LDL.LU R8, [R1+0x220] ;  /* 0x0002200001087983 */ /* 0x000ea20000300800 */
[----:B------:R-:W2:Y:S02]  /*44940*/  LDL.LU R9, [R1+0x224] ;  /* 0x0002240001097983 */ /* 0x000ea40000300800 */
[----:B------:R-:W2:Y:S02]  /*44950*/  LDL.LU R10, [R1+0x228] ;  /* 0x00022800010a7983 */ /* 0x000ea40000300800 */
[----:B------:R-:W2:Y:S02]  /*44960*/  LDL.LU R11, [R1+0x22c] ;  /* 0x00022c00010b7983 */ /* 0x000ea40000300800 */
[----:B--2---:R0:W-:Y:S01]  /*44970*/  STL.64 [R1+0x2b90], R10 ;  /* 0x002b900a01007387 */ /* 0x0041e20000100a00 */
[----:B------:R-:W-:Y:S03]  /*44980*/  STL.64 [R1+0x2b88], R8 ;  /* 0x002b880801007387 */ /* 0x000fe60000100a00 */
[----:B0-----:R-:W2:Y:S04]  /*44990*/  LDL R10, [R1+0x68] ;  /* 0x00006800010a7983 */ /* 0x001ea80000100800 */
[----:B------:R-:W2:Y:S01]  /*449a0*/  LDL R11, [R1+0x6c] ;  /* 0x00006c00010b7983 */ /* 0x000ea20000100800 */
[----:B------:R0:W-:Y:S02]  /*449b0*/  STL.64 [R1+0x2b78], R18 ;  /* 0x002b781201007387 */ /* 0x0001e40000100a00 */
[----:B----4-:R1:W-:Y:S01]  /*449c0*/  STL.64 [R1+0x2b70], R16 ;  /* 0x002b701001007387 */ /* 0x0103e20000100a00 */
[----:B0-----:R-:W4:Y:S04]  /*449d0*/  LDL.LU.64 R18, [R1+0xe8] ;  /* 0x0000e80001127983 */ /* 0x001f280000300a00 */
[----:B----4-:R0:W-:Y:S01]  /*449e0*/  STL.64 [R1+0x2b98], R18 ;  /* 0x002b981201007387 */ /* 0x0101e20000100a00 */
[----:B-1----:R-:W2:Y:S02]  /*449f0*/  LDL.LU R16, [R1+0x230] ;  /* 0x0002300001107983 */ /* 0x002ea40000300800 */
[----:B------:R-:W2:Y:S01]  /*44a00*/  LDL.LU R17, [R1+0x234] ;  /* 0x0002340001117983 */ /* 0x000ea20000300800 */
[----:B0-----:R-:W2:Y:S01]  /*44a10*/  LDL.LU R18, [R1+0x238] ;  /* 0x0002380001127983 */ /* 0x001ea20000300800 */
[----:B------:R-:W2:Y:S02]  /*44a20*/  LDL.LU R19, [R1+0x23c] ;  /* 0x00023c0001137983 */ /* 0x000ea40000300800 */
[----:B------:R-:W4:Y:S02]  /*44a30*/  LDL.LU.64 R22, [R1+0x18] ;  /* 0x0000180001167983 */ /* 0x000f240000300a00 */
[----:B----4-:R0:W-:Y:S01]  /*44a40*/  STL.64 [R1+0x2b48], R22 ;  /* 0x002b481601007387 */ /* 0x0101e20000100a00 */
[----:B------:R-:W4:Y:S02]  /*44a50*/  LDL.LU R24, [R1+0x1d0] ;  /* 0x0001d00001187983 */ /* 0x000f240000300800 */
[----:B------:R-:W4:Y:S02]  /*44a60*/  LDL.LU R25, [R1+0x1d4] ;  /* 0x0001d40001197983 */ /* 0x000f240000300800 */
[----:B------:R-:W2:Y:S01]  /*44a70*/  LDL.LU R26, [R1+0x1d8] ;  /* 0x0001d800011a7983 */ /* 0x000ea20000300800 */
[----:B------:R-:W2:Y:S01]  /*44a80*/  LDL.LU R27, [R1+0x1dc] ;  /* 0x0001dc00011b7983 */ /* 0x000ea20000300800 */
[----:B0-----:R-:W-:-:S02]  /*44a90*/  IMAD.MOV.U32 R22, RZ, RZ, R3 ;  /* 0x000000ffff167224 */ /* 0x001fc400078e0003 */
[----:B------:R-:W-:Y:S01]  /*44aa0*/  IMAD.MOV.U32 R23, RZ, RZ, R28 ;  /* 0x000000ffff177224 */ /* 0x000fe200078e001c */
[----:B------:R-:W3:Y:S01]  /*44ab0*/  LDL.LU R3, [R1+0x2ba4] ;  /* 0x002ba40001037983 */ /* 0x000ee20000300800 */
[----:B------:R-:W3:Y:S03]  /*44ac0*/  LDL.LU R28, [R1+0x2ba0] ;  /* 0x002ba000011c7983 */ /* 0x000ee60000300800 */
[----:B--2---:R-:W-:Y:S01]  /*44ad0*/  STL.64 [R1+0x2b40], R26 ;  /* 0x002b401a01007387 */ /* 0x004fe20000100a00 */
[----:B----4-:R0:W-:Y:S03]  /*44ae0*/  STL.64 [R1+0x2b38], R24 ;  /* 0x002b381801007387 */ /* 0x0101e60000100a00 */
        /* <DEDUP_REMOVED lines=10> */
[----:B------:R-:W2:Y:S01]  /*44b90*/  LDL.LU R27, [R1+0x1fc] ;  /* 0x0001fc00011b7983 */ /* 0x000ea20000300800 */
[----:B---3--:R0:W-:Y:S01]  /*44ba0*/  STL.64 [R1+0x2b10], R6 ;  /* 0x002b100601007387 */ /* 0x0081e20000100a00 */
[----:B------:R1:W-:Y:S02]  /*44bb0*/  STL.64 [R1+0x2b08], R4 ;  /* 0x002b080401007387 */ /* 0x0003e40000100a00 */
[----:B0-----:R-:W-:-:S02]  /*44bc0*/  IMAD.MOV.U32 R6, RZ, RZ, R21 ;  /* 0x000000ffff067224 */ /* 0x001fc400078e0015 */
[----:B------:R-:W-:-:S05]  /*44bd0*/  IMAD.MOV.U32 R7, RZ, RZ, R20 ;  /* 0x000000ffff077224 */ /* 0x000fca00078e0014 */
[----:B------:R-:W-:Y:S01]  /*44be0*/  STL.64 [R1+0x2b20], R6 ;  /* 0x002b200601007387 */ /* 0x000fe20000100a00 */
[----:B-1----:R-:W3:Y:S02]  /*44bf0*/  LDL.LU R4, [R1+0x1c0] ;  /* 0x0001c00001047983 */ /* 0x002ee40000300800 */
[----:B------:R-:W3:Y:S02]  /*44c00*/  LDL.LU R5, [R1+0x1c4] ;  /* 0x0001c40001057983 */ /* 0x000ee40000300800 */
[----:B------:R-:W-:Y:S01]  /*44c10*/  STL [R1+0x2a20], R2 ;  /* 0x002a200201007387 */ /* 0x000fe20000100800 */
[----:B------:R-:W4:Y:S01]  /*44c20*/  LDL.LU.64 R18, [R1+0x2b98] ;  /* 0x002b980001127983 */ /* 0x000f220000300a00 */
[----:B------:R-:W-:Y:S02]  /*44c30*/  STL.64 [R1+0x2c0], R8 ;  /* 0x0002c00801007387 */ /* 0x000fe40000100a00 */
[----:B------:R0:W-:Y:S02]  /*44c40*/  STL.64 [R1+0x2c8], R10 ;  /* 0x0002c80a01007387 */ /* 0x0001e40000100a00 */
[----:B0-----:R-:W4:Y:S01]  /*44c50*/  LDL.LU.64 R10, [R1+0x2b90] ;  /* 0x002b9000010a7983 */ /* 0x001f220000300a00 */
[----:B------:R-:W4:Y:S02]  /*44c60*/  LDL.LU.64 R8, [R1+0x2b88] ;  /* 0x002b880001087983 */ /* 0x000f240000300a00 */
[C---:B----4-:R-:W-:Y:S01]  /*44c70*/  HMMA.16816.F32 R8, R12.reuse, R18, R8 ;  /* 0x000000120c08723c */ /* 0x050fe20000001808 */
[----:B------:R-:W-:Y:S11]  /*44c80*/  IMAD.MOV.U32 R2, RZ, RZ, R19 ;  /* 0x000000ffff027224 */ /* 0x000ff600078e0013 */
[----:B------:R-:W-:Y:S11]  /*44c90*/  @!UPT UIADD3 URZ, URZ, URZ, URZ ;  /* 0x0000003f3f3ff290 */ /* 0x000ff6000fffe03f */
[----:B------:R0:W-:Y:S01]  /*44ca0*/  STL.64 [R1+0x2e0], R8 ;  /* 0x0002e00801007387 */ /* 0x0001e20000100a00 */
[----:B------:R1:W-:Y:S02]  /*44cb0*/  STL.64 [R1+0x2e8], R10 ;  /* 0x0002e80a01007387 */ /* 0x0003e40000100a00 */
[----:B0-----:R-:W-:Y:S01]  /*44cc0*/  IMAD.MOV.U32 R8, RZ, RZ, R18 ;  /* 0x000000ffff087224 */ /* 0x001fe200078e0012 */
[----:B-1----:R-:W4:Y:S01]  /*44cd0*/  LDL.LU.64 R10, [R1+0x2b80] ;  /* 0x002b8000010a7983 */ /* 0x002f220000300a00 */
[----:B------:R-:W4:Y:S02]  /*44ce0*/  LDL.LU.64 R18, [R1+0x2b78] ;  /* 0x002b780001127983 */ /* 0x000f240000300a00 */
[----:B------:R-:W4:Y:S02]  /*44cf0*/  LDL.LU.64 R16, [R1+0x2b70] ;  /* 0x002b700001107983 */ /* 0x000f240000300a00 */
[----:B------:R-:W-:Y:S02]  /*44d00*/  IMAD.MOV.U32 R7, RZ, RZ, R3 ;  /* 0x000000ffff077224 */ /* 0x000fe400078e0003 */
[----:B------:R-:W-:Y:S01]  /*44d10*/  IMAD.MOV.U32 R6, RZ, RZ, R28 ;  /* 0x000000ffff067224 */ /* 0x000fe200078e001c */
[----:B----4-:R-:W-:Y:S01]  /*44d20*/  HMMA.16816.F32 R12, R12, R10, R16 ;  /* 0x0000000a0c0c723c */ /* 0x010fe20000001810 */
[----:B------:R-:W2:Y:S01]  /*44d30*/  LDL.LU.64 R18, [R1+0x2b68] ;  /* 0x002b680001127983 */ /* 0x000ea20000300a00 */
[----:B------:R-:W2:Y:S11]  /*44d40*/  LDL.LU.64 R16, [R1+0x2b60] ;  /* 0x002b600001107983 */ /* 0x000eb60000300a00 */
[----:B------:R-:W-:Y:S11]  /*44d50*/  @!UPT UIADD3 URZ, URZ, URZ, URZ ;  /* 0x0000003f3f3ff290 */ /* 0x000ff6000fffe03f */
[----:B------:R-:W-:Y:S02]  /*44d60*/  IMAD.MOV.U32 R3, RZ, RZ, R15 ;  /* 0x000000ffff037224 */ /* 0x000fe400078e000f */
[----:B------:R-:W-:Y:S02]  /*44d70*/  IMAD.MOV.U32 R28, RZ, RZ, R14 ;  /* 0x000000ffff1c7224 */ /* 0x000fe400078e000e */
[----:B------:R-:W-:Y:S02]  /*44d80*/  IMAD.MOV.U32 R14, RZ, RZ, R8 ;  /* 0x000000ffff0e7224 */ /* 0x000fe400078e0008 */
[----:B------:R-:W-:Y:S01]  /*44d90*/  IMAD.MOV.U32 R15, RZ, RZ, R2 ;  /* 0x000000ffff0f7224 */ /* 0x000fe200078e0002 */
[----:B------:R-:W-:Y:S01]  /*44da0*/  STL.64 [R1+0x2d0], R12 ;  /* 0x0002d00c01007387 */ /* 0x000fe20000100a00 */
[----:B------:R-:W-:Y:S02]  /*44db0*/  STL [R1+0x2a28], R3 ;  /* 0x002a280301007387 */ /* 0x000fe40000100800 */
[----:B------:R-:W-:Y:S01]  /*44dc0*/  STL [R1+0x2a24], R28 ;  /* 0x002a241c01007387 */ /* 0x000fe20000100800 */
[----:B------:R0:W-:Y:S04]  /*44dd0*/  STL.64 [R1+0x2b00], R14 ;  /* 0x002b000e01007387 */ /* 0x0001e80000100a00 */
[----:B0-----:R-:W4:Y:S01]  /*44de0*/  LDL.LU.64 R14, [R1+0x68] ;  /* 0x00006800010e7983 */ /* 0x001f220000300a00 */
[C---:B--2---:R-:W-:Y:S03]  /*44df0*/  HMMA.16816.F32 R20, R16.reuse, R22, R24 ;  /* 0x000000161014723c */ /* 0x044fe60000001818 */
[----:B----4-:R0:W-:Y:S01]  /*44e00*/  STL.64 [R1+0x2b18], R14 ;  /* 0x002b180e01007387 */ /* 0x0101e20000100a00 */
[----:B------:R-:W2:Y:S02]  /*44e10*/  LDL.LU R12, [R1+0x1b0] ;  /* 0x0001b000010c7983 */ /* 0x000ea40000300800 */
[----:B------:R-:W2:Y:S01]  /*44e20*/  LDL.LU R13, [R1+0x1b4] ;  /* 0x0001b400010d7983 */ /* 0x000ea20000300800 */
[----:B0-----:R-:W2:Y:S01]  /*44e30*/  LDL.LU R14, [R1+0x1b8] ;  /* 0x0001b800010e7983 */ /* 0x001ea20000300800 */
[----:B------:R-:W2:Y:S02]  /*44e40*/  LDL.LU R15, [R1+0x1bc] ;  /* 0x0001bc00010f7983 */ /* 0x000ea40000300800 */
[----:B------:R-:W4:Y:S02]  /*44e50*/  LDL.LU.64 R26, [R1+0x2b58] ;  /* 0x002b5800011a7983 */ /* 0x000f240000300a00 */
[----:B------:R-:W4:Y:S11]  /*44e60*/  LDL.LU.64 R24, [R1+0x2b50] ;  /* 0x002b500001187983 */ /* 0x000f360000300a00 */
[----:B------:R-:W-:Y:S01]  /*44e70*/  STL.64 [R1+0x350], R20 ;  /* 0x0003501401007387 */ /* 0x000fe20000100a00 */
[----:B------:R0:W-:Y:S03]  /*44e80*/  STL.64 [R1+0x358], R22 ;  /* 0x0003581601007387 */ /* 0x0001e60000100a00 */
[----:B0-----:R-:W4:Y:S02]  /*44e90*/  LDL.LU.64 R22, [R1+0x2b48] ;  /* 0x002b480001167983 */ /* 0x001f240000300a00 */
[----:B----4-:R-:W-:Y:S01]  /*44ea0*/  HMMA.16816.F32 R24, R16, R22, R24 ;  /* 0x000000161018723c */ /* 0x010fe20000001818 */
[----:B------:R-:W-:-:S02]  /*44eb0*/  IMAD.MOV.U32 R9, RZ, RZ, R22 ;  /* 0x000000ffff097224 */ /* 0x000fc400078e0016 */
[----:B------:R-:W-:Y:S11]  /*44ec0*/  IMAD.MOV.U32 R8, RZ, RZ, R23 ;  /* 0x000000ffff087224 */ /* 0x000ff600078e0017 */
[----:B------:R-:W-:Y:S09]  /*44ed0*/  @!UPT UIADD3 URZ, URZ, URZ, URZ ;  /* 0x0000003f3f3ff290 */ /* 0x000ff2000fffe03f */
[----:B------:R-:W-:Y:S01]  /*44ee0*/  STL.64 [R1+0x340], R24 ;  /* 0x0003401801007387 */ /* 0x000fe20000100a00 */
[----:B------:R0:W-:Y:S03]  /*44ef0*/  STL.64 [R1+0x348], R26 ;  /* 0x0003481a01007387 */ /* 0x0001e60000100a00 */
[----:B0-----:R-:W4:Y:S01]  /*44f00*/  LDL.LU.64 R26, [R1+0x2b40] ;  /* 0x002b4000011a7983 */ /* 0x001f220000300a00 */
[----:B------:R-:W4:Y:S02]  /*44f10*/  LDL.LU.64 R24, [R1+0x2b38] ;  /* 0x002b380001187983 */ /* 0x000f240000300a00 */
[----:B------:R-:W4:Y:S02]  /*44f20*/  LDL.LU.64 R22, [R1+0x2b30] ;  /* 0x002b300001167983 */ /* 0x000f240000300a00 */
[C---:B----4-:R-:W-:Y:S01]  /*44f30*/  HMMA.16816.F32 R20, R16.reuse, R22, R24 ;  /* 0x000000161014723c */ /* 0x050fe20000001818 */
[----:B------:R-:W3:Y:S11]  /*44f40*/  LDL.LU.64 R26, [R1+0x2b28] ;  /* 0x002b2800011a7983 */ /* 0x000ef60000300a00 */
[----:B------:R-:W-:Y:S11]  /*44f50*/  @!UPT UIADD3 URZ, URZ, URZ, URZ ;  /* 0x0000003f3f3ff290 */ /* 0x000ff6000fffe03f */
[----:B------:R0:W-:Y:S01]  /*44f60*/  STL.64 [R1+0x330], R20 ;  /* 0x0003301401007387 */ /* 0x0001e20000100a00 */
[----:B------:R1:W-:Y:S03]  /*44f70*/  STL.64 [R1+0x338], R22 ;  /* 0x0003381601007387 */ /* 0x0003e60000100a00 */
[----:B0-----:R-:W4:Y:S01]  /*44f80*/  LDL.LU R20, [R1+0x150] ;  /* 0x0001500001147983 */ /* 0x001f220000300800 */
[----:B------:R-:W4:Y:S02]  /*44f90*/  LDL.LU R21, [R1+0x154] ;  /* 0x0001540001157983 */ /* 0x000f240000300800 */
[----:B-1----:R-:W4:Y:S02]  /*44fa0*/  LDL.LU R22, [R1+0x158] ;  /* 0x0001580001167983 */ /* 0x002f240000300800 */
[----:B------:R-:W4:Y:S01]  /*44fb0*/  LDL.LU R23, [R1+0x15c] ;  /* 0x00015c0001177983 */ /* 0x000f220000300800 */
[C---:B---3--:R-:W-:Y:S11]  /*44fc0*/  HMMA.16816.F32 R4, R16.reuse, R26, R4 ;  /* 0x0000001a1004723c */ /* 0x048ff60000001804 */
[----:B------:R-:W-:Y:S11]  /*44fd0*/  @!UPT UIADD3 URZ, URZ, URZ, URZ ;  /* 0x0000003f3f3ff290 */ /* 0x000ff6000fffe03f */
[----:B------:R-:W-:Y:S01]  /*44fe0*/  @!UPT UIADD3 URZ, URZ, URZ, URZ ;  /* 0x0000003f3f3ff290 */ /* 0x000fe2000fffe03f */
[----:B------:R0:W-:Y:S04]  /*44ff0*/  STL.64 [R1+0x328], R6 ;  /* 0x0003280601007387 */ /* 0x0001e80000100a00 */
[----:B0-----:R-:W2:Y:S01]  /*45000*/  LDL.LU.64 R6, [R1+0x2b20] ;  /* 0x002b200001067983 */ /* 0x001ea20000300a00 */
[----:B------:R-:W-:Y:S02]  /*45010*/  IMAD.MOV.U32 R24, RZ, RZ, R4 ;  /* 0x000000ffff187224 */ /* 0x000fe400078e0004 */
[----:B------:R-:W-:Y:S02]  /*45020*/  IMAD.MOV.U32 R25, RZ, RZ, R5 ;  /* 0x000000ffff197224 */ /* 0x000fe400078e0005 */
[----:B------:R-:W-:Y:S03]  /*45030*/  STL.64 [R1+0x2ad8], R26 ;  /* 0x002ad81a01007387 */ /* 0x000fe60000100a00 */
[----:B------:R0:W-:Y:S04]  /*45040*/  STL.64 [R1+0x2ad0], R24 ;  /* 0x002ad01801007387 */ /* 0x0001e80000100a00 */
[----:B0-----:R-:W3:Y:S01]  /*45050*/  LDL.LU R24, [R1+0x170] ;  /* 0x0001700001187983 */ /* 0x001ee20000300800 */
[----:B------:R-:W3:Y:S02]  /*45060*/  LDL.LU R25, [R1+0x174] ;  /* 0x0001740001197983 */ /* 0x000ee40000300800 */
[----:B------:R-:W3:Y:S01]  /*45070*/  LDL.LU R26, [R1+0x178] ;  /* 0x00017800011a7983 */ /* 0x000ee20000300800 */
[C---:B--2---:R-:W-:Y:S01]  /*45080*/  HMMA.16816.F32 R4, R16.reuse, R6, R12 ;  /* 0x000000061004723c */ /* 0x044fe2000000180c */
[----:B------:R-:W2:Y:S11]  /*45090*/  LDL.LU.64 R14, [R1+0x2b18] ;  /* 0x002b1800010e7983 */ /* 0x000eb60000300a00 */
[----:B------:R-:W-:Y:S11]  /*450a0*/  @!UPT UIADD3 URZ, URZ, URZ, URZ ;  /* 0x0000003f3f3ff290 */ /* 0x000ff6000fffe03f */
[----:B------:R-:W-:Y:S01]  /*450b0*/  STL.64 [R1+0x310], R4 ;  /* 0x0003100401007387 */ /* 0x000fe20000100a00 */
[----:B------:R0:W-:Y:S03]  /*450c0*/  STL.64 [R1+0x318], R6 ;  /* 0x0003180601007387 */ /* 0x0001e60000100a00 */
[----:B0-----:R-:W3:Y:S01]  /*450d0*/  LDL.LU.64 R6, [R1+0x2b10] ;  /* 0x002b100001067983 */ /* 0x001ee20000300a00 */
[----:B------:R-:W3:Y:S02]  /*450e0*/  LDL.LU.64 R4, [R1+0x2b08] ;  /* 0x002b080001047983 */ /* 0x000ee40000300a00 */
[----:B------:R-:W-:Y:S02]  /*450f0*/  IMAD.MOV.U32 R27, RZ, RZ, R29 ;  /* 0x000000ffff1b7224 */ /* 0x000fe400078e001d */
[----:B--2---:R-:W-:Y:S02]  /*45100*/  IMAD.MOV.U32 R3, RZ, RZ, R14 ;  /* 0x000000ffff037224 */ /* 0x004fe400078e000e */
[----:B------:R-:W-:Y:S01]  /*45110*/  IMAD.MOV.U32 R2, RZ, RZ, R15 ;  /* 0x000000ffff027224 */ /* 0x000fe200078e000f */
[C---:B---3--:R-:W-:Y:S01]  /*45120*/  HMMA.16816.F32 R4, R16.reuse, R14, R4 ;  /* 0x0000000e1004723c */ /* 0x048fe20000001804 */
[----:B------:R-:W2:Y:S11]  /*45130*/  LDL.LU.64 R14, [R1+0x2b00] ;  /* 0x002b0000010e7983 */ /* 0x000eb60000300a00 */
[----:B------:R-:W-:Y:S11]  /*45140*/  @!UPT UIADD3 URZ, URZ, URZ, URZ ;  /* 0x0000003f3f3ff290 */ /* 0x000ff6000fffe03f */
[----:B------:R0:W-:Y:S01]  /*45150*/  STL.64 [R1+0x300], R4 ;  /* 0x0003000401007387 */ /* 0x0001e20000100a00 */
[----:B------:R1:W-:Y:S02]  /*45160*/  STL [R1+0x308], R6 ;  /* 0x0003080601007387 */ /* 0x0003e40000100800 */
[----:B------:R-:W-:Y:S01]  /*45170*/  IMAD.MOV.U32 R29, RZ, RZ, R7 ;  /* 0x000000ffff1d7224 */ /* 0x000fe200078e0007 */
        /* <DEDUP_REMOVED lines=8> */
[----:B------:R-:W3:Y:S02]  /*45200*/  LDL.LU R6, [R1+0x48] ;  /* 0x0000480001067983 */ /* 0x000ee40000300800 */
[----:B------:R-:W3:Y:S01]  /*45210*/  LDL.LU R7, [R1+0x4c] ;  /* 0x00004c0001077983 */ /* 0x000ee20000300800 */
[C---:B------:R-:W-:Y:S08]  /*45220*/  HMMA.16816.F32 R24, R16.reuse, R14, R24 ;  /* 0x0000000e1018723c */ /* 0x040ff00000001818 */
[----:B----4-:R-:W-:Y:S01]  /*45230*/  HMMA.16816.F32 R16, R16, R10, R20 ;  /* 0x0000000a1010723c */ /* 0x010fe20000001814 */
[----:B---3--:R-:W-:Y:S01]  /*45240*/  STL.64 [R1+0x2a48], R6 ;  /* 0x002a480601007387 */ /* 0x008fe20000100a00 */
[----:B--2---:R-:W-:Y:S02]  /*45250*/  STL.64 [R1+0x2a40], R4 ;  /* 0x002a400401007387 */ /* 0x004fe40000100a00 */
[----:B------:R-:W-:Y:S11]  /*45260*/  STL [R1+0x2970], R29 ;  /* 0x0029701d01007387 */ /* 0x000ff60000100800 */
[----:B------:R-:W-:Y:S01]  /*45270*/  STL.64 [R1+0x2f0], R24 ;  /* 0x0002f01801007387 */ /* 0x000fe20000100a00 */
[----:B------:R0:W-:Y:S04]  /*45280*/  STL.64 [R1+0x2f8], R26 ;  /* 0x0002f81a01007387 */ /* 0x0001e80000100a00 */
[----:B0-----:R-:W2:Y:S01]  /*45290*/  LDL.LU.64 R26, [R1+0x8] ;  /* 0x00000800011a7983 */ /* 0x001ea20000300a00 */
[----:B------:R0:W-:Y:S02]  /*452a0*/  STL.64 [R1+0x2aa8], R14 ;  /* 0x002aa80e01007387 */ /* 0x0001e40000100a00 */
[----:B------:R-:W3:Y:S02]  /*452b0*/  LDL.LU R12, [R1+0x110] ;  /* 0x00011000010c7983 */ /* 0x000ee40000300800 */
[----:B------:R-:W3:Y:S01]  /*452c0*/  LDL.LU R13, [R1+0x114] ;  /* 0x00011400010d7983 */ /* 0x000ee20000300800 */
[----:B0-----:R-:W3:Y:S01]  /*452d0*/  LDL.LU R14, [R1+0x118] ;  /* 0x00011800010e7983 */ /* 0x001ee20000300800 */
[----:B------:R-:W3:Y:S02]  /*452e0*/  LDL.LU R15, [R1+0x11c] ;  /* 0x00011c00010f7983 */ /* 0x000ee40000300800 */
[----:B------:R-:W4:Y:S02]  /*452f0*/  LDL.LU.64 R22, [R1+0x2af8] ;  /* 0x002af80001167983 */ /* 0x000f240000300a00 */
[----:B------:R-:W4:Y:S01]  /*45300*/  LDL.LU.64 R20, [R1+0x2af0] ;  /* 0x002af00001147983 */ /* 0x000f220000300a00 */
[----:B------:R0:W-:Y:S04]  /*45310*/  STL.64 [R1+0x2aa0], R10 ;  /* 0x002aa00a01007387 */ /* 0x0001e80000100a00 */
[----:B0-----:R-:W4:Y:S01]  /*45320*/  LDL.LU.64 R10, [R1+0x28] ;  /* 0x00002800010a7983 */ /* 0x001f220000300a00 */
[----:B------:R-:W-:Y:S02]  /*45330*/  STL.64 [R1+0x2b0], R16 ;  /* 0x0002b01001007387 */ /* 0x000fe40000100a00 */
[----:B------:R0:W-:Y:S02]  /*45340*/  STL.64 [R1+0x2b8], R18 ;  /* 0x0002b81201007387 */ /* 0x0001e40000100a00 */
[----:B0-----:R-:W-:-:S02]  /*45350*/  IMAD.MOV.U32 R18, RZ, RZ, R3 ;  /* 0x000000ffff127224 */ /* 0x001fc400078e0003 */
[----:B------:R-:W-:-:S05]  /*45360*/  IMAD.MOV.U32 R19, RZ, RZ, R2 ;  /* 0x000000ffff137224 */ /* 0x000fca00078e0002 */
[----:B------:R0:W-:Y:S01]  /*45370*/  STL.64 [R1+0x2ab0], R18 ;  /* 0x002ab01201007387 */ /* 0x0001e20000100a00 */
[----:B------:R-:W4:Y:S02]  /*45380*/  LDL.LU R16, [R1+0x130] ;  /* 0x0001300001107983 */ /* 0x000f240000300800 */
[----:B------:R-:W4:Y:S01]  /*45390*/  LDL.LU R17, [R1+0x134] ;  /* 0x0001340001117983 */ /* 0x000f220000300800 */
[----:B0-----:R-:W4:Y:S01]  /*453a0*/  LDL.LU R18, [R1+0x138] ;  /* 0x0001380001127983 */ /* 0x001f220000300800 */
[----:B------:R-:W4:Y:S02]  /*453b0*/  LDL.LU R19, [R1+0x13c] ;  /* 0x00013c0001137983 */ /* 0x000f240000300800 */
[----:B------:R-:W-:Y:S02]  /*453c0*/  IMAD.MOV.U32 R6, RZ, RZ, R9 ;  /* 0x000000ffff067224 */ /* 0x000fe400078e0009 */
[----:B------:R-:W-:Y:S01]  /*453d0*/  IMAD.MOV.U32 R7, RZ, RZ, R8 ;  /* 0x000000ffff077224 */ /* 0x000fe200078e0008 */
[C---:B----4-:R-:W-:Y:S11]  /*453e0*/  HMMA.16816.F32 R16, R20.reuse, R10, R16 ;  /* 0x0000000a1410723c */ /* 0x050ff60000001810 */
[----:B------:R-:W-:Y:S11]  /*453f0*/  @!UPT UIADD3 URZ, URZ, URZ, URZ ;  /* 0x0000003f3f3ff290 */ /* 0x000ff6000fffe03f */
[----:B------:R-:W-:Y:S01]  /*45400*/  @!UPT UIADD3 URZ, URZ, URZ, URZ ;  /* 0x0000003f3f3ff290 */ /* 0x000fe2000fffe03f */
[----:B------:R-:W-:Y:S01]  /*45410*/  STL.64 [R1+0x290], R16 ;  /* 0x0002901001007387 */ /* 0x000fe20000100a00 */
[----:B------:R0:W-:Y:S03]  /*45420*/  STL.64 [R1+0x298], R18 ;  /* 0x0002981201007387 */ /* 0x0001e60000100a00 */
[----:B0-----:R-:W4:Y:S01]  /*45430*/  LDL.LU.64 R18, [R1+0x78] ;  /* 0x0000780001127983 */ /* 0x001f220000300a00 */
[----:B------:R-:W-:Y:S02]  /*45440*/  IMAD.MOV.U32 R3, RZ, RZ, R10 ;  /* 0x000000ffff037224 */ /* 0x000fe400078e000a */
[----:B------:R-:W-:Y:S02]  /*45450*/  IMAD.MOV.U32 R2, RZ, RZ, R11 ;  /* 0x000000ffff027224 */ /* 0x000fe400078e000b */
[----:B---3--:R-:W-:Y:S01]  /*45460*/  HMMA.16816.F32 R8, R20, R6, R12 ;  /* 0x000000061408723c */ /* 0x008fe2000000180c */
[----:B----4-:R0:W-:Y:S11]  /*45470*/  STL.64 [R1+0x2ac8], R18 ;  /* 0x002ac81201007387 */ /* 0x0101f60000100a00 */
[----:B------:R-:W-:Y:S11]  /*45480*/  @!UPT UIADD3 URZ, URZ, URZ, URZ ;  /* 0x0000003f3f3ff290 */ /* 0x000ff6000fffe03f */
[----:B------:R-:W-:Y:S02]  /*45490*/  STL.64 [R1+0x250], R8 ;  /* 0x0002500801007387 */ /* 0x000fe40000100a00 */
[----:B------:R-:W-:Y:S02]  /*454a0*/  STL.64 [R1+0x258], R10 ;  /* 0x0002580a01007387 */ /* 0x000fe40000100a00 */
[----:B------:R-:W3:Y:S01]  /*454b0*/  LDL.LU R16, [R1+0xd0] ;  /* 0x0000d00001107983 */ /* 0x000ee20000300800 */
[----:B------:R-:W3:Y:S04]  /*454c0*/  LDL.LU R17, [R1+0xd4] ;  /* 0x0000d40001117983 */ /* 0x000ee80000300800 */
[----:B0-----:R-:W4:Y:S01]  /*454d0*/  LDL.LU R18, [R1+0xd8] ;  /* 0x0000d80001127983 */ /* 0x001f220000300800 */
[----:B------:R-:W4:Y:S03]  /*454e0*/  LDL.LU R19, [R1+0xdc] ;  /* 0x0000dc0001137983 */ /* 0x000f260000300800 */
[----:B----4-:R-:W-:Y:S01]  /*454f0*/  STL.64 [R1+0x2ae8], R18 ;  /* 0x002ae81201007387 */ /* 0x010fe20000100a00 */
[----:B---3--:R0:W-:Y:S03]  /*45500*/  STL.64 [R1+0x2ae0], R16 ;  /* 0x002ae01001007387 */ /* 0x0081e60000100a00 */
[----:B0-----:R-:W3:Y:S01]  /*45510*/  LDL.LU R16, [R1+0xf0] ;  /* 0x0000f00001107983 */ /* 0x001ee20000300800 */
[----:B------:R-:W3:Y:S02]  /*45520*/  LDL.LU R17, [R1+0xf4] ;  /* 0x0000f40001117983 */ /* 0x000ee40000300800 */
[----:B------:R-:W3:Y:S02]  /*45530*/  LDL.LU R18, [R1+0xf8] ;  /* 0x0000f80001127983 */ /* 0x000ee40000300800 */
[----:B------:R-:W3:Y:S01]  /*45540*/  LDL.LU R19, [R1+0xfc] ;  /* 0x0000fc0001137983 */ /* 0x000ee20000300800 */
[----:B------:R-:W4:Y:S01]  /*45550*/  LDL.LU R12, [R1+0xb0] ;  /* 0x0000b000010c7983 */ /* 0x000f220000300800 */
[----:B------:R-:W4:Y:S02]  /*45560*/  LDL.LU R13, [R1+0xb4] ;  /* 0x0000b400010d7983 */ /* 0x000f240000300800 */
[----:B------:R-:W4:Y:S02]  /*45570*/  LDL.LU R14, [R1+0xb8] ;  /* 0x0000b800010e7983 */ /* 0x000f240000300800 */
[----:B------:R-:W4:Y:S02]  /*45580*/  LDL.LU R15, [R1+0xbc] ;  /* 0x0000bc00010f7983 */ /* 0x000f240000300800 */
[----:B--2---:R-:W-:-:S02]  /*45590*/  IMAD.MOV.U32 R5, RZ, RZ, R26 ;  /* 0x000000ffff057224 */ /* 0x004fc400078e001a */
[----:B------:R-:W-:Y:S01]  /*455a0*/  IMAD.MOV.U32 R4, RZ, RZ, R27 ;  /* 0x000000ffff047224 */ /* 0x000fe200078e001b */
[----:B---3--:R-:W-:Y:S01]  /*455b0*/  HMMA.16816.F32 R16, R20, R26, R16 ;  /* 0x0000001a1410723c */ /* 0x008fe20000001810 */
[----:B----4-:R-:W-:Y:S01]  /*455c0*/  STL.64 [R1+0x2ac0], R14 ;  /* 0x002ac00e01007387 */ /* 0x010fe20000100a00 */
[----:B------:R0:W-:Y:S03]  /*455d0*/  STL.64 [R1+0x2ab8], R12 ;  /* 0x002ab80c01007387 */ /* 0x0001e60000100a00 */
[----:B0-----:R-:W2:Y:S01]  /*455e0*/  LDL.LU R12, [R1+0xc0] ;  /* 0x0000c000010c7983 */ /* 0x001ea20000300800 */
[----:B------:R-:W2:Y:S02]  /*455f0*/  LDL.LU R13, [R1+0xc4] ;  /* 0x0000c400010d7983 */ /* 0x000ea40000300800 */
[----:B------:R-:W2:Y:S02]  /*45600*/  LDL.LU R14, [R1+0xc8] ;  /* 0x0000c800010e7983 */ /* 0x000ea40000300800 */
[----:B------:R-:W2:Y:S01]  /*45610*/  LDL.LU R15, [R1+0xcc] ;  /* 0x0000cc00010f7983 */ /* 0x000ea20000300800 */
[----:B------:R-:W-:Y:S01]  /*45620*/  STL.64 [R1+0x2a60], R6 ;  /* 0x002a600601007387 */ /* 0x000fe20000100a00 */
[----:B------:R-:W3:Y:S02]  /*45630*/  LDL.LU R8, [R1+0xa0] ;  /* 0x0000a00001087983 */ /* 0x000ee40000300800 */
[----:B------:R-:W3:Y:S02]  /*45640*/  LDL.LU R9, [R1+0xa4] ;  /* 0x0000a40001097983 */ /* 0x000ee40000300800 */
[----:B------:R-:W3:Y:S01]  /*45650*/  LDL.LU R10, [R1+0xa8] ;  /* 0x0000a800010a7983 */ /* 0x000ee20000300800 */
[----:B------:R-:W3:Y:S06]  /*45660*/  LDL.LU R11, [R1+0xac] ;  /* 0x0000ac00010b7983 */ /* 0x000eec0000300800 */
[----:B------:R-:W-:Y:S02]  /*45670*/  STL.64 [R1+0x240], R16 ;  /* 0x0002401001007387 */ /* 0x000fe40000100a00 */
[----:B------:R0:W-:Y:S02]  /*45680*/  STL.64 [R1+0x248], R18 ;  /* 0x0002481201007387 */ /* 0x0001e40000100a00 */
[----:B0-----:R-:W4:Y:S01]  /*45690*/  LDL.LU.64 R18, [R1+0x2ae8] ;  /* 0x002ae80001127983 */ /* 0x001f220000300a00 */
[----:B------:R-:W4:Y:S02]  /*456a0*/  LDL.LU.64 R16, [R1+0x2ae0] ;  /* 0x002ae00001107983 */ /* 0x000f240000300a00 */
[----:B------:R-:W4:Y:S02]  /*456b0*/  LDL.LU.64 R26, [R1+0x2ad8] ;  /* 0x002ad800011a7983 */ /* 0x000f240000300a00 */
[----:B------:R-:W2:Y:S02]  /*456c0*/  LDL.LU.64 R24, [R1+0x2ad0] ;  /* 0x002ad00001187983 */ /* 0x000ea40000300a00 */
[----:B------:R-:W-:-:S02]  /*456d0*/  IMAD.MOV.U32 R6, RZ, RZ, R3 ;  /* 0x000000ffff067224 */ /* 0x000fc400078e0003 */
[----:B------:R-:W-:-:S05]  /*456e0*/  IMAD.MOV.U32 R7, RZ, RZ, R2 ;  /* 0x000000ffff077224 */ /* 0x000fca00078e0002 */
[----:B------:R-:W-:Y:S01]  /*456f0*/  STL.64 [R1+0x2a90], R6 ;  /* 0x002a900601007387 */ /* 0x000fe20000100a00 */
[----:B------:R0:W-:Y:S03]  /*45700*/  STL.64 [R1+0x2a88], R4 ;  /* 0x002a880401007387 */ /* 0x0001e60000100a00 */
[----:B0-----:R-:W2:Y:S01]  /*45710*/  LDL.LU R4, [R1+0x90] ;  /* 0x0000900001047983 */ /* 0x001ea20000300800 */
[----:B------:R-:W2:Y:S02]  /*45720*/  LDL.LU R5, [R1+0x94] ;  /* 0x0000940001057983 */ /* 0x000ea40000300800 */
[----:B------:R-:W2:Y:S02]  /*45730*/  LDL.LU R6, [R1+0x98] ;  /* 0x0000980001067983 */ /* 0x000ea40000300800 */
[----:B------:R-:W2:Y:S01]  /*45740*/  LDL.LU R7, [R1+0x9c] ;  /* 0x00009c0001077983 */ /* 0x000ea20000300800 */
[C---:B----4-:R-:W-:Y:S11]  /*45750*/  HMMA.16816.F32 R16, R20.reuse, R26, R16 ;  /* 0x0000001a1410723c */ /* 0x050ff60000001810 */
[----:B------:R-:W-:Y:S11]  /*45760*/  @!UPT UIADD3 URZ, URZ, URZ, URZ ;  /* 0x0000003f3f3ff290 */ /* 0x000ff6000fffe03f */
[----:B------:R-:W-:Y:S01]  /*45770*/  @!UPT UIADD3 URZ, URZ, URZ, URZ ;  /* 0x0000003f3f3ff290 */ /* 0x000fe2000fffe03f */
[----:B------:R-:W-:Y:S01]  /*45780*/  STL.64 [R1+0x230], R16 ;  /* 0x0002301001007387 */ /* 0x000fe20000100a00 */
[----:B------:R0:W-:Y:S03]  /*45790*/  STL.64 [R1+0x238], R18 ;  /* 0x0002381201007387 */ /* 0x0001e60000100a00 */
[----:B0-----:R-:W4:Y:S01]  /*457a0*/  LDL.LU.64 R18, [R1+0x2ac8] ;  /* 0x002ac80001127983 */ /* 0x001f220000300a00 */
[----:B------:R-:W-:Y:S02]  /*457b0*/  STL.64 [R1+0x2a58], R26 ;  /* 0x002a581a01007387 */ /* 0x000fe40000100a00 */
[----:B--2---:R0:W-:Y:S02]  /*457c0*/  STL.64 [R1+0x2a50], R24 ;  /* 0x002a501801007387 */ /* 0x0041e40000100a00 */
[----:B0-----:R-:W2:Y:S01]  /*457d0*/  LDL.LU R24, [R1+0x50] ;  /* 0x0000500001187983 */ /* 0x001ea20000300800 */
[----:B------:R-:W2:Y:S02]  /*457e0*/  LDL.LU R25, [R1+0x54] ;  /* 0x0000540001197983 */ /* 0x000ea40000300800 */
[----:B------:R-:W2:Y:S02]  /*457f0*/  LDL.LU R26, [R1+0x58] ;  /* 0x00005800011a7983 */ /* 0x000ea40000300800 */
[----:B------:R-:W2:Y:S01]  /*45800*/  LDL.LU R27, [R1+0x5c] ;  /* 0x00005c00011b7983 */ /* 0x000ea20000300800 */
[----:B----4-:R-:W-:Y:S01]  /*45810*/  HMMA.16816.F32 R12, R20, R18, R12 ;  /* 0x00000012140c723c */ /* 0x010fe2000000180c */
[----:B------:R-:W-:-:S02]  /*45820*/  IMAD.MOV.U32 R2, RZ, RZ, R18 ;  /* 0x000000ffff027224 */ /* 0x000fc400078e0012 */
[----:B------:R-:W-:Y:S01]  /*45830*/  IMAD.MOV.U32 R29, RZ, RZ, R19 ;  /* 0x000000ffff1d7224 */ /* 0x000fe200078e0013 */
[----:B--2---:R-:W-:Y:S01]  /*45840*/  STL.64 [R1+0x2a70], R26 ;  /* 0x002a701a01007387 */ /* 0x004fe20000100a00 */
[----:B------:R0:W-:Y:S03]  /*45850*/  STL.64 [R1+0x2a68], R24 ;  /* 0x002a681801007387 */ /* 0x0001e60000100a00 */
[----:B0-----:R-:W2:Y:S01]  /*45860*/  LDL.LU R24, [R1+0x80] ;  /* 0x0000800001187983 */ /* 0x001ea20000300800 */
[----:B------:R-:W2:Y:S02]  /*45870*/  LDL.LU R25, [R1+0x84] ;  /* 0x0000840001197983 */ /* 0x000ea40000300800 */
[----:B------:R-:W2:Y:S02]  /*45880*/  LDL.LU R26, [R1+0x88] ;  /* 0x00008800011a7983 */ /* 0x000ea40000300800 */
[----:B------:R-:W2:Y:S10]  /*45890*/  LDL.LU R27, [R1+0x8c] ;  /* 0x00008c00011b7983 */ /* 0x000eb40000300800 */
[----:B------:R-:W-:Y:S01]  /*458a0*/  STL.64 [R1+0x220], R12 ;  /* 0x0002200c01007387 */ /* 0x000fe20000100a00 */
[----:B------:R0:W-:Y:S03]  /*458b0*/  STL.64 [R1+0x228], R14 ;  /* 0x0002280e01007387 */ /* 0x0001e60000100a00 */
[----:B0-----:R-:W4:Y:S01]  /*458c0*/  LDL.LU.64 R14, [R1+0x2ac0] ;  /* 0x002ac000010e7983 */ /* 0x001f220000300a00 */
[----:B------:R-:W4:Y:S02]  /*458d0*/  LDL.LU.64 R12, [R1+0x2ab8] ;  /* 0x002ab800010c7983 */ /* 0x000f240000300a00 */
[----:B------:R-:W4:Y:S02]  /*458e0*/  LDL.LU.64 R18, [R1+0x2ab0] ;  /* 0x002ab00001127983 */ /* 0x000f240000300a00 */
[C---:B----4-:R-:W-:Y:S11]  /*458f0*/  HMMA.16816.F32 R12, R20.reuse, R18, R12 ;  /* 0x00000012140c723c */ /* 0x050ff6000000180c */
        /* <DEDUP_REMOVED lines=8> */
[----:B0-----:R-:W4:Y:S01]  /*45980*/  LDL.LU R18, [R1+0x128] ;  /* 0x0001280001127983 */ /* 0x001f220000300800 */
[----:B------:R-:W4:Y:S01]  /*45990*/  LDL.LU R19, [R1+0x12c] ;  /* 0x00012c0001137983 */ /* 0x000f220000300800 */
[----:B---3--:R-:W-:Y:S11]  /*459a0*/  HMMA.16816.F32 R8, R20, R14, R8 ;  /* 0x0000000e1408723c */ /* 0x008ff60000001808 */
        /* <DEDUP_REMOVED lines=9> */
[----:B------:R-:W-:-:S02]  /*45a40*/  IMAD.MOV.U32 R15, RZ, RZ, R0 ;  /* 0x000000ffff0f7224 */ /* 0x000fc400078e0000 */
[----:B------:R-:W2:Y:S01]  /*45a50*/  LDL.LU R0, [R1+0x2a98] ;  /* 0x002a980001007983 */ /* 0x000ea20000300800 */
[----:B---3--:R-:W-:Y:S01]  /*45a60*/  HMMA.16816.F32 R20, R20, R10, R4 ;  /* 0x0000000a1414723c */ /* 0x008fe20000001804 */
[----:B------:R-:W2:Y:S01]  /*45a70*/  LDL.LU.64 R6, [R1+0x2a90] ;  /* 0x002a900001067983 */ /* 0x000ea20000300a00 */
[----:B------:R-:W3:Y:S02]  /*45a80*/  LDL.LU.64 R4, [R1+0x2a88] ;  /* 0x002a880001047983 */ /* 0x000ee40000300a00 */
[----:B------:R-:W-:Y:S02]  /*45a90*/  IMAD.MOV.U32 R3, RZ, RZ, R10 ;  /* 0x000000ffff037224 */ /* 0x000fe400078e000a */
[----:B------:R-:W-:Y:S11]  /*45aa0*/  IMAD.MOV.U32 R28, RZ, RZ, R11 ;  /* 0x000000ffff1c7224 */ /* 0x000ff600078e000b */
[----:B------:R-:W-:Y:S06]  /*45ab0*/  @!UPT UIADD3 URZ, URZ, URZ, URZ ;  /* 0x0000003f3f3ff290 */ /* 0x000fec000fffe03f */
[----:B------:R-:W-:Y:S01]  /*45ac0*/  STL.64 [R1+0x1e0], R20 ;  /* 0x0001e01401007387 */ /* 0x000fe20000100a00 */
[----:B------:R3:W-:Y:S02]  /*45ad0*/  STL.64 [R1+0x1e8], R22 ;  /* 0x0001e81601007387 */ /* 0x0007e40000100a00 */
[----:B------:R-:W2:Y:S02]  /*45ae0*/  LDL.LU.64 R10, [R1+0x2a80] ;  /* 0x002a8000010a7983 */ /* 0x000ea40000300a00 */
[----:B------:R-:W2:Y:S02]  /*45af0*/  LDL.LU.64 R8, [R1+0x2a78] ;  /* 0x002a780001087983 */ /* 0x000ea40000300a00 */
[----:B---3--:R-:W-:Y:S02]  /*45b00*/  IMAD.MOV.U32 R22, RZ, RZ, R5 ;  /* 0x000000ffff167224 */ /* 0x008fe400078e0005 */
[----:B------:R-:W-:Y:S02]  /*45b10*/  IMAD.MOV.U32 R23, RZ, RZ, R4 ;  /* 0x000000ffff177224 */ /* 0x000fe400078e0004 */
        /* <DEDUP_REMOVED lines=9> */
[----:B------:R-:W3:Y:S11]  /*45bb0*/  LDL.LU.64 R24, [R1+0x2a50] ;  /* 0x002a500001187983 */ /* 0x000ef60000300a00 */
[----:B------:R-:W-:Y:S09]  /*45bc0*/  @!UPT UIADD3 URZ, URZ, URZ, URZ ;  /* 0x0000003f3f3ff290 */ /* 0x000ff2000fffe03f */
        /* <DEDUP_REMOVED lines=9> */
[----:B------:R2:W-:Y:S02]  /*45c60*/  STL.64 [R1+0x1b8], R22 ;  /* 0x0001b81601007387 */ /* 0x0005e40000100a00 */
[----:B--2---:R-:W-:Y:S01]  /*45c70*/  HMMA.16816.F32 R20, R8, R26, R4 ;  /* 0x0000001a0814723c */ /* 0x004fe20000001804 */
[----:B------:R-:W2:Y:S06]  /*45c80*/  LDL R27, [R1+0x384] ;  /* 0x00038400011b7983 */ /* 0x000eac0000100800 */
[----:B------:R-:W-:Y:S11]  /*45c90*/  IMAD.MOV.U32 R26, RZ, RZ, R2 ;  /* 0x000000ffff1a7224 */ /* 0x000ff600078e0002 */
[----:B------:R-:W-:Y:S05]  /*45ca0*/  @!UPT UIADD3 URZ, URZ, URZ, URZ ;  /* 0x0000003f3f3ff290 */ /* 0x000fea000fffe03f */
[----:B------:R-:W-:Y:S01]  /*45cb0*/  STL.64 [R1+0x1a0], R20 ;  /* 0x0001a01401007387 */ /* 0x000fe20000100a00 */
[----:B------:R-:W-:Y:S02]  /*45cc0*/  STL.64 [R1+0x1a8], R22 ;  /* 0x0001a81601007387 */ /* 0x000fe40000100a00 */
[----:B------:R-:W-:Y:S01]  /*45cd0*/  LDSM.16.M88.4 R20, [R0+0x20180] ;  /* 0x020180000014783b */ /* 0x000fe20000000200 */
[----:B--2---:R-:W0:Y:S04]  /*45ce0*/  LDSM.16.MT88.4 R4, [R27+0x18000] ;  /* 0x018000001b04783b */ /* 0x004e280000004200 */
[----:B0-----:R0:W-:Y:S01]  /*45cf0*/  STL.64 [R1+0x29f0], R6 ;  /* 0x0029f00601007387 */ /* 0x0011e20000100a00 */
[----:B------:R-:W-:Y:S02]  /*45d00*/  STL.64 [R1+0x29e8], R4 ;  /* 0x0029e80401007387 */ /* 0x000fe40000100a00 */
[----:B0-----:R-:W-:-:S02]  /*45d10*/  IMAD.MOV.U32 R6, RZ, RZ, R3 ;  /* 0x000000ffff067224 */ /* 0x001fc400078e0003 */
[----:B------:R-:W-:Y:S01]  /*45d20*/  IMAD.MOV.U32 R7, RZ, RZ, R28 ;  /* 0x000000ffff077224 */ /* 0x000fe200078e001c */
[----:B------:R-:W2:Y:S01]  /*45d30*/  LDL.LU R3, [R1+0x2a28] ;  /* 0x002a280001037983 */ /* 0x000ea20000300800 */
[----:B------:R-:W2:Y:S02]  /*45d40*/  LDL.LU R28, [R1+0x2a24] ;  /* 0x002a2400011c7983 */ /* 0x000ea40000300800 */
[----:B------:R0:W-:Y:S02]  /*45d50*/  STL [R1+0x29a0], R27 ;  /* 0x0029a01b01007387 */ /* 0x0001e40000100800 */
[----:B---3--:R4:W-:Y:S01]  /*45d60*/  STL.64 [R1+0x2998], R24 ;  /* 0x0029981801007387 */ /* 0x0089e20000100a00 */
[----:B------:R-:W3:Y:S01]  /*45d70*/  LDL.LU R2, [R1+0x2a20] ;  /* 0x002a200001027983 */ /* 0x000ee20000300800 */
[----:B0-----:R-:W-:-:S07]  /*45d80*/  IMAD.MOV.U32 R27, RZ, RZ, R29 ;  /* 0x000000ffff1b7224 */ /* 0x001fce00078e001d */
[C---:B----4-:R-:W-:Y:S01]  /*45d90*/  HMMA.16816.F32 R24, R8.reuse, R26, R16 ;  /* 0x0000001a0818723c */ /* 0x050fe20000001810 */
[----:B------:R-:W4:Y:S11]  /*45da0*/  LDL.LU.64 R18, [R1+0x2a18] ;  /* 0x002a180001127983 */ /* 0x000f360000300a00 */
[----:B------:R-:W-:Y:S11]  /*45db0*/  @!UPT UIADD3 URZ, URZ, URZ, URZ ;  /* 0x0000003f3f3ff290 */ /* 0x000ff6000fffe03f */
[----:B------:R-:W-:Y:S01]  /*45dc0*/  STL.64 [R1+0x170], R24 ;  /* 0x0001701801007387 */ /* 0x000fe20000100a00 */
[----:B------:R-:W-:Y:S02]  /*45dd0*/  STL.64 [R1+0x178], R26 ;  /* 0x0001781a01007387 */ /* 0x000fe40000100a00 */
[----:B------:R-:W0:Y:S04]  /*45de0*/  LDSM.16.M88.4 R24, [R0+0x21180] ;  /* 0x021180000018783b */ /* 0x000e280000000200 */
[----:B0-----:R-:W-:Y:S02]  /*45df0*/  IMAD.MOV.U32 R5, RZ, RZ, R24 ;  /* 0x000000ffff057224 */ /* 0x001fe400078e0018 */
[----:B------:R-:W-:Y:S01]  /*45e00*/  IMAD.MOV.U32 R4, RZ, RZ, R25 ;  /* 0x000000ffff047224 */ /* 0x000fe200078e0019 */
[----:B------:R-:W-:Y:S01]  /*45e10*/  STL.64 [R1+0xd0], R24 ;  /* 0x0000d01801007387 */ /* 0x000fe20000100a00 */
[----:B------:R-:W-:Y:S02]  /*45e20*/  STL.64 [R1+0xd8], R26 ;  /* 0x0000d81a01007387 */ /* 0x000fe40000100a00 */
[----:B------:R-:W-:Y:S01]  /*45e30*/  STL.64 [R1+0x2a08], R6 ;  /* 0x002a080601007387 */ /* 0x000fe20000100a00 */
[----:B------:R0:W-:Y:S04]  /*45e40*/  STL.64 [R1+0x2a00], R4 ;  /* 0x002a000401007387 */ /* 0x0001e80000100a00 */
[----:B0-----:R-:W2:Y:S01]  /*45e50*/  LDL.LU R4, [R1+0x180] ;  /* 0x0001800001047983 */ /* 0x001ea20000300800 */
[----:B------:R-:W2:Y:S02]  /*45e60*/  LDL.LU R5, [R1+0x184] ;  /* 0x0001840001057983 */ /* 0x000ea40000300800 */
[----:B------:R-:W2:Y:S02]  /*45e70*/  LDL.LU R6, [R1+0x188] ;  /* 0x0001880001067983 */ /* 0x000ea40000300800 */
[----:B------:R-:W2:Y:S01]  /*45e80*/  LDL.LU R7, [R1+0x18c] ;  /* 0x00018c0001077983 */ /* 0x000ea20000300800 */
[----:B------:R-:W-:Y:S01]  /*45e90*/  STL.64 [R1+0xf0], R20 ;  /* 0x0000f01401007387 */ /* 0x000fe20000100a00 */
[----:B------:R-:W-:Y:S01]  /*45ea0*/  STL.64 [R1+0xf8], R22 ;  /* 0x0000f81601007387 */ /* 0x000fe20000100a00 */
[----:B----4-:R-:W-:Y:S11]  /*45eb0*/  HMMA.16816.F32 R12, R8, R18, R12 ;  /* 0x00000012080c723c */ /* 0x010ff6000000180c */
[----:B------:R-:W-:Y:S11]  /*45ec0*/  @!UPT UIADD3 URZ, URZ, URZ, URZ ;  /* 0x0000003f3f3ff290 */ /* 0x000ff6000fffe03f */
[----:B------:R-:W-:Y:S01]  /*45ed0*/  @!UPT UIADD3 URZ, URZ, URZ, URZ ;  /* 0x0000003f3f3ff290 */ /* 0x000fe2000fffe03f */
[----:B------:R-:W-:Y:S01]  /*45ee0*/  STL.64 [R1+0x160], R12 ;  /* 0x0001600c01007387 */ /* 0x000fe20000100a00 */
[----:B------:R-:W-:Y:S02]  /*45ef0*/  STL.64 [R1+0x168], R14 ;  /* 0x0001680e01007387 */ /* 0x000fe40000100a00 */
[----:B------:R0:W-:Y:S02]  /*45f00*/  STL.64 [R1+0x29f8], R20 ;  /* 0x0029f81401007387 */ /* 0x0001e40000100a00 */
[----:B------:R-:W1:Y:S01]  /*45f10*/  LDSM.16.M88.4 R12, [R0+0x23180] ;  /* 0x02318000000c783b */ /* 0x000e620000000200 */
[----:B0-----:R-:W4:Y:S03]  /*45f20*/  LDL.LU R20, [R1+0x190] ;  /* 0x0001900001147983 */ /* 0x001f260000300800 */
[----:B------:R-:W4:Y:S02]  /*45f30*/  LDL.LU R21, [R1+0x194] ;  /* 0x0001940001157983 */ /* 0x000f240000300800 */
[----:B------:R-:W4:Y:S02]  /*45f40*/  LDL.LU R22, [R1+0x198] ;  /* 0x0001980001167983 */ /* 0x000f240000300800 */
[----:B------:R-:W4:Y:S01]  /*45f50*/  LDL.LU R23, [R1+0x19c] ;  /* 0x00019c0001177983 */ /* 0x000f220000300800 */
[----:B------:R-:W2:Y:S01]  /*45f60*/  LDL.LU R24, [R1+0x260] ;  /* 0x0002600001187983 */ /* 0x000ea20000300800 */
[----:B------:R-:W2:Y:S02]  /*45f70*/  LDL.LU R25, [R1+0x264] ;  /* 0x0002640001197983 */ /* 0x000ea40000300800 */
[----:B------:R-:W2:Y:S02]  /*45f80*/  LDL.LU R26, [R1+0x268] ;  /* 0x00026800011a7983 */ /* 0x000ea40000300800 */
[----:B------:R-:W2:Y:S02]  /*45f90*/  LDL.LU R27, [R1+0x26c] ;  /* 0x00026c00011b7983 */ /* 0x000ea40000300800 */
[----:B--2---:R-:W-:Y:S01]  /*45fa0*/  STL.64 [R1+0x29b0], R26 ;  /* 0x0029b01a01007387 */ /* 0x004fe20000100a00 */
[----:B------:R-:W-:Y:S02]  /*45fb0*/  STL.64 [R1+0x29a8], R24 ;  /* 0x0029a81801007387 */ /* 0x000fe40000100a00 */
[----:B-1----:R-:W-:Y:S02]  /*45fc0*/  STL.64 [R1+0xb0], R12 ;  /* 0x0000b00c01007387 */ /* 0x002fe40000100a00 */
[----:B------:R0:W-:Y:S02]  /*45fd0*/  STL.64 [R1+0xb8], R14 ;  /* 0x0000b80e01007387 */ /* 0x0001e40000100a00 */
[----:B------:R-:W-:-:S02]  /*45fe0*/  IMAD.MOV.U32 R17, RZ, RZ, R12 ;  /* 0x000000ffff117224 */ /* 0x000fc400078e000c */
[----:B------:R-:W-:Y:S01]  /*45ff0*/  IMAD.MOV.U32 R16, RZ, RZ, R13 ;  /* 0x000000ffff107224 */ /* 0x000fe200078e000d */
[----:B------:R-:W-:Y:S04]  /*46000*/  LDSM.16.M88.4 R24, [R0+0x22180] ;  /* 0x022180000018783b */ /* 0x000fe80000000200 */
[----:B0-----:R-:W2:Y:S02]  /*46010*/  LDL.LU.64 R14, [R1+0x2a10] ;  /* 0x002a1000010e7983 */ /* 0x001ea40000300a00 */
[C---:B--2---:R-:W-:Y:S02]  /*46020*/  HMMA.16816.F32 R12, R8.reuse, R14, R4 ;  /* 0x0000000e080c723c */ /* 0x044fe40000001804 */
[----:B------:R-:W4:Y:S01]  /*46030*/  LDL.LU.64 R6, [R1+0x2a08] ;  /* 0x002a080001067983 */ /* 0x000f220000300a00 */
[----:B------:R-:W2:Y:S11]  /*46040*/  LDL.LU.64 R4, [R1+0x2a00] ;  /* 0x002a000001047983 */ /* 0x000eb60000300a00 */
[----:B------:R-:W-:Y:S09]  /*46050*/  @!UPT UIADD3 URZ, URZ, URZ, URZ ;  /* 0x0000003f3f3ff290 */ /* 0x000ff2000fffe03f */
[----:B------:R-:W-:Y:S01]  /*46060*/  STL.64 [R1+0x150], R12 ;  /* 0x0001500c01007387 */ /* 0x000fe20000100a00 */
[----:B------:R-:W-:Y:S02]  /*46070*/  STL.64 [R1+0x158], R14 ;  /* 0x0001580e01007387 */ /* 0x000fe40000100a00 */
[----:B------:R-:W0:Y:S02]  /*46080*/  LDSM.16.M88.4 R12, [R0+0x24180] ;  /* 0x02418000000c783b */ /* 0x000e240000000200 */
[----:B0-----:R-:W-:Y:S02]  /*46090*/  STL.64 [R1+0x29e0], R14 ;  /* 0x0029e00e01007387 */ /* 0x001fe40000100a00 */
[----:B------:R0:W-:Y:S02]  /*460a0*/  STL.64 [R1+0x29d8], R12 ;  /* 0x0029d80c01007387 */ /* 0x0001e40000100a00 */
[----:B0-----:R-:W3:Y:S01]  /*460b0*/  LDL.LU R12, [R1+0x200] ;  /* 0x00020000010c7983 */ /* 0x001ee20000300800 */
[----:B------:R-:W3:Y:S02]  /*460c0*/  LDL.LU R13, [R1+0x204] ;  /* 0x00020400010d7983 */ /* 0x000ee40000300800 */
[----:B------:R-:W3:Y:S02]  /*460d0*/  LDL.LU R14, [R1+0x208] ;  /* 0x00020800010e7983 */ /* 0x000ee40000300800 */
[----:B------:R-:W3:Y:S01]  /*460e0*/  LDL.LU R15, [R1+0x20c] ;  /* 0x00020c00010f7983 */ /* 0x000ee20000300800 */
[----:B------:R-:W-:Y:S01]  /*460f0*/  STL.64 [R1+0xc0], R24 ;  /* 0x0000c01801007387 */ /* 0x000fe20000100a00 */
[----:B------:R-:W-:Y:S02]  /*46100*/  STL.64 [R1+0xc8], R26 ;  /* 0x0000c81a01007387 */ /* 0x000fe40000100a00 */
[----:B------:R2:W-:Y:S01]  /*46110*/  STL.64 [R1+0x29c0], R24 ;  /* 0x0029c01801007387 */ /* 0x0005e20000100a00 */
[----:B----4-:R-:W-:Y:S01]  /*46120*/  HMMA.16816.F32 R8, R8, R6, R20 ;  /* 0x000000060808723c */ /* 0x010fe20000001814 */
[----:B------:R-:W3:Y:S01]  /*46130*/  LDL.LU.64 R20, [R1+0x29f8] ;  /* 0x0029f80001147983 */ /* 0x000ee20000300a00 */
[----:B--2---:R-:W-:-:S02]  /*46140*/  IMAD.MOV.U32 R24, RZ, RZ, R5 ;  /* 0x000000ffff187224 */ /* 0x004fc400078e0005 */
[----:B------:R-:W-:Y:S02]  /*46150*/  IMAD.MOV.U32 R25, RZ, RZ, R4 ;  /* 0x000000ffff197224 */ /* 0x000fe400078e0004 */
[----:B------:R-:W3:Y:S01]  /*46160*/  LDL.LU.64 R6, [R1+0x29f0] ;  /* 0x0029f00001067983 */ /* 0x000ee20000300a00 */
[----:B------:R-:W3:Y:S11]  /*46170*/  LDL.LU.64 R4, [R1+0x29e8] ;  /* 0x0029e80001047983 */ /* 0x000ef60000300a00 */
[----:B------:R-:W-:Y:S05]  /*46180*/  @!UPT UIADD3 URZ, URZ, URZ, URZ ;  /* 0x0000003f3f3ff290 */ /* 0x000fea000fffe03f */
[----:B------:R0:W-:Y:S01]  /*46190*/  STL.64 [R1+0x140], R8 ;  /* 0x0001400801007387 */ /* 0x0001e20000100a00 */
[----:B------:R-:W-:Y:S02]  /*461a0*/  STL.64 [R1+0x148], R10 ;  /* 0x0001480a01007387 */ /* 0x000fe40000100a00 */
[----:B0-----:R-:W-:Y:S02]  /*461b0*/  IMAD.MOV.U32 R8, RZ, RZ, R17 ;  /* 0x000000ffff087224 */ /* 0x001fe400078e0011 */
[----:B------:R-:W-:Y:S02]  /*461c0*/  IMAD.MOV.U32 R9, RZ, RZ, R16 ;  /* 0x000000ffff097224 */ /* 0x000fe400078e0010 */
[----:B------:R-:W0:Y:S04]  /*461d0*/  LDSM.16.M88.4 R16, [R0+0x25180] ;  /* 0x025180000010783b */ /* 0x000e280000000200 */
[----:B------:R1:W-:Y:S04]  /*461e0*/  STL.64 [R1+0x29b8], R8 ;  /* 0x0029b80801007387 */ /* 0x0003e80000100a00 */
[----:B-1----:R-:W2:Y:S01]  /*461f0*/  LDL.LU R8, [R1+0x280] ;  /* 0x0002800001087983 */ /* 0x002ea20000300800 */
[----:B------:R-:W2:Y:S02]  /*46200*/  LDL.LU R9, [R1+0x284] ;  /* 0x0002840001097983 */ /* 0x000ea40000300800 */
[----:B------:R-:W4:Y:S02]  /*46210*/  LDL.LU R10, [R1+0x288] ;  /* 0x00028800010a7983 */ /* 0x000f240000300800 */
[----:B------:R-:W4:Y:S01]  /*46220*/  LDL.LU R11, [R1+0x28c] ;  /* 0x00028c00010b7983 */ /* 0x000f220000300800 */
[C---:B---3--:R-:W-:Y:S01]  /*46230*/  HMMA.16816.F32 R12, R4.reuse, R20, R12 ;  /* 0x00000014040c723c */ /* 0x048fe2000000180c */
[----:B----4-:R-:W-:Y:S01]  /*46240*/  STL.64 [R1+0x29d0], R10 ;  /* 0x0029d00a01007387 */ /* 0x010fe20000100a00 */
[----:B--2---:R1:W-:Y:S03]  /*46250*/  STL.64 [R1+0x29c8], R8 ;  /* 0x0029c80801007387 */ /* 0x0043e60000100a00 */
[----:B-1----:R-:W2:Y:S01]  /*46260*/  LDL.LU R8, [R1+0x270] ;  /* 0x0002700001087983 */ /* 0x002ea20000300800 */
[----:B------:R-:W2:Y:S02]  /*46270*/  LDL.LU R9, [R1+0x274] ;  /* 0x0002740001097983 */ /* 0x000ea40000300800 */
[----:B------:R-:W2:Y:S02]  /*46280*/  LDL.LU R10, [R1+0x278] ;  /* 0x00027800010a7983 */ /* 0x000ea40000300800 */
[----:B------:R-:W2:Y:S11]  /*46290*/  LDL.LU R11, [R1+0x27c] ;  /* 0x00027c00010b7983 */ /* 0x000eb60000300800 */
[----:B------:R-:W-:Y:S02]  /*462a0*/  @!UPT UIADD3 URZ, URZ, URZ, URZ ;  /* 0x0000003f3f3ff290 */ /* 0x000fe4000fffe03f */
[----:B------:R-:W-:Y:S01]  /*462b0*/  STL.64 [R1+0x130], R12 ;  /* 0x0001300c01007387 */ /* 0x000fe20000100a00 */
[----:B------:R1:W-:Y:S03]  /*462c0*/  STL.64 [R1+0x138], R14 ;  /* 0x0001380e01007387 */ /* 0x0003e60000100a00 */
[----:B-1----:R-:W3:Y:S01]  /*462d0*/  LDL.LU.64 R14, [R1+0x29e0] ;  /* 0x0029e000010e7983 */ /* 0x002ee20000300a00 */
[----:B------:R-:W4:Y:S02]  /*462e0*/  LDL.LU.64 R12, [R1+0x29d8] ;  /* 0x0029d800010c7983 */ /* 0x000f240000300a00 */
[----:B------:R-:W-:Y:S02]  /*462f0*/  IMAD.MOV.U32 R29, RZ, RZ, R21 ;  /* 0x000000ffff1d7224 */ /* 0x000fe400078e0015 */
[----:B------:R-:W-:Y:S01]  /*46300*/  LDSM.16.M88.4 R20, [R0+0x26180] ;  /* 0x026180000014783b */ /* 0x000fe20000000200 */
[----:B--2---:R-:W-:Y:S03]  /*46310*/  HMMA.16816.F32 R24, R4, R24, R8 ;  /* 0x000000180418723c */ /* 0x004fe60000001808 */
[----:B----4-:R-:W-:Y:S01]  /*46320*/  STL.64 [R1+0xa0], R12 ;  /* 0x0000a00c01007387 */ /* 0x010fe20000100a00 */
[----:B---3--:R-:W-:Y:S02]  /*46330*/  STL.64 [R1+0xa8], R14 ;  /* 0x0000a80e01007387 */ /* 0x008fe40000100a00 */
[----:B------:R-:W-:Y:S02]  /*46340*/  STL [R1+0x297c], R29 ;  /* 0x00297c1d01007387 */ /* 0x000fe40000100800 */
[----:B0-----:R-:W-:Y:S01]  /*46350*/  STL.64 [R1+0x90], R16 ;  /* 0x0000901001007387 */ /* 0x001fe20000100a00 */
[----:B------:R-:W-:Y:S01]  /*46360*/  STL.64 [R1+0x98], R18 ;  /* 0x0000981201007387 */ /* 0x000fe20000100a00 */
[----:B------:R0:W-:Y:S03]  /*46370*/  STL.64 [R1+0x2990], R16 ;  /* 0x0029901001007387 */ /* 0x0001e60000100a00 */
[----:B0-----:R-:W2:Y:S01]  /*46380*/  LDL.LU R16, [R1+0x2a0] ;  /* 0x0002a00001107983 */ /* 0x001ea20000300800 */
[----:B------:R-:W2:Y:S02]  /*46390*/  LDL.LU R17, [R1+0x2a4] ;  /* 0x0002a40001117983 */ /* 0x000ea40000300800 */
[----:B------:R-:W2:Y:S02]  /*463a0*/  LDL.LU R18, [R1+0x2a8] ;  /* 0x0002a80001127983 */ /* 0x000ea40000300800 */
[----:B------:R-:W3:Y:S01]  /*463b0*/  LDL.LU.64 R10, [R1+0x29d0] ;  /* 0x0029d000010a7983 */ /* 0x000ee20000300a00 */
[----:B------:R-:W3:Y:S04]  /*463c0*/  LDL.LU.64 R8, [R1+0x29c8] ;  /* 0x0029c80001087983 */ /* 0x000ee80000300a00 */
[----:B------:R-:W-:Y:S02]  /*463d0*/  STL.64 [R1+0x120], R24 ;  /* 0x0001201801007387 */ /* 0x000fe40000100a00 */
[----:B------:R-:W-:Y:S02]  /*463e0*/  STL.64 [R1+0x128], R26 ;  /* 0x0001281a01007387 */ /* 0x000fe40000100a00 */
[----:B------:R-:W0:Y:S04]  /*463f0*/  LDSM.16.M88.4 R24, [R0+0x27180] ;  /* 0x027180000018783b */ /* 0x000e280000000200 */
[----:B0-----:R0:W-:Y:S01]  /*46400*/  STL.64 [R1+0x70], R24 ;  /* 0x0000701801007387 */ /* 0x0011e20000100a00 */
[----:B------:R-:W-:Y:S03]  /*46410*/  STL.64 [R1+0x78], R26 ;  /* 0x0000781a01007387 */ /* 0x000fe60000100a00 */
[----:B0-----:R-:W3:Y:S01]  /*46420*/  LDL.LU.64 R24, [R1+0x29c0] ;  /* 0x0029c00001187983 */ /* 0x001ee20000300a00 */
[----:B------:R-:W-:-:S02]  /*46430*/  IMAD.MOV.U32 R19, RZ, RZ, R2 ;  /* 0x000000ffff137224 */ /* 0x000fc400078e0002 */
[----:B------:R-:W-:Y:S02]  /*46440*/  IMAD.MOV.U32 R0, RZ, RZ, R27 ;  /* 0x000000ffff007224 */ /* 0x000fe400078e001b */
[----:B------:R-:W-:Y:S01]  /*46450*/  IMAD.MOV.U32 R2, RZ, RZ, R26 ;  /* 0x000000ffff027224 */ /* 0x000fe200078e001a */
[----:B------:R-:W-:Y:S01]  /*46460*/  STL.64 [R1+0x80], R20 ;  /* 0x0000801401007387 */ /* 0x000fe20000100a00 */
[----:B------:R-:W-:Y:S02]  /*46470*/  STL.64 [R1+0x88], R22 ;  /* 0x0000881601007387 */ /* 0x000fe40000100a00 */
[----:B------:R-:W-:Y:S01]  /*46480*/  STL [R1+0x2978], R0 ;  /* 0x0029780001007387 */ /* 0x000fe20000100800 */
[----:B------:R-:W-:Y:S01]  /*46490*/  STL [R1+0x2974], R2 ;  /* 0x0029740201007387 */ /* 0x000fe20000100800 */
[C---:B---3--:R-:W-:Y:S01]  /*464a0*/  HMMA.16816.F32 R8, R4.reuse, R24, R8 ;  /* 0x000000180408723c */ /* 0x048fe20000001808 */
[----:B------:R-:W-:Y:S11]  /*464b0*/  IMAD.MOV.U32 R29, RZ, RZ, R25 ;  /* 0x000000ffff1d7224 */ /* 0x000ff600078e0019 */
[----:B------:R-:W-:Y:S11]  /*464c0*/  @!UPT UIADD3 URZ, URZ, URZ, URZ ;  /* 0x0000003f3f3ff290 */ /* 0x000ff6000fffe03f */
[----:B------:R0:W-:Y:S01]  /*464d0*/  STL.64 [R1+0x110], R8 ;  /* 0x0001100801007387 */ /* 0x0001e20000100a00 */
[----:B------:R1:W-:Y:S03]  /*464e0*/  STL.64 [R1+0x118], R10 ;  /* 0x0001180a01007387 */ /* 0x0003e60000100a00 */
[----:B0-----:R-:W1:Y:S01]  /*464f0*/  LDL.LU.64 R8, [R1+0x29b8] ;  /* 0x0029b80001087983 */ /* 0x001e620000300a00 */
[----:B------:R-:W1:Y:S02]  /*46500*/  LDL.LU.64 R26, [R1+0x29b0] ;  /* 0x0029b000011a7983 */ /* 0x000e640000300a00 */
[----:B------:R-:W1:Y:S02]  /*46510*/  LDL.LU.64 R24, [R1+0x29a8] ;  /* 0x0029a80001187983 */ /* 0x000e640000300a00 */
[C---:B-1----:R-:W-:Y:S01]  /*46520*/  HMMA.16816.F32 R8, R4.reuse, R8, R24 ;  /* 0x000000080408723c */ /* 0x042fe20000001818 */
[----:B------:R-:W3:Y:S01]  /*46530*/  LDL.LU R27, [R1+0x29a0] ;  /* 0x0029a000011b7983 */ /* 0x000ee20000300800 */
[----:B------:R-:W4:Y:S06]  /*46540*/  LDL.LU.64 R24, [R1+0x2998] ;  /* 0x0029980001187983 */ /* 0x000f2c0000300a00 */
[----:B--2---:R-:W-:Y:S01]  /*46550*/  HMMA.16816.F32 R16, R4, R12, R16 ;  /* 0x0000000c0410723c */ /* 0x004fe20000001810 */
[----:B------:R-:W-:-:S02]  /*46560*/  IMAD.MOV.U32 R0, RZ, RZ, R12 ;  /* 0x000000ffff007224 */ /* 0x000fc400078e000c */
[----:B------:R-:W-:Y:S11]  /*46570*/  IMAD.MOV.U32 R2, RZ, RZ, R13 ;  /* 0x000000ffff027224 */ /* 0x000ff600078e000d */
[----:B------:R-:W-:Y:S01]  /*46580*/  @!UPT UIADD3 URZ, URZ, URZ, URZ ;  /* 0x0000003f3f3ff290 */ /* 0x000fe2000fffe03f */
[----:B------:R-:W-:Y:S01]  /*46590*/  STL.64 [R1+0x100], R8 ;  /* 0x0001000801007387 */ /* 0x000fe20000100a00 */
[----:B------:R-:W-:Y:S03]  /*465a0*/  STL.64 [R1+0x108], R10 ;  /* 0x0001080a01007387 */ /* 0x000fe60000100a00 */
[----:B---3--:R-:W0:Y:S04]  /*465b0*/  LDSM.16.MT88.4 R8, [R27+0x18080] ;  /* 0x018080001b08783b */ /* 0x008e280000004200 */
[----:B------:R-:W1:Y:S04]  /*465c0*/  LDSM.16.MT88.4 R12, [R27+0x18100] ;  /* 0x018100001b0c783b */ /* 0x000e680000004200 */
[----:B0-----:R-:W-:Y:S01]  /*465d0*/  STL.64 [R1+0x2988], R10 ;  /* 0x0029880a01007387 */ /* 0x001fe20000100a00 */
[----:B------:R0:W-:Y:S03]  /*465e0*/  STL.64 [R1+0x2980], R8 ;  /* 0x0029800801007387 */ /* 0x0001e60000100a00 */
[----:B0-----:R-:W2:Y:S01]  /*465f0*/  LDL.LU R8, [R1+0x2e0] ;  /* 0x0002e00001087983 */ /* 0x001ea20000300800 */
[----:B------:R-:W2:Y:S02]  /*46600*/  LDL.LU R9, [R1+0x2e4] ;  /* 0x0002e40001097983 */ /* 0x000ea40000300800 */
[----:B------:R-:W2:Y:S02]  /*46610*/  LDL.LU R10, [R1+0x2e8] ;  /* 0x0002e800010a7983 */ /* 0x000ea40000300800 */
[----:B------:R-:W2:Y:S01]  /*46620*/  LDL.LU R11, [R1+0x2ec] ;  /* 0x0002ec00010b7983 */ /* 0x000ea20000300800 */
[----:B------:R0:W-:Y:S01]  /*46630*/  STL.64 [R1+0xe0], R16 ;  /* 0x0000e01001007387 */ /* 0x0001e20000100a00 */
[----:B------:R-:W-:Y:S03]  /*46640*/  STL.64 [R1+0xe8], R18 ;  /* 0x0000e81201007387 */ /* 0x000fe60000100a00 */
[----:B0-----:R-:W3:Y:S01]  /*46650*/  LDL.LU.64 R16, [R1+0x2990] ;  /* 0x0029900001107983 */ /* 0x001ee20000300a00 */
[----:B-1----:R-:W-:Y:S02]  /*46660*/  STL.64 [R1+0x2908], R14 ;  /* 0x0029080e01007387 */ /* 0x002fe40000100a00 */
[----:B------:R0:W-:Y:S02]  /*46670*/  STL.64 [R1+0x2900], R12 ;  /* 0x0029000c01007387 */ /* 0x0001e40000100a00 */
        /* <DEDUP_REMOVED lines=10> */
[----:B------:R-:W0:Y:S01]  /*46720*/  LDSM.16.MT88.4 R16, [R27+0x18180] ;  /* 0x018180001b10783b */ /* 0x000e220000004200 */
[----:B--2---:R-:W-:Y:S03]  /*46730*/  HMMA.16816.F32 R20, R4, R20, R8 ;  /* 0x000000140414723c */ /* 0x004fe60000001808 */
[----:B------:R-:W-:Y:S04]  /*46740*/  STL.64 [R1+0x68], R14 ;  /* 0x0000680e01007387 */ /* 0x000fe80000100a00 */
[----:B0-----:R-:W-:Y:S01]  /*46750*/  STL [R1+0x2894], R16 ;  /* 0x0028941001007387 */ /* 0x001fe20000100800 */
[----:B------:R0:W-:Y:S02]  /*46760*/  STL [R1+0x2890], R17 ;  /* 0x0028901101007387 */ /* 0x0001e40000100800 */
[----:B------:R-:W-:Y:S02]  /*46770*/  STL [R1+0x288c], R18 ;  /* 0x00288c1201007387 */ /* 0x000fe40000100800 */
[----:B------:R-:W-:Y:S01]  /*46780*/  STL [R1+0x2888], R19 ;  /* 0x0028881301007387 */ /* 0x000fe20000100800 */
[----:B0-----:R-:W2:Y:S01]  /*46790*/  LDL.LU.64 R16, [R1+0x70] ;  /* 0x0000700001107983 */ /* 0x001ea20000300a00 */
[----:B------:R-:W3:Y:S02]  /*467a0*/  LDL.LU.64 R10, [R1+0x2988] ;  /* 0x00298800010a7983 */ /* 0x000ee40000300a00 */
[----:B------:R-:W3:Y:S07]  /*467b0*/  LDL.LU.64 R8, [R1+0x2980] ;  /* 0x0029800001087983 */ /* 0x000eee0000300a00 */
[----:B------:R-:W-:Y:S01]  /*467c0*/  STL.64 [R1+0x50], R20 ;  /* 0x0000501401007387 */ /* 0x000fe20000100a00 */
[----:B------:R-:W-:Y:S02]  /*467d0*/  STL.64 [R1+0x58], R22 ;  /* 0x0000581601007387 */ /* 0x000fe40000100a00 */
[----:B------:R-:W0:Y:S02]  /*467e0*/  LDSM.16.MT88.4 R20, [R27+0x1a000] ;  /* 0x01a000001b14783b */ /* 0x000e240000004200 */
[----:B0-----:R-:W-:Y:S02]  /*467f0*/  STL.64 [R1+0x27e8], R22 ;  /* 0x0027e81601007387 */ /* 0x001fe40000100a00 */
[----:B------:R0:W-:Y:S02]  /*46800*/  STL.64 [R1+0x27e0], R20 ;  /* 0x0027e01401007387 */ /* 0x0001e40000100a00 */
[----:B0-----:R-:W2:Y:S01]  /*46810*/  LDL.LU R20, [R1+0x2d0] ;  /* 0x0002d00001147983 */ /* 0x001ea20000300800 */
[----:B------:R-:W2:Y:S02]  /*46820*/  LDL.LU R21, [R1+0x2d4] ;  /* 0x0002d40001157983 */ /* 0x000ea40000300800 */
[----:B------:R-:W-:-:S02]  /*46830*/  IMAD.MOV.U32 R22, RZ, RZ, R28 ;  /* 0x000000ffff167224 */ /* 0x000fc400078e001c */
[----:B------:R-:W-:-:S07]  /*46840*/  IMAD.MOV.U32 R23, RZ, RZ, R3 ;  /* 0x000000ffff177224 */ /* 0x000fce00078e0003 */
[----:B--2---:R-:W-:Y:S11]  /*46850*/  HMMA.16816.F32 R4, R4, R16, R20 ;  /* 0x000000100404723c */ /* 0x004ff60000001814 */
[----:B------:R-:W-:Y:S11]  /*46860*/  @!UPT UIADD3 URZ, URZ, URZ, URZ ;  /* 0x0000003f3f3ff290 */ /* 0x000ff6000fffe03f */
[----:B------:R-:W-:Y:S01]  /*46870*/  @!UPT UIADD3 URZ, URZ, URZ, URZ ;  /* 0x0000003f3f3ff290 */ /* 0x000fe2000fffe03f */
[----:B------:R-:W-:Y:S01]  /*46880*/  STL.64 [R1+0x30], R4 ;  /* 0x0000300401007387 */ /* 0x000fe20000100a00 */
[----:B------:R-:W-:Y:S02]  /*46890*/  STL.64 [R1+0x38], R6 ;  /* 0x0000380601007387 */ /* 0x000fe40000100a00 */
[----:B------:R-:W2:Y:S02]  /*468a0*/  LDL.LU.64 R20, [R1+0x80] ;  /* 0x0000800001147983 */ /* 0x000ea40000300a00 */
[----:B------:R0:W1:Y:S01]  /*468b0*/  LDSM.16.MT88.4 R4, [R27+0x1a080] ;  /* 0x01a080001b04783b */ /* 0x0000620000004200 */
[----:B--2---:R-:W-:Y:S03]  /*468c0*/  STL.64 [R1+0x2910], R20 ;  /* 0x0029101401007387 */ /* 0x004fe60000100a00 */
[----:B------:R-:W2:Y:S02]  /*468d0*/  LDL.LU R26, [R1+0x328] ;  /* 0x00032800011a7983 */ /* 0x000ea40000300800 */
[----:B0-----:R-:W2:Y:S02]  /*468e0*/  LDL.LU R27, [R1+0x32c] ;  /* 0x00032c00011b7983 */ /* 0x001ea40000300800 */
[----:B------:R-:W-:-:S02]  /*468f0*/  IMAD.MOV.U32 R28, RZ, RZ, R16 ;  /* 0x000000ffff1c7224 */ /* 0x000fc400078e0010 */
[----:B------:R-:W-:Y:S01]  /*46900*/  IMAD.MOV.U32 R3, RZ, RZ, R17 ;  /* 0x000000ffff037224 */ /* 0x000fe200078e0011 */
[----:B--2---:R-:W-:Y:S01]  /*46910*/  STL.64 [R1+0x2930], R26 ;  /* 0x0029301a01007387 */ /* 0x004fe20000100a00 */
[----:B----4-:R0:W-:Y:S03]  /*46920*/  STL.64 [R1+0x2928], R24 ;  /* 0x0029281801007387 */ /* 0x0101e60000100a00 */
[----:B0-----:R-:W2:Y:S01]  /*46930*/  LDL R24, [R1+0xc0] ;  /* 0x0000c00001187983 */ /* 0x001ea20000100800 */
[----:B------:R-:W-:Y:S02]  /*46940*/  IMAD.MOV.U32 R25, RZ, RZ, R29 ;  /* 0x000000ffff197224 */ /* 0x000fe400078e001d */
[----:B------:R-:W-:Y:S02]  /*46950*/  IMAD.MOV.U32 R16, RZ, RZ, R13 ;  /* 0x000000ffff107224 */ /* 0x000fe400078e000d */
[----:B------:R-:W-:Y:S01]  /*46960*/  IMAD.MOV.U32 R17, RZ, RZ, R12 ;  /* 0x000000ffff117224 */ /* 0x000fe200078e000c */
[----:B------:R-:W4:Y:S01]  /*46970*/  LDL.LU R29, [R1+0x297c] ;  /* 0x00297c00011d7983 */ /* 0x000f220000300800 */
[----:B------:R-:W-:-:S02]  /*46980*/  IMAD.MOV.U32 R20, RZ, RZ, R0 ;  /* 0x000000ffff147224 */ /* 0x000fc400078e0000 */
[----:B------:R-:W-:Y:S01]  /*46990*/  IMAD.MOV.U32 R21, RZ, RZ, R2 ;  /* 0x000000ffff157224 */ /* 0x000fe200078e0002 */
[----:B--2---:R0:W-:Y:S01]  /*469a0*/  STL.64 [R1+0x2940], R24 ;  /* 0x0029401801007387 */ /* 0x0041e20000100a00 */
[----:B------:R-:W-:Y:S02]  /*469b0*/  STL.64 [R1+0x2918], R16 ;  /* 0x0029181001007387 */ /* 0x000fe40000100a00 */
[----:B------:R-:W2:Y:S02]  /*469c0*/  LDL.LU R0, [R1+0x2978] ;  /* 0x0029780001007983 */ /* 0x000ea40000300800 */
[----:B------:R-:W2:Y:S01]  /*469d0*/  LDL.LU R2, [R1+0x2974] ;  /* 0x0029740001027983 */ /* 0x000ea20000300800 */
[----:B0-----:R-:W2:Y:S04]  /*469e0*/  LDL R24, [R1+0xd0] ;  /* 0x0000d00001187983 */ /* 0x001ea80000100800 */
[----:B------:R-:W2:Y:S04]  /*469f0*/  LDL R25, [R1+0xd4] ;  /* 0x0000d40001197983 */ /* 0x000ea80000100800 */
[----:B--2---:R0:W-:Y:S04]  /*46a00*/  STL.64 [R1+0x2958], R24 ;  /* 0x0029581801007387 */ /* 0x0041e80000100a00 */
[----:B0-----:R-:W3:Y:S01]  /*46a10*/  LDL R24, [R1+0xf0] ;  /* 0x0000f00001187983 */ /* 0x001ee20000100800 */
[----:B----4-:R-:W-:-:S02]  /*46a20*/  IMAD.MOV.U32 R25, RZ, RZ, R29 ;  /* 0x000000ffff197224 */ /* 0x010fc400078e001d */
[----:B------:R-:W2:Y:S02]  /*46a30*/  LDL.LU R29, [R1+0x2970] ;  /* 0x00297000011d7983 */ /* 0x000ea40000300800 */
[----:B------:R0:W-:Y:S02]  /*46a40*/  STL.64 [R1+0x2920], R20 ;  /* 0x0029201401007387 */ /* 0x0001e40000100a00 */
[----:B0-----:R-:W4:Y:S04]  /*46a50*/  LDL.LU.64 R20, [R1+0xb0] ;  /* 0x0000b00001147983 */ /* 0x001f280000300a00 */
[----:B----4-:R0:W-:Y:S04]  /*46a60*/  STL.64 [R1+0x2938], R20 ;  /* 0x0029381401007387 */ /* 0x0101e80000100a00 */
        /* <DEDUP_REMOVED lines=12> */
[----:B0-----:R-:W3:Y:S01]  /*46b30*/  LDL.LU R20, [R1+0x350] ;  /* 0x0003500001147983 */ /* 0x001ee20000300800 */
[----:B------:R-:W3:Y:S02]  /*46b40*/  LDL.LU R21, [R1+0x354] ;  /* 0x0003540001157983 */ /* 0x000ee40000300800 */
[----:B------:R-:W3:Y:S02]  /*46b50*/  LDL.LU R22, [R1+0x358] ;  /* 0x0003580001167983 */ /* 0x000ee40000300800 */
[----:B------:R-:W3:Y:S01]  /*46b60*/  LDL.LU R23, [R1+0x35c] ;  /* 0x00035c0001177983 */ /* 0x000ee20000300800 */
[----:B------:R-:W2:Y:S01]  /*46b70*/  LDL.LU R16, [R1+0x310] ;  /* 0x0003100001107983 */ /* 0x000ea20000300800 */
[----:B------:R-:W2:Y:S02]  /*46b80*/  LDL.LU R17, [R1+0x314] ;  /* 0x0003140001117983 */ /* 0x000ea40000300800 */
[----:B------:R-:W2:Y:S02]  /*46b90*/  LDL.LU R18, [R1+0x318] ;  /* 0x0003180001127983 */ /* 0x000ea40000300800 */
[----:B------:R-:W2:Y:S01]  /*46ba0*/  LDL.LU R19, [R1+0x31c] ;  /* 0x00031c0001137983 */ /* 0x000ea20000300800 */
[----:B------:R-:W4:Y:S01]  /*46bb0*/  LDL.LU R12, [R1+0x2f0] ;  /* 0x0002f000010c7983 */ /* 0x000f220000300800 */
[----:B------:R-:W4:Y:S02]  /*46bc0*/  LDL.LU R13, [R1+0x2f4] ;  /* 0x0002f400010d7983 */ /* 0x000f240000300800 */
[----:B------:R-:W4:Y:S02]  /*46bd0*/  LDL.LU R14, [R1+0x2f8] ;  /* 0x0002f800010e7983 */ /* 0x000f240000300800 */
[----:B------:R-:W4:Y:S01]  /*46be0*/  LDL.LU R15, [R1+0x2fc] ;  /* 0x0002fc00010f7983 */ /* 0x000f220000300800 */
[----:B-1----:R0:W-:Y:S01]  /*46bf0*/  STL.64 [R1+0x2768], R6 ;  /* 0x0027680601007387 */ /* 0x0021e20000100a00 */
[----:B------:R1:W-:Y:S02]  /*46c00*/  STL.64 [R1+0x2760], R4 ;  /* 0x0027600401007387 */ /* 0x0003e40000100a00 */
[----:B0-----:R-:W-:-:S02]  /*46c10*/  IMAD.MOV.U32 R6, RZ, RZ, R2 ;  /* 0x000000ffff067224 */ /* 0x001fc400078e0002 */
[----:B------:R-:W-:Y:S02]  /*46c20*/  IMAD.MOV.U32 R7, RZ, RZ, R0 ;  /* 0x000000ffff077224 */ /* 0x000fe400078e0000 */
[----:B-1----:R-:W-:Y:S02]  /*46c30*/  IMAD.MOV.U32 R4, RZ, RZ, R28 ;  /* 0x000000ffff047224 */ /* 0x002fe400078e001c */
[----:B------:R-:W-:Y:S01]  /*46c40*/  IMAD.MOV.U32 R5, RZ, RZ, R3 ;  /* 0x000000ffff057224 */ /* 0x000fe200078e0003 */
[----:B------:R-:W-:Y:S01]  /*46c50*/  STL [R1+0x2898], R6 ;  /* 0x0028980601007387 */ /* 0x000fe20000100800 */
[----:B------:R-:W-:Y:S01]  /*46c60*/  STL [R1+0x289c], R7 ;  /* 0x00289c0701007387 */ /* 0x000fe20000100800 */
[----:B---3--:R-:W-:Y:S02]  /*46c70*/  HMMA.16816.F32 R24, R8, R24, R20 ;  /* 0x000000180818723c */ /* 0x008fe40000001814 */
[----:B------:R-:W3:Y:S01]  /*46c80*/  LDL.LU.64 R22, [R1+0x2968] ;  /* 0x0029680001167983 */ /* 0x000ee20000300a00 */
[----:B------:R-:W3:Y:S11]  /*46c90*/  LDL.LU.64 R20, [R1+0x2960] ;  /* 0x0029600001147983 */ /* 0x000ef60000300a00 */
[----:B------:R-:W-:Y:S10]  /*46ca0*/  @!UPT UIADD3 URZ, URZ, URZ, URZ ;  /* 0x0000003f3f3ff290 */ /* 0x000ff4000fffe03f */
[----:B------:R-:W-:Y:S02]  /*46cb0*/  IMAD.MOV.U32 R28, RZ, RZ, R24 ;  /* 0x000000ffff1c7224 */ /* 0x000fe400078e0018 */
[----:B------:R-:W-:Y:S02]  /*46cc0*/  IMAD.MOV.U32 R3, RZ, RZ, R25 ;  /* 0x000000ffff037224 */ /* 0x000fe400078e0019 */
[----:B------:R-:W3:Y:S01]  /*46cd0*/  LDL.LU.64 R24, [R1+0x2958] ;  /* 0x0029580001187983 */ /* 0x000ee20000300a00 */
[----:B------:R-:W-:Y:S02]  /*46ce0*/  IMAD.MOV.U32 R2, RZ, RZ, R26 ;  /* 0x000000ffff027224 */ /* 0x000fe400078e001a */
[----:B------:R-:W-:-:S05]  /*46cf0*/  IMAD.MOV.U32 R0, RZ, RZ, R27 ;  /* 0x000000ffff007224 */ /* 0x000fca00078e001b */
[----:B------:R-:W-:Y:S01]  /*46d00*/  STL [R1+0x27c4], R0 ;  /* 0x0027c40001007387 */ /* 0x000fe20000100800 */
[----:B------:R-:W-:Y:S02]  /*46d10*/  STL [R1+0x27c0], R2 ;  /* 0x0027c00201007387 */ /* 0x000fe40000100800 */
[----:B------:R-:W-:Y:S02]  /*46d20*/  STL [R1+0x27bc], R3 ;  /* 0x0027bc0301007387 */ /* 0x000fe40000100800 */
[----:B------:R-:W-:Y:S01]  /*46d30*/  STL [R1+0x27b8], R28 ;  /* 0x0027b81c01007387 */ /* 0x000fe20000100800 */
[C---:B---3--:R-:W-:Y:S01]  /*46d40*/  HMMA.16816.F32 R24, R8.reuse, R24, R20 ;  /* 0x000000180818723c */ /* 0x048fe20000001814 */
[----:B------:R-:W3:Y:S01]  /*46d50*/  LDL.LU.64 R22, [R1+0x2950] ;  /* 0x0029500001167983 */ /* 0x000ee20000300a00 */
[----:B------:R-:W3:Y:S11]  /*46d60*/  LDL.LU.64 R20, [R1+0x2948] ;  /* 0x0029480001147983 */ /* 0x000ef60000300a00 */
[----:B------:R-:W-:Y:S10]  /*46d70*/  @!UPT UIADD3 URZ, URZ, URZ, URZ ;  /* 0x0000003f3f3ff290 */ /* 0x000ff4000fffe03f */
[----:B------:R0:W-:Y:S01]  /*46d80*/  STL.64 [R1+0x10], R24 ;  /* 0x0000101801007387 */ /* 0x0001e20000100a00 */
[----:B------:R3:W-:Y:S03]  /*46d90*/  STL.64 [R1+0x18], R26 ;  /* 0x0000181a01007387 */ /* 0x0007e60000100a00 */
[----:B0-----:R-:W3:Y:S02]  /*46da0*/  LDL.LU.64 R24, [R1+0x2940] ;  /* 0x0029400001187983 */ /* 0x001ee40000300a00 */
[C---:B---3--:R-:W-:Y:S02]  /*46db0*/  HMMA.16816.F32 R24, R8.reuse, R24, R20 ;  /* 0x000000180818723c */ /* 0x048fe40000001814 */
[----:B------:R-:W3:Y:S11]  /*46dc0*/  LDL.LU.64 R20, [R1+0x2938] ;  /* 0x0029380001147983 */ /* 0x000ef60000300a00 */
[----:B------:R-:W-:Y:S10]  /*46dd0*/  @!UPT UIADD3 URZ, URZ, URZ, URZ ;  /* 0x0000003f3f3ff290 */ /* 0x000ff4000fffe03f */
[----:B------:R-:W-:Y:S01]  /*46de0*/  STL.64 [R1], R24 ;  /* 0x0000001801007387 */ /* 0x000fe20000100a00 */
[----:B------:R0:W-:Y:S03]  /*46df0*/  STL.64 [R1+0x8], R26 ;  /* 0x0000081a01007387 */ /* 0x0001e60000100a00 */
[----:B0-----:R-:W2:Y:S01]  /*46e00*/  LDL.LU.64 R26, [R1+0x2930] ;  /* 0x00293000011a7983 */ /* 0x001ea20000300a00 */
[----:B------:R-:W2:Y:S02]  /*46e10*/  LDL.LU.64 R24, [R1+0x2928] ;  /* 0x0029280001187983 */ /* 0x000ea40000300a00 */
[----:B---3--:R-:W-:Y:S02]  /*46e20*/  IMAD.MOV.U32 R7, RZ, RZ, R20 ;  /* 0x000000ffff077224 */ /* 0x008fe400078e0014 */
[----:B------:R-:W-:Y:S01]  /*46e30*/  IMAD.MOV.U32 R6, RZ, RZ, R21 ;  /* 0x000000ffff067224 */ /* 0x000fe200078e0015 */
[C---:B--2---:R-:W-:Y:S01]  /*46e40*/  HMMA.16816.F32 R24, R8.reuse, R20, R24 ;  /* 0x000000140818723c */ /* 0x044fe20000001818 */
[----:B------:R-:W2:Y:S11]  /*46e50*/  LDL.LU.64 R20, [R1+0x2920] ;  /* 0x0029200001147983 */ /* 0x000eb60000300a00 */
[----:B------:R-:W-:Y:S11]  /*46e60*/  @!UPT UIADD3 URZ, URZ, URZ, URZ ;  /* 0x0000003f3f3ff290 */ /* 0x000ff6000fffe03f */
[----:B------:R-:W-:Y:S01]  /*46e70*/  STL.64 [R1+0x2720], R26 ;  /* 0x0027201a01007387 */ /* 0x000fe20000100a00 */
[----:B------:R0:W-:Y:S03]  /*46e80*/  STL.64 [R1+0x2718], R24 ;  /* 0x0027181801007387 */ /* 0x0001e60000100a00 */
[----:B0-----:R-:W3:Y:S01]  /*46e90*/  LDL.LU R24, [R1+0x300] ;  /* 0x0003000001187983 */ /* 0x001ee20000300800 */
[----:B------:R-:W3:Y:S02]  /*46ea0*/  LDL.LU R25, [R1+0x304] ;  /* 0x0003040001197983 */ /* 0x000ee40000300800 */
[----:B------:R-:W3:Y:S01]  /*46eb0*/  LDL.LU R26, [R1+0x308] ;  /* 0x00030800011a7983 */ /* 0x000ee20000300800 */
[----:B--2---:R-:W-:Y:S01]  /*46ec0*/  HMMA.16816.F32 R20, R8, R20, R16 ;  /* 0x000000140814723c */ /* 0x004fe20000001810 */
[----:B------:R-:W3:Y:S11]  /*46ed0*/  LDL.LU.64 R16, [R1+0x2918] ;  /* 0x0029180001107983 */ /* 0x000ef60000300a00 */
[----:B------:R-:W-:Y:S11]  /*46ee0*/  @!UPT UIADD3 URZ, URZ, URZ, URZ ;  /* 0x0000003f3f3ff290 */ /* 0x000ff6000fffe03f */
[----:B------:R-:W-:Y:S01]  /*46ef0*/  @!UPT UIADD3 URZ, URZ, URZ, URZ ;  /* 0x0000003f3f3ff290 */ /* 0x000fe2000fffe03f */
[----:B------:R-:W-:Y:S02]  /*46f00*/  IMAD.MOV.U32 R0, RZ, RZ, R20 ;  /* 0x000000ffff007224 */ /* 0x000fe400078e0014 */
[----:B------:R-:W-:Y:S02]  /*46f10*/  IMAD.MOV.U32 R2, RZ, RZ, R21 ;  /* 0x000000ffff027224 */ /* 0x000fe400078e0015 */
[----:B------:R-:W4:Y:S01]  /*46f20*/  LDL.LU.64 R20, [R1+0x2910] ;  /* 0x0029100001147983 */ /* 0x000f220000300a00 */
[----:B------:R-:W-:-:S07]  /*46f30*/  IMAD.MOV.U32 R27, RZ, RZ, R29 ;  /* 0x000000ffff1b7224 */ /* 0x000fce00078e001d */
[C---:B---3--:R-:W-:Y:S11]  /*46f40*/  HMMA.16816.F32 R16, R8.reuse, R16, R24 ;  /* 0x000000100810723c */ /* 0x048ff60000001818 */
[----:B------:R-:W-:Y:S11]  /*46f50*/  @!UPT UIADD3 URZ, URZ, URZ, URZ ;  /* 0x0000003f3f3ff290 */ /* 0x000ff6000fffe03f */
[----:B------:R-:W-:Y:S01]  /*46f60*/  @!UPT UIADD3 URZ, URZ, URZ, URZ ;  /* 0x0000003f3f3ff290 */ /* 0x000fe2000fffe03f */
[----:B------:R-:W-:Y:S01]  /*46f70*/  STL.64 [R1+0x180], R16 ;  /* 0x0001801001007387 */ /* 0x000fe20000100a00 */
[----:B------:R4:W-:Y:S02]  /*46f80*/  STL [R1+0x188], R18 ;  /* 0x0001881201007387 */ /* 0x0009e40000100800 */
[----:B------:R-:W-:Y:S02]  /*46f90*/  IMAD.MOV.U32 R29, RZ, RZ, R19 ;  /* 0x000000ffff1d7224 */ /* 0x000fe400078e0013 */
[----:B----4-:R-:W-:Y:S01]  /*46fa0*/  HMMA.16816.F32 R16, R8, R20, R12 ;  /* 0x000000140810723c */ /* 0x010fe2000000180c */
[----:B------:R-:W2:Y:S11]  /*46fb0*/  LDL.LU R12, [R1+0x2b0] ;  /* 0x0002b000010c7983 */ /* 0x000eb60000300800 */
[----:B------:R-:W-:Y:S11]  /*46fc0*/  @!UPT UIADD3 URZ, URZ, URZ, URZ ;  /* 0x0000003f3f3ff290 */ /* 0x000ff6000fffe03f */
[----:B------:R0:W-:Y:S01]  /*46fd0*/  STL.64 [R1+0x2e0], R16 ;  /* 0x0002e01001007387 */ /* 0x0001e20000100a00 */
[----:B------:R1:W-:Y:S02]  /*46fe0*/  STL.64 [R1+0x2e8], R18 ;  /* 0x0002e81201007387 */ /* 0x0003e40000100a00 */
[----:B------:R-:W2:Y:S02]  /*46ff0*/  LDL.LU R13, [R1+0x2b4] ;  /* 0x0002b400010d7983 */ /* 0x000ea40000300800 */
[----:B------:R-:W2:Y:S01]  /*47000*/  LDL.LU R14, [R1+0x2b8] ;  /* 0x0002b800010e7983 */ /* 0x000ea20000300800 */
[----:B------:R-:W2:Y:S04]  /*47010*/  LDL.LU R15, [R1+0x2bc] ;  /* 0x0002bc00010f7983 */ /* 0x000ea80000300800 */
[----:B0-----:R-:W3:Y:S01]  /*47020*/  LDL.LU R16, [R1+0x290] ;  /* 0x0002900001107983 */ /* 0x001ee20000300800 */
[----:B------:R-:W3:Y:S02]  /*47030*/  LDL.LU R17, [R1+0x294] ;  /* 0x0002940001117983 */ /* 0x000ee40000300800 */
[----:B-1----:R-:W3:Y:S02]  /*47040*/  LDL.LU R18, [R1+0x298] ;  /* 0x0002980001127983 */ /* 0x002ee40000300800 */
[----:B------:R-:W3:Y:S01]  /*47050*/  LDL.LU R19, [R1+0x29c] ;  /* 0x00029c0001137983 */ /* 0x000ee20000300800 */
[----:B------:R-:W4:Y:S01]  /*47060*/  LDL.LU R24, [R1+0x240] ;  /* 0x0002400001187983 */ /* 0x000f220000300800 */
[----:B------:R-:W4:Y:S02]  /*47070*/  LDL.LU R25, [R1+0x244] ;  /* 0x0002440001197983 */ /* 0x000f240000300800 */
[----:B------:R-:W2:Y:S02]  /*47080*/  LDL.LU R26, [R1+0x248] ;  /* 0x00024800011a7983 */ /* 0x000ea40000300800 */
[----:B------:R-:W2:Y:S02]  /*47090*/  LDL.LU R27, [R1+0x24c] ;  /* 0x00024c00011b7983 */ /* 0x000ea40000300800 */
[----:B--2---:R-:W-:Y:S01]  /*470a0*/  STL.64 [R1+0x28e8], R26 ;  /* 0x0028e81a01007387 */ /* 0x004fe20000100a00 */
[----:B----4-:R0:W-:Y:S03]  /*470b0*/  STL.64 [R1+0x28e0], R24 ;  /* 0x0028e01801007387 */ /* 0x0101e60000100a00 */
[----:B0-----:R-:W2:Y:S04]  /*470c0*/  LDL.LU.64 R24, [R1+0xd0] ;  /* 0x0000d00001187983 */ /* 0x001ea80000300a00 */
[----:B--2---:R0:W-:Y:S04]  /*470d0*/  STL.64 [R1+0x28f8], R24 ;  /* 0x0028f81801007387 */ /* 0x0041e80000100a00 */
[----:B0-----:R-:W3:Y:S01]  /*470e0*/  LDL.LU.64 R24, [R1+0xf0] ;  /* 0x0000f00001187983 */ /* 0x001ee20000300a00 */
[----:B------:R0:W-:Y:S03]  /*470f0*/  STL.64 [R1+0x28b0], R20 ;  /* 0x0028b01401007387 */ /* 0x0001e60000100a00 */
[----:B0-----:R-:W2:Y:S04]  /*47100*/  LDL.LU.64 R20, [R1+0x90] ;  /* 0x0000900001147983 */ /* 0x001ea80000300a00 */
[----:B--2---:R0:W-:Y:S04]  /*47110*/  STL.64 [R1+0x28c0], R20 ;  /* 0x0028c01401007387 */ /* 0x0041e80000100a00 */
[----:B0-----:R-:W2:Y:S01]  /*47120*/  LDL.LU.64 R20, [R1+0xa0] ;  /* 0x0000a00001147983 */ /* 0x001ea20000300a00 */
[----:B------:R-:W-:-:S02]  /*47130*/  IMAD.MOV.U32 R3, RZ, RZ, R22 ;  /* 0x000000ffff037224 */ /* 0x000fc400078e0016 */
[----:B------:R-:W-:Y:S01]  /*47140*/  IMAD.MOV.U32 R28, RZ, RZ, R23 ;  /* 0x000000ffff1c7224 */ /* 0x000fe200078e0017 */
[----:B--2---:R0:W-:Y:S04]  /*47150*/  STL.64 [R1+0x28c8], R20 ;  /* 0x0028c81401007387 */ /* 0x0041e80000100a00 */
[----:B0-----:R-:W2:Y:S01]  /*47160*/  LDL.LU R20, [R1+0x230] ;  /* 0x0002300001147983 */ /* 0x001ea20000300800 */
[----:B------:R-:W2:Y:S02]  /*47170*/  LDL.LU R21, [R1+0x234] ;  /* 0x0002340001157983 */ /* 0x000ea40000300800 */
[----:B------:R-:W4:Y:S02]  /*47180*/  LDL.LU R22, [R1+0x238] ;  /* 0x0002380001167983 */ /* 0x000f240000300800 */
[----:B------:R-:W4:Y:S02]  /*47190*/  LDL.LU R23, [R1+0x23c] ;  /* 0x00023c0001177983 */ /* 0x000f240000300800 */
[----:B----4-:R-:W-:Y:S01]  /*471a0*/  STL.64 [R1+0x28d8], R22 ;  /* 0x0028d81601007387 */ /* 0x010fe20000100a00 */
[----:B--2---:R0:W-:Y:S03]  /*471b0*/  STL.64 [R1+0x28d0], R20 ;  /* 0x0028d01401007387 */ /* 0x0041e60000100a00 */
[----:B0-----:R-:W2:Y:S01]  /*471c0*/  LDL.LU.64 R20, [R1+0xc0] ;  /* 0x0000c00001147983 */ /* 0x001ea20000300a00 */
[----:B------:R-:W-:Y:S03]  /*471d0*/  HMMA.16816.F32 R8, R8, R4, R12 ;  /* 0x000000040808723c */ /* 0x000fe6000000180c */
[----:B--2---:R0:W-:Y:S04]  /*471e0*/  STL.64 [R1+0x28f0], R20 ;  /* 0x0028f01401007387 */ /* 0x0041e80000100a00 */
[----:B0-----:R-:W2:Y:S01]  /*471f0*/  LDL.LU R20, [R1+0x250] ;  /* 0x0002500001147983 */ /* 0x001ea20000300800 */
[----:B------:R-:W2:Y:S02]  /*47200*/  LDL.LU R21, [R1+0x254] ;  /* 0x0002540001157983 */ /* 0x000ea40000300800 */
[----:B------:R-:W2:Y:S02]  /*47210*/  LDL.LU R22, [R1+0x258] ;  /* 0x0002580001167983 */ /* 0x000ea40000300800 */
[----:B------:R-:W2:Y:S01]  /*47220*/  LDL.LU R23, [R1+0x25c] ;  /* 0x00025c0001177983 */ /* 0x000ea20000300800 */
[----:B------:R-:W3:Y:S01]  /*47230*/  LDL.LU.64 R14, [R1+0x2908] ;  /* 0x00290800010e7983 */ /* 0x000ee20000300a00 */
[----:B------:R-:W3:Y:S09]  /*47240*/  LDL.LU.64 R12, [R1+0x2900] ;  /* 0x00290000010c7983 */ /* 0x000ef20000300a00 */
[----:B------:R-:W-:Y:S02]  /*47250*/  STL.64 [R1+0x280], R8 ;  /* 0x0002800801007387 */ /* 0x000fe40000100a00 */
[----:B------:R0:W-:Y:S02]  /*47260*/  STL.64 [R1+0x288], R10 ;  /* 0x0002880a01007387 */ /* 0x0001e40000100a00 */
[----:B0-----:R-:W4:Y:S04]  /*47270*/  LDL R10, [R1+0xb8] ;  /* 0x0000b800010a7983 */ /* 0x001f280000100800 */
[----:B------:R-:W4:Y:S01]  /*47280*/  LDL R11, [R1+0xbc] ;  /* 0x0000bc00010b7983 */ /* 0x000f220000100800 */
[----:B---3--:R-:W-:Y:S11]  /*47290*/  HMMA.16816.F32 R16, R12, R24, R16 ;  /* 0x000000180c10723c */ /* 0x008ff60000001810 */
[----:B------:R-:W-:Y:S11]  /*472a0*/  @!UPT UIADD3 URZ, URZ, URZ, URZ ;  /* 0x0000003f3f3ff290 */ /* 0x000ff6000fffe03f */
[----:B------:R-:W-:Y:S01]  /*472b0*/  @!UPT UIADD3 URZ, URZ, URZ, URZ ;  /* 0x0000003f3f3ff290 */ /* 0x000fe2000fffe03f */
[----:B------:R0:W-:Y:S01]  /*472c0*/  STL.64 [R1+0x340], R16 ;  /* 0x0003401001007387 */ /* 0x0001e20000100a00 */
[----:B------:R-:W-:Y:S02]  /*472d0*/  STL.64 [R1+0x348], R18 ;  /* 0x0003481201007387 */ /* 0x000fe40000100a00 */
[----:B0-----:R-:W-:Y:S02]  /*472e0*/  IMAD.MOV.U32 R16, RZ, RZ, R24 ;  /* 0x000000ffff107224 */ /* 0x001fe400078e0018 */
[----:B------:R-:W-:Y:S02]  /*472f0*/  IMAD.MOV.U32 R17, RZ, RZ, R25 ;  /* 0x000000ffff117224 */ /* 0x000fe400078e0019 */
[----:B------:R-:W2:Y:S03]  /*47300*/  LDL.LU.64 R24, [R1+0x28f8] ;  /* 0x0028f80001187983 */ /* 0x000ea60000300a00 */
[----:B------:R0:W-:Y:S02]  /*47310*/  STL.64 [R1+0x28b8], R16 ;  /* 0x0028b81001007387 */ /* 0x0001e40000100a00 */
[----:B------:R-:W-:-:S02]  /*47320*/  IMAD.MOV.U32 R8, RZ, RZ, R7 ;  /* 0x000000ffff087224 */ /* 0x000fc400078e0007 */
[----:B------:R-:W-:Y:S01]  /*47330*/  IMAD.MOV.U32 R9, RZ, RZ, R6 ;  /* 0x000000ffff097224 */ /* 0x000fe200078e0006 */
[----:B0-----:R-:W3:Y:S01]  /*47340*/  LDL.LU R16, [R1+0x210] ;  /* 0x0002100001107983 */ /* 0x001ee20000300800 */
[----:B------:R-:W3:Y:S02]  /*47350*/  LDL.LU R17, [R1+0x214] ;  /* 0x0002140001117983 */ /* 0x000ee40000300800 */
[----:B------:R-:W3:Y:S02]  /*47360*/  LDL.LU R18, [R1+0x218] ;  /* 0x0002180001127983 */ /* 0x000ee40000300800 */
[----:B------:R-:W3:Y:S01]  /*47370*/  LDL.LU R19, [R1+0x21c] ;  /* 0x00021c0001137983 */ /* 0x000ee20000300800 */
[C---:B--2---:R-:W-:Y:S01]  /*47380*/  HMMA.16816.F32 R20, R12.reuse, R24, R20 ;  /* 0x000000180c14723c */ /* 0x044fe20000001814 */
[----:B------:R-:W-:Y:S02]  /*47390*/  IMAD.MOV.U32 R7, RZ, RZ, R24 ;  /* 0x000000ffff077224 */ /* 0x000fe400078e0018 */
[----:B------:R-:W-:Y:S11]  /*473a0*/  IMAD.MOV.U32 R6, RZ, RZ, R25 ;  /* 0x000000ffff067224 */ /* 0x000ff600078e0019 */
[----:B------:R-:W-:Y:S09]  /*473b0*/  @!UPT UIADD3 URZ, URZ, URZ, URZ ;  /* 0x0000003f3f3ff290 */ /* 0x000ff2000fffe03f */
[----:B------:R0:W-:Y:S01]  /*473c0*/  STL.64 [R1+0x330], R20 ;  /* 0x0003301401007387 */ /* 0x0001e20000100a00 */
[----:B------:R-:W-:Y:S03]  /*473d0*/  STL.64 [R1+0x338], R22 ;  /* 0x0003381601007387 */ /* 0x000fe60000100a00 */
[----:B0-----:R-:W2:Y:S01]  /*473e0*/  LDL.LU.64 R20, [R1+0x28f0] ;  /* 0x0028f00001147983 */ /* 0x001ea20000300a00 */
[----:B------:R-:W2:Y:S02]  /*473f0*/  LDL.LU.64 R26, [R1+0x28e8] ;  /* 0x0028e800011a7983 */ /* 0x000ea40000300a00 */
[----:B------:R-:W2:Y:S02]  /*47400*/  LDL.LU.64 R24, [R1+0x28e0] ;  /* 0x0028e00001187983 */ /* 0x000ea40000300a00 */
[----:B------:R-:W-:Y:S01]  /*47410*/  STL.64 [R1+0x28a8], R6 ;  /* 0x0028a80601007387 */ /* 0x000fe20000100a00 */
[----:B------:R0:W-:Y:S04]  /*47420*/  STL.64 [R1+0x28a0], R4 ;  /* 0x0028a00401007387 */ /* 0x0001e80000100a00 */
        /* <DEDUP_REMOVED lines=12> */
[----:B------:R-:W2:Y:S02]  /*474f0*/  LDL.LU.64 R20, [R1+0x28d0] ;  /* 0x0028d00001147983 */ /* 0x000ea40000300a00 */
[C---:B--2---:R-:W-:Y:S11]  /*47500*/  HMMA.16816.F32 R20, R12.reuse, R8, R20 ;  /* 0x000000080c14723c */ /* 0x044ff60000001814 */
[----:B------:R-:W-:Y:S11]  /*47510*/  @!UPT UIADD3 URZ, URZ, URZ, URZ ;  /* 0x0000003f3f3ff290 */ /* 0x000ff6000fffe03f */
[----:B------:R-:W-:Y:S01]  /*47520*/  @!UPT UIADD3 URZ, URZ, URZ, URZ ;  /* 0x0000003f3f3ff290 */ /* 0x000fe2000fffe03f */
[----:B------:R0:W-:Y:S01]  /*47530*/  STL.64 [R1+0x310], R20 ;  /* 0x0003101401007387 */ /* 0x0001e20000100a00 */
[----:B------:R-:W-:Y:S03]  /*47540*/  STL.64 [R1+0x318], R22 ;  /* 0x0003181601007387 */ /* 0x000fe60000100a00 */
[----:B0-----:R-:W2:Y:S01]  /*47550*/  LDL.LU.64 R20, [R1+0x28c8] ;  /* 0x0028c80001147983 */ /* 0x001ea20000300a00 */
[----:B----4-:R-:W-:Y:S02]  /*47560*/  STL.64 [R1+0x2840], R10 ;  /* 0x0028400a01007387 */ /* 0x010fe40000100a00 */
[----:B------:R0:W-:Y:S02]  /*47570*/  STL.64 [R1+0x2838], R8 ;  /* 0x0028380801007387 */ /* 0x0001e40000100a00 */
[----:B0-----:R-:W2:Y:S01]  /*47580*/  LDL.LU R8, [R1+0x220] ;  /* 0x0002200001087983 */ /* 0x001ea20000300800 */
[----:B------:R-:W2:Y:S02]  /*47590*/  LDL.LU R9, [R1+0x224] ;  /* 0x0002240001097983 */ /* 0x000ea40000300800 */
[----:B------:R-:W2:Y:S02]  /*475a0*/  LDL.LU R10, [R1+0x228] ;  /* 0x00022800010a7983 */ /* 0x000ea40000300800 */
[----:B------:R-:W2:Y:S02]  /*475b0*/  LDL.LU R11, [R1+0x22c] ;  /* 0x00022c00010b7983 */ /* 0x000ea40000300800 */
[C---:B--2---:R-:W-:Y:S11]  /*475c0*/  HMMA.16816.F32 R8, R12.reuse, R20, R8 ;  /* 0x000000140c08723c */ /* 0x044ff60000001808 */
[----:B------:R-:W-:Y:S11]  /*475d0*/  @!UPT UIADD3 URZ, URZ, URZ, URZ ;  /* 0x0000003f3f3ff290 */ /* 0x000ff6000fffe03f */
[----:B------:R-:W-:Y:S01]  /*475e0*/  @!UPT UIADD3 URZ, URZ, URZ, URZ ;  /* 0x0000003f3f3ff290 */ /* 0x000fe2000fffe03f */
[----:B------:R-:W-:Y:S01]  /*475f0*/  STL.64 [R1+0x300], R8 ;  /* 0x0003000801007387 */ /* 0x000fe20000100a00 */
[----:B------:R0:W-:Y:S02]  /*47600*/  STL.64 [R1+0x308], R10 ;  /* 0x0003080a01007387 */ /* 0x0001e40000100a00 */
[----:B0-----:R-:W-:Y:S02]  /*47610*/  IMAD.MOV.U32 R11, RZ, RZ, R20 ;  /* 0x000000ffff0b7224 */ /* 0x001fe400078e0014 */
[----:B------:R-:W-:Y:S02]  /*47620*/  IMAD.MOV.U32 R10, RZ, RZ, R21 ;  /* 0x000000ffff0a7224 */ /* 0x000fe400078e0015 */
[----:B------:R-:W3:Y:S02]  /*47630*/  LDL.LU.64 R20, [R1+0x28c0] ;  /* 0x0028c00001147983 */ /* 0x000ee40000300a00 */
[C---:B---3--:R-:W-:Y:S11]  /*47640*/  HMMA.16816.F32 R16, R12.reuse, R20, R16 ;  /* 0x000000140c10723c */ /* 0x048ff60000001810 */
[----:B------:R-:W-:Y:S11]  /*47650*/  @!UPT UIADD3 URZ, URZ, URZ, URZ ;  /* 0x0000003f3f3ff290 */ /* 0x000ff6000fffe03f */
[----:B------:R-:W-:Y:S01]  /*47660*/  @!UPT UIADD3 URZ, URZ, URZ, URZ ;  /* 0x0000003f3f3ff290 */ /* 0x000fe2000fffe03f */
[----:B------:R0:W-:Y:S01]  /*47670*/  STL.64 [R1+0x2f0], R16 ;  /* 0x0002f01001007387 */ /* 0x0001e20000100a00 */
[----:B------:R1:W-:Y:S03]  /*47680*/  STL.64 [R1+0x2f8], R18 ;  /* 0x0002f81201007387 */ /* 0x0003e60000100a00 */
[----:B0-----:R-:W2:Y:S01]  /*47690*/  LDL.LU.64 R16, [R1+0x28b8] ;  /* 0x0028b80001107983 */ /* 0x001ea20000300a00 */
[----:B-1----:R-:W-:Y:S02]  /*476a0*/  IMAD.MOV.U32 R18, RZ, RZ, R20 ;  /* 0x000000ffff127224 */ /* 0x002fe400078e0014 */
[----:B------:R-:W-:Y:S02]  /*476b0*/  IMAD.MOV.U32 R19, RZ, RZ, R21 ;  /* 0x000000ffff137224 */ /* 0x000fe400078e0015 */
        /* <DEDUP_REMOVED lines=8> */
[----:B------:R-:W4:Y:S02]  /*47740*/  LDL.LU.64 R4, [R1+0x28a0] ;  /* 0x0028a00001047983 */ /* 0x000f240000300a00 */
[----:B------:R-:W2:Y:S02]  /*47750*/  LDL.LU R20, [R1+0x140] ;  /* 0x0001400001147983 */ /* 0x000ea40000300800 */
[----:B------:R-:W2:Y:S01]  /*47760*/  LDL.LU R21, [R1+0x144] ;  /* 0x0001440001157983 */ /* 0x000ea20000300800 */
[----:B------:R-:W2:Y:S01]  /*47770*/  LDL.LU R22, [R1+0x148] ;  /* 0x0001480001167983 */ /* 0x000ea20000300800 */
[----:B------:R-:W2:Y:S03]  /*47780*/  LDL.LU R23, [R1+0x14c] ;  /* 0x00014c0001177983 */ /* 0x000ea60000300800 */
[----:B--2---:R-:W-:Y:S01]  /*47790*/  STL.64 [R1+0x27f8], R22 ;  /* 0x0027f81601007387 */ /* 0x004fe20000100a00 */
[----:B------:R0:W-:Y:S02]  /*477a0*/  STL.64 [R1+0x27f0], R20 ;  /* 0x0027f01401007387 */ /* 0x0001e40000100a00 */
[----:B0-----:R-:W-:-:S02]  /*477b0*/  IMAD.MOV.U32 R20, RZ, RZ, R9 ;  /* 0x000000ffff147224 */ /* 0x001fc400078e0009 */
[----:B------:R-:W-:-:S05]  /*477c0*/  IMAD.MOV.U32 R21, RZ, RZ, R8 ;  /* 0x000000ffff157224 */ /* 0x000fca00078e0008 */
[----:B------:R0:W-:Y:S04]  /*477d0*/  STL.64 [R1+0x2810], R20 ;  /* 0x0028101401007387 */ /* 0x0001e80000100a00 */
[----:B0-----:R-:W4:Y:S01]  /*477e0*/  LDL.LU R20, [R1+0x1e0] ;  /* 0x0001e00001147983 */ /* 0x001f220000300800 */
[----:B------:R-:W4:Y:S02]  /*477f0*/  LDL.LU R21, [R1+0x1e4] ;  /* 0x0001e40001157983 */ /* 0x000f240000300800 */
[----:B------:R-:W4:Y:S02]  /*47800*/  LDL.LU R22, [R1+0x1e8] ;  /* 0x0001e80001167983 */ /* 0x000f240000300800 */
[----:B------:R-:W4:Y:S02]  /*47810*/  LDL.LU R23, [R1+0x1ec] ;  /* 0x0001ec0001177983 */ /* 0x000f240000300800 */
[----:B------:R-:W-:-:S02]  /*47820*/  IMAD.MOV.U32 R8, RZ, RZ, R25 ;  /* 0x000000ffff087224 */ /* 0x000fc400078e0019 */
[----:B------:R-:W-:Y:S01]  /*47830*/  IMAD.MOV.U32 R9, RZ, RZ, R24 ;  /* 0x000000ffff097224 */ /* 0x000fe200078e0018 */
[----:B----4-:R-:W-:Y:S11]  /*47840*/  HMMA.16816.F32 R12, R12, R4, R20 ;  /* 0x000000040c0c723c */ /* 0x010ff60000001814 */
[----:B------:R-:W-:Y:S11]  /*47850*/  @!UPT UIADD3 URZ, URZ, URZ, URZ ;  /* 0x0000003f3f3ff290 */ /* 0x000ff6000fffe03f */
[----:B------:R-:W-:Y:S01]  /*47860*/  @!UPT UIADD3 URZ, URZ, URZ, URZ ;  /* 0x0000003f3f3ff290 */ /* 0x000fe2000fffe03f */
[----:B------:R-:W-:Y:S01]  /*47870*/  STL.64 [R1+0x2c0], R12 ;  /* 0x0002c00c01007387 */ /* 0x000fe20000100a00 */
[----:B------:R-:W-:Y:S02]  /*47880*/  STL.64 [R1+0x2c8], R14 ;  /* 0x0002c80e01007387 */ /* 0x000fe40000100a00 */
[----:B------:R3:W-:Y:S02]  /*47890*/  STL.64 [R1+0x2858], R8 ;  /* 0x0028580801007387 */ /* 0x0007e40000100a00 */
[----:B------:R-:W2:Y:S01]  /*478a0*/  LDL.LU R24, [R1+0x170] ;  /* 0x0001700001187983 */ /* 0x000ea20000300800 */
[----:B------:R-:W2:Y:S01]  /*478b0*/  LDL.LU R25, [R1+0x174] ;  /* 0x0001740001197983 */ /* 0x000ea20000300800 */
[----:B------:R-:W4:Y:S02]  /*478c0*/  LDL.LU R26, [R1+0x178] ;  /* 0x00017800011a7983 */ /* 0x000f240000300800 */
[----:B------:R-:W4:Y:S02]  /*478d0*/  LDL.LU R27, [R1+0x17c] ;  /* 0x00017c00011b7983 */ /* 0x000f240000300800 */
[----:B---3--:R-:W-:-:S02]  /*478e0*/  IMAD.MOV.U32 R8, RZ, RZ, R7 ;  /* 0x000000ffff087224 */ /* 0x008fc400078e0007 */
[----:B------:R-:W-:Y:S01]  /*478f0*/  IMAD.MOV.U32 R9, RZ, RZ, R6 ;  /* 0x000000ffff097224 */ /* 0x000fe200078e0006 */
[----:B------:R-:W3:Y:S01]  /*47900*/  LDL.LU R7, [R1+0x289c] ;  /* 0x00289c0001077983 */ /* 0x000ee20000300800 */
[----:B------:R-:W3:Y:S03]  /*47910*/  LDL.LU R6, [R1+0x2898] ;  /* 0x0028980001067983 */ /* 0x000ee60000300800 */
[----:B------:R-:W-:Y:S04]  /*47920*/  STL.64 [R1+0x2870], R8 ;  /* 0x0028700801007387 */ /* 0x000fe80000100a00 */
[----:B----4-:R-:W-:Y:S01]  /*47930*/  STL.64 [R1+0x2830], R26 ;  /* 0x0028301a01007387 */ /* 0x010fe20000100a00 */
[----:B--2---:R0:W-:Y:S03]  /*47940*/  STL.64 [R1+0x2828], R24 ;  /* 0x0028281801007387 */ /* 0x0041e60000100a00 */
[----:B0-----:R-:W2:Y:S01]  /*47950*/  LDL.LU R24, [R1+0x1a0] ;  /* 0x0001a00001187983 */ /* 0x001ea20000300800 */
[----:B------:R-:W2:Y:S02]  /*47960*/  LDL.LU R25, [R1+0x1a4] ;  /* 0x0001a40001197983 */ /* 0x000ea40000300800 */
[----:B------:R-:W4:Y:S02]  /*47970*/  LDL.LU R26, [R1+0x1a8] ;  /* 0x0001a800011a7983 */ /* 0x000f240000300800 */
[----:B------:R-:W4:Y:S02]  /*47980*/  LDL.LU R27, [R1+0x1ac] ;  /* 0x0001ac00011b7983 */ /* 0x000f240000300800 */
[----:B------:R-:W-:-:S02]  /*47990*/  IMAD.MOV.U32 R8, RZ, RZ, R16 ;  /* 0x000000ffff087224 */ /* 0x000fc400078e0010 */
[----:B------:R-:W-:Y:S01]  /*479a0*/  IMAD.MOV.U32 R9, RZ, RZ, R17 ;  /* 0x000000ffff097224 */ /* 0x000fe200078e0011 */
[----:B------:R-:W3:Y:S01]  /*479b0*/  LDL.LU R16, [R1+0x2894] ;  /* 0x0028940001107983 */ /* 0x000ee20000300800 */
[----:B------:R-:W3:Y:S03]  /*479c0*/  LDL.LU R17, [R1+0x2890] ;  /* 0x0028900001117983 */ /* 0x000ee60000300800 */
        /* <DEDUP_REMOVED lines=14> */
[----:B----4-:R-:W-:Y:S01]  /*47ab0*/  STL.64 [R1+0x2880], R26 ;  /* 0x0028801a01007387 */ /* 0x010fe20000100a00 */
[----:B--2---:R0:W-:Y:S03]  /*47ac0*/  STL.64 [R1+0x2878], R24 ;  /* 0x0028781801007387 */ /* 0x0041e60000100a00 */
[----:B0-----:R-:W2:Y:S01]  /*47ad0*/  LDL.LU R24, [R1+0x1d0] ;  /* 0x0001d00001187983 */ /* 0x001ea20000300800 */
[----:B------:R-:W2:Y:S02]  /*47ae0*/  LDL.LU R25, [R1+0x1d4] ;  /* 0x0001d40001197983 */ /* 0x000ea40000300800 */
[----:B------:R-:W2:Y:S02]  /*47af0*/  LDL.LU R26, [R1+0x1d8] ;  /* 0x0001d800011a7983 */ /* 0x000ea40000300800 */
[----:B------:R-:W2:Y:S01]  /*47b00*/  LDL.LU R27, [R1+0x1dc] ;  /* 0x0001dc00011b7983 */ /* 0x000ea20000300800 */
[----:B------:R-:W2:Y:S01]  /*47b10*/  LDL.LU R18, [R1+0x288c] ;  /* 0x00288c0001127983 */ /* 0x000ea20000300800 */
[----:B------:R-:W2:Y:S02]  /*47b20*/  LDL.LU R19, [R1+0x2888] ;  /* 0x0028880001137983 */ /* 0x000ea40000300800 */
[----:B---3--:R-:W-:Y:S02]  /*47b30*/  STL.64 [R1+0x2808], R6 ;  /* 0x0028080601007387 */ /* 0x008fe40000100a00 */
[----:B------:R0:W-:Y:S02]  /*47b40*/  STL.64 [R1+0x2800], R4 ;  /* 0x0028000401007387 */ /* 0x0001e40000100a00 */
[----:B0-----:R-:W3:Y:S01]  /*47b50*/  LDL.LU R4, [R1+0x150] ;  /* 0x0001500001047983 */ /* 0x001ee20000300800 */
[----:B------:R-:W3:Y:S02]  /*47b60*/  LDL.LU R5, [R1+0x154] ;  /* 0x0001540001057983 */ /* 0x000ee40000300800 */
[----:B------:R-:W4:Y:S02]  /*47b70*/  LDL.LU R6, [R1+0x158] ;  /* 0x0001580001067983 */ /* 0x000f240000300800 */
[----:B------:R-:W4:Y:S02]  /*47b80*/  LDL.LU R7, [R1+0x15c] ;  /* 0x00015c0001077983 */ /* 0x000f240000300800 */
[----:B------:R-:W-:-:S02]  /*47b90*/  IMAD.MOV.U32 R12, RZ, RZ, R11 ;  /* 0x000000ffff0c7224 */ /* 0x000fc400078e000b */
[----:B------:R-:W-:Y:S02]  /*47ba0*/  IMAD.MOV.U32 R13, RZ, RZ, R10 ;  /* 0x000000ffff0d7224 */ /* 0x000fe400078e000a */
[C---:B--2---:R-:W-:Y:S01]  /*47bb0*/  HMMA.16816.F32 R8, R16.reuse, R8, R24 ;  /* 0x000000081008723c */ /* 0x044fe20000001818 */
[----:B----4-:R-:W-:Y:S01]  /*47bc0*/  STL.64 [R1+0x2820], R6 ;  /* 0x0028200601007387 */ /* 0x010fe20000100a00 */
[----:B---3--:R0:W-:Y:S03]  /*47bd0*/  STL.64 [R1+0x2818], R4 ;  /* 0x0028180401007387 */ /* 0x0081e60000100a00 */
[----:B0-----:R-:W2:Y:S01]  /*47be0*/  LDL.LU R4, [R1+0x160] ;  /* 0x0001600001047983 */ /* 0x001ea20000300800 */
[----:B------:R-:W2:Y:S02]  /*47bf0*/  LDL.LU R5, [R1+0x164] ;  /* 0x0001640001057983 */ /* 0x000ea40000300800 */
[----:B------:R-:W2:Y:S02]  /*47c00*/  LDL.LU R6, [R1+0x168] ;  /* 0x0001680001067983 */ /* 0x000ea40000300800 */
[----:B------:R-:W2:Y:S01]  /*47c10*/  LDL.LU R7, [R1+0x16c] ;  /* 0x00016c0001077983 */ /* 0x000ea20000300800 */
[----:B------:R-:W3:Y:S04]  /*47c20*/  LDL R14, [R1+0xa8] ;  /* 0x0000a800010e7983 */ /* 0x000ee80000100800 */
[----:B------:R-:W3:Y:S01]  /*47c30*/  LDL R15, [R1+0xac] ;  /* 0x0000ac00010f7983 */ /* 0x000ee20000100800 */
[----:B------:R-:W4:Y:S02]  /*47c40*/  LDL.LU.64 R26, [R1+0x2880] ;  /* 0x00288000011a7983 */ /* 0x000f240000300a00 */
[----:B------:R-:W4:Y:S05]  /*47c50*/  LDL.LU.64 R24, [R1+0x2878] ;  /* 0x0028780001187983 */ /* 0x000f2a0000300a00 */
[----:B------:R0:W-:Y:S01]  /*47c60*/  STL.64 [R1+0x2b0], R8 ;  /* 0x0002b00801007387 */ /* 0x0001e20000100a00 */
[----:B------:R4:W-:Y:S04]  /*47c70*/  STL.64 [R1+0x2b8], R10 ;  /* 0x0002b80a01007387 */ /* 0x0009e80000100a00 */
        /* <DEDUP_REMOVED lines=12> */
[----:B------:R-:W-:Y:S01]  /*47d40*/  STL.64 [R1+0x290], R8 ;  /* 0x0002900801007387 */ /* 0x000fe20000100a00 */
[----:B------:R0:W-:Y:S03]  /*47d50*/  STL.64 [R1+0x298], R10 ;  /* 0x0002980a01007387 */ /* 0x0001e60000100a00 */
[----:B0-----:R-:W2:Y:S01]  /*47d60*/  LDL.LU.64 R10, [R1+0x2840] ;  /* 0x00284000010a7983 */ /* 0x001ea20000300a00 */
[----:B------:R-:W4:Y:S02]  /*47d70*/  LDL.LU.64 R8, [R1+0x2838] ;  /* 0x0028380001087983 */ /* 0x000f240000300a00 */
[C---:B----4-:R-:W-:Y:S11]  /*47d80*/  HMMA.16816.F32 R24, R16.reuse, R8, R24 ;  /* 0x000000081018723c */ /* 0x050ff60000001818 */
[----:B------:R-:W-:Y:S11]  /*47d90*/  @!UPT UIADD3 URZ, URZ, URZ, URZ ;  /* 0x0000003f3f3ff290 */ /* 0x000ff6000fffe03f */
[----:B------:R-:W-:Y:S01]  /*47da0*/  @!UPT UIADD3 URZ, URZ, URZ, URZ ;  /* 0x0000003f3f3ff290 */ /* 0x000fe2000fffe03f */
[----:B------:R-:W-:Y:S01]  /*47db0*/  STL.64 [R1+0x270], R24 ;  /* 0x0002701801007387 */ /* 0x000fe20000100a00 */
[----:B------:R0:W-:Y:S03]  /*47dc0*/  STL.64 [R1+0x278], R26 ;  /* 0x0002781a01007387 */ /* 0x0001e60000100a00 */
[----:B0-----:R-:W4:Y:S01]  /*47dd0*/  LDL.LU.64 R26, [R1+0x2830] ;  /* 0x00283000011a7983 */ /* 0x001f220000300a00 */
[----:B------:R-:W4:Y:S02]  /*47de0*/  LDL.LU.64 R24, [R1+0x2828] ;  /* 0x0028280001187983 */ /* 0x000f240000300a00 */
[----:B--2---:R0:W-:Y:S02]  /*47df0*/  STL.64 [R1+0x27c8], R10 ;  /* 0x0027c80a01007387 */ /* 0x0041e40000100a00 */
[----:B------:R-:W2:Y:S01]  /*47e00*/  LDL.LU R8, [R1+0x120] ;  /* 0x0001200001087983 */ /* 0x000ea20000300800 */
[----:B------:R-:W2:Y:S04]  /*47e10*/  LDL.LU R9, [R1+0x124] ;  /* 0x0001240001097983 */ /* 0x000ea80000300800 */
[----:B0-----:R-:W2:Y:S01]  /*47e20*/  LDL.LU R10, [R1+0x128] ;  /* 0x00012800010a7983 */ /* 0x001ea20000300800 */
[----:B------:R-:W2:Y:S01]  /*47e30*/  LDL.LU R11, [R1+0x12c] ;  /* 0x00012c00010b7983 */ /* 0x000ea20000300800 */
[C---:B----4-:R-:W-:Y:S02]  /*47e40*/  HMMA.16816.F32 R24, R16.reuse, R12, R24 ;  /* 0x0000000c1018723c */ /* 0x050fe40000001818 */
[----:B--2---:R0:W-:Y:S01]  /*47e50*/  STL.64 [R1+0x27d8], R10 ;  /* 0x0027d80a01007387 */ /* 0x0041e20000100a00 */
[----:B------:R-:W-:Y:S03]  /*47e60*/  STL.64 [R1+0x27d0], R8 ;  /* 0x0027d00801007387 */ /* 0x000fe60000100a00 */
[----:B0-----:R-:W2:Y:S01]  /*47e70*/  LDL.64 R10, [R1+0xf8] ;  /* 0x0000f800010a7983 */ /* 0x001ea20000100a00 */
[----:B---3--:R0:W-:Y:S03]  /*47e80*/  STL.64 [R1+0x27b0], R14 ;  /* 0x0027b00e01007387 */ /* 0x0081e60000100a00 */
[----:B0-----:R-:W3:Y:S11]  /*47e90*/  LDL.64 R14, [R1+0xc8] ;  /* 0x0000c800010e7983 */ /* 0x001ef60000100a00 */
[----:B------:R-:W-:Y:S02]  /*47ea0*/  @!UPT UIADD3 URZ, URZ, URZ, URZ ;  /* 0x0000003f3f3ff290 */ /* 0x000fe4000fffe03f */
[----:B------:R0:W-:Y:S02]  /*47eb0*/  STL.64 [R1+0x260], R24 ;  /* 0x0002601801007387 */ /* 0x0001e40000100a00 */
[----:B------:R1:W-:Y:S01]  /*47ec0*/  STL.64 [R1+0x268], R26 ;  /* 0x0002681a01007387 */ /* 0x0003e20000100a00 */
[----:B0-----:R-:W4:Y:S01]  /*47ed0*/  LDL.LU R24, [R1] ;  /* 0x0000000001187983 */ /* 0x001f220000300800 */
[----:B------:R-:W4:Y:S02]  /*47ee0*/  LDL.LU R25, [R1+0x4] ;  /* 0x0000040001197983 */ /* 0x000f240000300800 */
[----:B-1----:R-:W2:Y:S02]  /*47ef0*/  LDL.LU R26, [R1+0x8] ;  /* 0x00000800011a7983 */ /* 0x002ea40000300800 */
[----:B------:R-:W2:Y:S01]  /*47f00*/  LDL.LU R27, [R1+0xc] ;  /* 0x00000c00011b7983 */ /* 0x000ea20000300800 */
[C---:B------:R-:W-:Y:S01]  /*47f10*/  HMMA.16816.F32 R20, R16.reuse, R20, R4 ;  /* 0x000000141014723c */ /* 0x040fe20000001804 */
[----:B--2---:R0:W-:Y:S01]  /*47f20*/  STL.64 [R1+0x2730], R26 ;  /* 0x0027301a01007387 */ /* 0x0041e20000100a00 */
[----:B----4-:R-:W-:Y:S03]  /*47f30*/  STL.64 [R1+0x2728], R24 ;  /* 0x0027281801007387 */ /* 0x010fe60000100a00 */
[----:B0-----:R-:W2:Y:S04]  /*47f40*/  LDL R26, [R1+0xd8] ;  /* 0x0000d800011a7983 */ /* 0x001ea80000100800 */
[----:B------:R-:W2:Y:S01]  /*47f50*/  LDL R27, [R1+0xdc] ;  /* 0x0000dc00011b7983 */ /* 0x000ea20000100800 */
[----:B------:R-:W4:Y:S02]  /*47f60*/  LDL.LU.64 R6, [R1+0x2820] ;  /* 0x0028200001067983 */ /* 0x000f240000300a00 */
[----:B------:R-:W4:Y:S11]  /*47f70*/  LDL.LU.64 R4, [R1+0x2818] ;  /* 0x0028180001047983 */ /* 0x000f360000300a00 */
[----:B------:R0:W-:Y:S01]  /*47f80*/  STL.64 [R1+0x250], R20 ;  /* 0x0002501401007387 */ /* 0x0001e20000100a00 */
[----:B------:R4:W-:Y:S04]  /*47f90*/  STL.64 [R1+0x258], R22 ;  /* 0x0002581601007387 */ /* 0x0009e80000100a00 */
[----:B0-----:R-:W4:Y:S02]  /*47fa0*/  LDL.LU.64 R20, [R1+0x2810] ;  /* 0x0028100001147983 */ /* 0x001f240000300a00 */
[C---:B----4-:R-:W-:Y:S02]  /*47fb0*/  HMMA.16816.F32 R20, R16.reuse, R20, R4 ;  /* 0x000000141014723c */ /* 0x050fe40000001804 */
[----:B------:R-:W4:Y:S01]  /*47fc0*/  LDL.LU.64 R6, [R1+0x2808] ;  /* 0x0028080001067983 */ /* 0x000f220000300a00 */
        /* <DEDUP_REMOVED lines=14> */
[----:B-1----:R-:W3:Y:S02]  /*480b0*/  LDL.LU R18, [R1+0x118] ;  /* 0x0001180001127983 */ /* 0x002ee40000300800 */
[----:B------:R-:W3:Y:S01]  /*480c0*/  LDL.LU R19, [R1+0x11c] ;  /* 0x00011c0001137983 */ /* 0x000ee20000300800 */
[----:B----4-:R0:W-:Y:S01]  /*480d0*/  STL.64 [R1+0x2778], R6 ;  /* 0x0027780601007387 */ /* 0x0101e20000100a00 */
[----:B------:R-:W2:Y:S02]  /*480e0*/  LDL.LU R4, [R1+0x130] ;  /* 0x0001300001047983 */ /* 0x000ea40000300800 */
[----:B------:R-:W2:Y:S01]  /*480f0*/  LDL.LU R5, [R1+0x134] ;  /* 0x0001340001057983 */ /* 0x000ea20000300800 */
[----:B0-----:R-:W2:Y:S01]  /*48100*/  LDL.LU R6, [R1+0x138] ;  /* 0x0001380001067983 */ /* 0x001ea20000300800 */
[----:B------:R-:W2:Y:S02]  /*48110*/  LDL.LU R7, [R1+0x13c] ;  /* 0x00013c0001077983 */ /* 0x000ea40000300800 */
[C---:B--2---:R-:W-:Y:S11]  /*48120*/  HMMA.16816.F32 R4, R20.reuse, R10, R4 ;  /* 0x0000000a1404723c */ /* 0x044ff60000001804 */
[----:B------:R-:W-:Y:S11]  /*48130*/  @!UPT UIADD3 URZ, URZ, URZ, URZ ;  /* 0x0000003f3f3ff290 */ /* 0x000ff6000fffe03f */
[----:B------:R-:W-:Y:S01]  /*48140*/  @!UPT UIADD3 URZ, URZ, URZ, URZ ;  /* 0x0000003f3f3ff290 */ /* 0x000fe2000fffe03f */
[----:B------:R0:W-:Y:S01]  /*48150*/  STL.64 [R1+0x220], R4 ;  /* 0x0002200401007387 */ /* 0x0001e20000100a00 */
[----:B------:R-:W-:Y:S02]  /*48160*/  STL.64 [R1+0x228], R6 ;  /* 0x0002280601007387 */ /* 0x000fe40000100a00 */
[----:B0-----:R-:W-:Y:S02]  /*48170*/  IMAD.MOV.U32 R5, RZ, RZ, R10 ;  /* 0x000000ffff057224 */ /* 0x001fe400078e000a */
[----:B------:R-:W-:Y:S02]  /*48180*/  IMAD.MOV.U32 R4, RZ, RZ, R11 ;  /* 0x000000ffff047224 */ /* 0x000fe400078e000b */
[----:B------:R-:W2:Y:S01]  /*48190*/  LDL.LU.64 R10, [R1+0x27d8] ;  /* 0x0027d800010a7983 */ /* 0x000ea20000300a00 */
[----:B------:R-:W2:Y:S02]  /*481a0*/  LDL.LU.64 R8, [R1+0x27d0] ;  /* 0x0027d00001087983 */ /* 0x000ea40000300a00 */
[C---:B--2---:R-:W-:Y:S11]  /*481b0*/  HMMA.16816.F32 R8, R20.reuse, R26, R8 ;  /* 0x0000001a1408723c */ /* 0x044ff60000001808 */
[----:B------:R-:W-:Y:S11]  /*481c0*/  @!UPT UIADD3 URZ, URZ, URZ, URZ ;  /* 0x0000003f3f3ff290 */ /* 0x000ff6000fffe03f */
[----:B------:R-:W-:Y:S01]  /*481d0*/  @!UPT UIADD3 URZ, URZ, URZ, URZ ;  /* 0x0000003f3f3ff290 */ /* 0x000fe2000fffe03f */
[----:B------:R-:W-:Y:S01]  /*481e0*/  STL.64 [R1+0x210], R8 ;  /* 0x0002100801007387 */ /* 0x000fe20000100a00 */
[----:B------:R0:W-:Y:S03]  /*481f0*/  STL.64 [R1+0x218], R10 ;  /* 0x0002180a01007387 */ /* 0x0001e60000100a00 */
[----:B0-----:R-:W2:Y:S01]  /*48200*/  LDL.LU.64 R10, [R1+0x27c8] ;  /* 0x0027c800010a7983 */ /* 0x001ea20000300a00 */
[----:B------:R0:W-:Y:S02]  /*48210*/  STL.64 [R1+0x2748], R26 ;  /* 0x0027481a01007387 */ /* 0x0001e40000100a00 */
[----:B0-----:R-:W-:Y:S02]  /*48220*/  IMAD.MOV.U32 R26, RZ, RZ, R5 ;  /* 0x000000ffff1a7224 */ /* 0x001fe400078e0005 */
[----:B------:R-:W-:Y:S02]  /*48230*/  IMAD.MOV.U32 R27, RZ, RZ, R4 ;  /* 0x000000ffff1b7224 */ /* 0x000fe400078e0004 */
[----:B---3--:R-:W-:Y:S03]  /*48240*/  HMMA.16816.F32 R4, R20, R14, R16 ;  /* 0x0000000e1404723c */ /* 0x008fe60000001810 */
[----:B------:R0:W-:Y:S11]  /*48250*/  STL.64 [R1+0x2770], R26 ;  /* 0x0027701a01007387 */ /* 0x0001f60000100a00 */
[----:B------:R-:W-:Y:S09]  /*48260*/  @!UPT UIADD3 URZ, URZ, URZ, URZ ;  /* 0x0000003f3f3ff290 */ /* 0x000ff2000fffe03f */
[----:B------:R-:W-:Y:S01]  /*48270*/  STL.64 [R1+0x200], R4 ;  /* 0x0002000401007387 */ /* 0x000fe20000100a00 */
[----:B------:R1:W-:Y:S02]  /*48280*/  STL.64 [R1+0x208], R6 ;  /* 0x0002080601007387 */ /* 0x0003e40000100a00 */
[----:B------:R-:W3:Y:S02]  /*48290*/  LDL.LU R24, [R1+0x30] ;  /* 0x0000300001187983 */ /* 0x000ee40000300800 */
[----:B------:R-:W3:Y:S01]  /*482a0*/  LDL.LU R25, [R1+0x34] ;  /* 0x0000340001197983 */ /* 0x000ee20000300800 */
[----:B0-----:R-:W4:Y:S01]  /*482b0*/  LDL.LU R26, [R1+0x38] ;  /* 0x00003800011a7983 */ /* 0x001f220000300800 */
[----:B------:R-:W4:Y:S02]  /*482c0*/  LDL.LU R27, [R1+0x3c] ;  /* 0x00003c00011b7983 */ /* 0x000f240000300800 */
[----:B------:R-:W-:Y:S01]  /*482d0*/  IMAD.MOV.U32 R9, RZ, RZ, R14 ;  /* 0x000000ffff097224 */ /* 0x000fe200078e000e */
[----:B----4-:R-:W-:Y:S01]  /*482e0*/  STL.64 [R1+0x2788], R26 ;  /* 0x0027881a01007387 */ /* 0x010fe20000100a00 */
[----:B---3--:R-:W-:Y:S02]  /*482f0*/  STL.64 [R1+0x2780], R24 ;  /* 0x0027801801007387 */ /* 0x008fe40000100a00 */
[----:B-1----:R-:W3:Y:S02]  /*48300*/  LDL R6, [R1+0x88] ;  /* 0x0000880001067983 */ /* 0x002ee40000100800 */
[----:B------:R-:W3:Y:S01]  /*48310*/  LDL R7, [R1+0x8c] ;  /* 0x00008c0001077983 */ /* 0x000ee20000100800 */
[----:B------:R-:W2:Y:S01]  /*48320*/  LDL.LU R12, [R1+0x100] ;  /* 0x00010000010c7983 */ /* 0x000ea20000300800 */
[----:B------:R-:W2:Y:S02]  /*48330*/  LDL.LU R13, [R1+0x104] ;  /* 0x00010400010d7983 */ /* 0x000ea40000300800 */
[----:B------:R-:W-:-:S02]  /*48340*/  IMAD.MOV.U32 R8, RZ, RZ, R15 ;  /* 0x000000ffff087224 */ /* 0x000fc400078e000f */
[----:B------:R-:W2:Y:S01]  /*48350*/  LDL.LU R14, [R1+0x108] ;  /* 0x00010800010e7983 */ /* 0x000ea20000300800 */
[----:B------:R-:W2:Y:S04]  /*48360*/  LDL.LU R15, [R1+0x10c] ;  /* 0x00010c00010f7983 */ /* 0x000ea80000300800 */
[----:B---3--:R0:W-:Y:S04]  /*48370*/  STL.64 [R1+0x2790], R6 ;  /* 0x0027900601007387 */ /* 0x0081e80000100a00 */
[----:B0-----:R-:W3:Y:S04]  /*48380*/  LDL.64 R6, [R1+0x98] ;  /* 0x0000980001067983 */ /* 0x001ee80000100a00 */
[----:B---3--:R0:W-:Y:S01]  /*48390*/  STL.64 [R1+0x27a8], R6 ;  /* 0x0027a80601007387 */ /* 0x0081e20000100a00 */
[----:B------:R-:W3:Y:S02]  /*483a0*/  LDL.LU R24, [R1+0x50] ;  /* 0x0000500001187983 */ /* 0x000ee40000300800 */
[----:B------:R-:W3:Y:S02]  /*483b0*/  LDL.LU R25, [R1+0x54] ;  /* 0x0000540001197983 */ /* 0x000ee40000300800 */
[----:B------:R-:W4:Y:S01]  /*483c0*/  LDL.LU R26, [R1+0x58] ;  /* 0x00005800011a7983 */ /* 0x000f220000300800 */
[----:B------:R-:W4:Y:S01]  /*483d0*/  LDL.LU R27, [R1+0x5c] ;  /* 0x00005c00011b7983 */ /* 0x000f220000300800 */
[----:B------:R-:W2:Y:S02]  /*483e0*/  LDL.LU R4, [R1+0xe0] ;  /* 0x0000e00001047983 */ /* 0x000ea40000300800 */
[----:B------:R-:W2:Y:S01]  /*483f0*/  LDL.LU R5, [R1+0xe4] ;  /* 0x0000e40001057983 */ /* 0x000ea20000300800 */
[----:B0-----:R-:W2:Y:S01]  /*48400*/  LDL.LU R6, [R1+0xe8] ;  /* 0x0000e80001067983 */ /* 0x001ea20000300800 */
[----:B------:R-:W2:Y:S02]  /*48410*/  LDL.LU R7, [R1+0xec] ;  /* 0x0000ec0001077983 */ /* 0x000ea40000300800 */
[----:B------:R-:W-:-:S02]  /*48420*/  IMAD.MOV.U32 R16, RZ, RZ, R0 ;  /* 0x000000ffff107224 */ /* 0x000fc400078e0000 */
[----:B------:R-:W-:Y:S02]  /*48430*/  IMAD.MOV.U32 R18, RZ, RZ, R3 ;  /* 0x000000ffff127224 */ /* 0x000fe400078e0003 */
[----:B------:R-:W-:Y:S02]  /*48440*/  IMAD.MOV.U32 R19, RZ, RZ, R28 ;  /* 0x000000ffff137224 */ /* 0x000fe400078e001c */
[----:B------:R-:W-:Y:S01]  /*48450*/  IMAD.MOV.U32 R17, RZ, RZ, R2 ;  /* 0x000000ffff117224 */ /* 0x000fe200078e0002 */
[----:B----4-:R-:W-:Y:S01]  /*48460*/  STL.64 [R1+0x27a0], R26 ;  /* 0x0027a01a01007387 */ /* 0x010fe20000100a00 */
[----:B---3--:R0:W-:Y:S03]  /*48470*/  STL.64 [R1+0x2798], R24 ;  /* 0x0027981801007387 */ /* 0x0081e60000100a00 */
[----:B0-----:R-:W3:Y:S01]  /*48480*/  LDL.LU R24, [R1+0x60] ;  /* 0x0000600001187983 */ /* 0x001ee20000300800 */
[----:B------:R-:W3:Y:S02]  /*48490*/  LDL.LU R25, [R1+0x64] ;  /* 0x0000640001197983 */ /* 0x000ee40000300800 */
[----:B------:R-:W3:Y:S02]  /*484a0*/  LDL.LU R26, [R1+0x68] ;  /* 0x00006800011a7983 */ /* 0x000ee40000300800 */
[----:B------:R-:W3:Y:S01]  /*484b0*/  LDL.LU R27, [R1+0x6c] ;  /* 0x00006c00011b7983 */ /* 0x000ee20000300800 */
[----:B------:R-:W4:Y:S01]  /*484c0*/  LDL.LU R0, [R1+0x27c4] ;  /* 0x0027c40001007983 */ /* 0x000f220000300800 */
[----:B------:R-:W3:Y:S02]  /*484d0*/  LDL.LU R2, [R1+0x27c0] ;  /* 0x0027c00001027983 */ /* 0x000ee40000300800 */
[----:B------:R-:W3:Y:S02]  /*484e0*/  LDL.LU R3, [R1+0x27bc] ;  /* 0x0027bc0001037983 */ /* 0x000ee40000300800 */
[----:B------:R-:W3:Y:S01]  /*484f0*/  LDL.LU R28, [R1+0x27b8] ;  /* 0x0027b800011c7983 */ /* 0x000ee20000300800 */
[----:B------:R-:W-:Y:S01]  /*48500*/  STL.64 [R1+0x2740], R18 ;  /* 0x0027401201007387 */ /* 0x000fe20000100a00 */
[----:B------:R0:W-:Y:S03]  /*48510*/  STL.64 [R1+0x2738], R16 ;  /* 0x0027381001007387 */ /* 0x0001e60000100a00 */
[----:B0-----:R-:W3:Y:S01]  /*48520*/  LDL.LU R16, [R1+0x10] ;  /* 0x0000100001107983 */ /* 0x001ee20000300800 */
[----:B------:R-:W3:Y:S02]  /*48530*/  LDL.LU R17, [R1+0x14] ;  /* 0x0000140001117983 */ /* 0x000ee40000300800 */
[----:B------:R-:W3:Y:S02]  /*48540*/  LDL.LU R18, [R1+0x18] ;  /* 0x0000180001127983 */ /* 0x000ee40000300800 */
[----:B------:R-:W3:Y:S01]  /*48550*/  LDL.LU R19, [R1+0x1c] ;  /* 0x00001c0001137983 */ /* 0x000ee20000300800 */
[----:B--2---:R-:W-:Y:S01]  /*48560*/  HMMA.16816.F32 R12, R20, R10, R12 ;  /* 0x0000000a140c723c */ /* 0x004fe2000000180c */
[----:B---3--:R0:W-:Y:S01]  /*48570*/  STL.64 [R1+0x2758], R18 ;  /* 0x0027581201007387 */ /* 0x0081e20000100a00 */
[----:B------:R1:W-:Y:S02]  /*48580*/  STL.64 [R1+0x2750], R16 ;  /* 0x0027501001007387 */ /* 0x0003e40000100a00 */
[----:B0-----:R-:W-:-:S02]  /*48590*/  IMAD.MOV.U32 R18, RZ, RZ, R2 ;  /* 0x000000ffff127224 */ /* 0x001fc400078e0002 */
[----:B----4-:R-:W-:Y:S11]  /*485a0*/  IMAD.MOV.U32 R19, RZ, RZ, R0 ;  /* 0x000000ffff137224 */ /* 0x010ff600078e0000 */
[----:B------:R-:W-:Y:S07]  /*485b0*/  @!UPT UIADD3 URZ, URZ, URZ, URZ ;  /* 0x0000003f3f3ff290 */ /* 0x000fee000fffe03f */
[----:B------:R-:W-:Y:S02]  /*485c0*/  IMAD.MOV.U32 R2, RZ, RZ, R14 ;  /* 0x000000ffff027224 */ /* 0x000fe400078e000e */
[----:B------:R-:W-:Y:S02]  /*485d0*/  IMAD.MOV.U32 R0, RZ, RZ, R15 ;  /* 0x000000ffff007224 */ /* 0x000fe400078e000f */
[----:B------:R-:W2:Y:S01]  /*485e0*/  LDL.LU.64 R14, [R1+0x27b0] ;  /* 0x0027b000010e7983 */ /* 0x000ea20000300a00 */
[----:B-1----:R-:W-:Y:S02]  /*485f0*/  IMAD.MOV.U32 R16, RZ, RZ, R28 ;  /* 0x000000ffff107224 */ /* 0x002fe400078e001c */
[----:B------:R-:W-:Y:S02]  /*48600*/  IMAD.MOV.U32 R17, RZ, RZ, R3 ;  /* 0x000000ffff117224 */ /* 0x000fe400078e0003 */
[----:B------:R-:W-:Y:S02]  /*48610*/  IMAD.MOV.U32 R28, RZ, RZ, R12 ;  /* 0x000000ffff1c7224 */ /* 0x000fe400078e000c */
[----:B------:R-:W-:Y:S01]  /*48620*/  IMAD.MOV.U32 R3, RZ, RZ, R13 ;  /* 0x000000ffff037224 */ /* 0x000fe200078e000d */
[----:B------:R0:W-:Y:S04]  /*48630*/  STL [R1+0x2678], R0 ;  /* 0x0026780001007387 */ /* 0x0001e80000100800 */
[----:B0-----:R-:W3:Y:S01]  /*48640*/  LDL R0, [R1+0x384] ;  /* 0x0003840001007983 */ /* 0x001ee20000100800 */
[----:B------:R-:W-:Y:S02]  /*48650*/  STL [R1+0x2674], R2 ;  /* 0x0026740201007387 */ /* 0x000fe40000100800 */
[----:B------:R-:W-:Y:S02]  /*48660*/  STL [R1+0x2670], R28 ;  /* 0x0026701c01007387 */ /* 0x000fe40000100800 */
[----:B------:R-:W-:Y:S01]  /*48670*/  STL [R1+0x25a8], R3 ;  /* 0x0025a80301007387 */ /* 0x000fe20000100800 */
[C---:B--2---:R-:W-:Y:S11]  /*48680*/  HMMA.16816.F32 R4, R20.reuse, R14, R4 ;  /* 0x0000000e1404723c */ /* 0x044ff60000001804 */
[----:B------:R-:W-:Y:S11]  /*48690*/  @!UPT UIADD3 URZ, URZ, URZ, URZ ;  /* 0x0000003f3f3ff290 */ /* 0x000ff6000fffe03f */
[----:B------:R-:W-:Y:S01]  /*486a0*/  @!UPT UIADD3 URZ, URZ, URZ, URZ ;  /* 0x0000003f3f3ff290 */ /* 0x000fe2000fffe03f */
[----:B------:R-:W-:Y:S01]  /*486b0*/  STL.64 [R1+0x1e0], R4 ;  /* 0x0001e00401007387 */ /* 0x000fe20000100a00 */
[----:B------:R0:W-:Y:S03]  /*486c0*/  STL.64 [R1+0x1e8], R6 ;  /* 0x0001e80601007387 */ /* 0x0001e60000100a00 */
[----:B0-----:R-:W2:Y:S02]  /*486d0*/  LDL.LU.64 R6, [R1+0x27a8] ;  /* 0x0027a80001067983 */ /* 0x001ea40000300a00 */
        /* <DEDUP_REMOVED lines=9> */
[C---:B--2---:R-:W-:Y:S01]  /*48770*/  HMMA.16816.F32 R4, R20.reuse, R6, R24 ;  /* 0x000000061404723c */ /* 0x044fe20000001818 */
[----:B------:R-:W2:Y:S01]  /*48780*/  LDL.LU.64 R26, [R1+0x2788] ;  /* 0x00278800011a7983 */ /* 0x000ea20000300a00 */
[----:B------:R-:W2:Y:S11]  /*48790*/  LDL.LU.64 R24, [R1+0x2780] ;  /* 0x0027800001187983 */ /* 0x000eb60000300a00 */
[----:B------:R-:W-:Y:S10]  /*487a0*/  @!UPT UIADD3 URZ, URZ, URZ, URZ ;  /* 0x0000003f3f3ff290 */ /* 0x000ff4000fffe03f */
[----:B------:R-:W-:Y:S01]  /*487b0*/  STL.64 [R1+0x1c0], R4 ;  /* 0x0001c00401007387 */ /* 0x000fe20000100a00 */
[----:B------:R0:W-:Y:S03]  /*487c0*/  STL.64 [R1+0x1c8], R6 ;  /* 0x0001c80601007387 */ /* 0x0001e60000100a00 */
[----:B0-----:R-:W2:Y:S02]  /*487d0*/  LDL.LU.64 R6, [R1+0x2778] ;  /* 0x0027780001067983 */ /* 0x001ea40000300a00 */
[----:B--2---:R-:W-:Y:S02]  /*487e0*/  HMMA.16816.F32 R20, R20, R6, R24 ;  /* 0x000000061414723c */ /* 0x004fe40000001818 */
[----:B------:R-:W2:Y:S01]  /*487f0*/  LDL.LU.64 R26, [R1+0x2770] ;  /* 0x00277000011a7983 */ /* 0x000ea20000300a00 */
[----:B------:R-:W2:Y:S02]  /*48800*/  LDL.LU.64 R6, [R1+0x2768] ;  /* 0x0027680001067983 */ /* 0x000ea40000300a00 */
[----:B------:R-:W2:Y:S11]  /*48810*/  LDL.LU.64 R4, [R1+0x2760] ;  /* 0x0027600001047983 */ /* 0x000eb60000300a00 */
[----:B------:R-:W-:Y:S07]  /*48820*/  @!UPT UIADD3 URZ, URZ, URZ, URZ ;  /* 0x0000003f3f3ff290 */ /* 0x000fee000fffe03f */
        /* <DEDUP_REMOVED lines=19> */
[C---:B----4-:R-:W-:Y:S01]  /*48960*/  HMMA.16816.F32 R20, R4.reuse, R22, R24 ;  /* 0x000000160414723c */ /* 0x050fe20000001818 */
[----:B------:R-:W4:Y:S01]  /*48970*/  LDL.LU.64 R26, [R1+0x2720] ;  /* 0x00272000011a7983 */ /* 0x000f220000300a00 */
[----:B------:R-:W4:Y:S06]  /*48980*/  LDL.LU.64 R24, [R1+0x2718] ;  /* 0x0027180001187983 */ /* 0x000f2c0000300a00 */
[C---:B--2---:R-:W-:Y:S01]  /*48990*/  HMMA.16816.F32 R16, R4.reuse, R14, R16 ;  /* 0x0000000e0410723c */ /* 0x044fe20000001810 */
[----:B---3--:R-:W-:Y:S07]  /*489a0*/  LDSM.16.MT88.4 R12, [R0+0x1a180] ;  /* 0x01a18000000c783b */ /* 0x008fee0000004200 */
[----:B----4-:R-:W-:Y:S01]  /*489b0*/  HMMA.16816.F32 R8, R4, R10, R24 ;  /* 0x0000000a0408723c */ /* 0x010fe20000001818 */
[----:B------:R-:W2:Y:S06]  /*489c0*/  LDL R27, [R1+0x1de0] ;  /* 0x001de000011b7983 */ /* 0x000eac0000100800 */
[----:B------:R0:W-:Y:S02]  /*489d0*/  STL.64 [R1+0x170], R20 ;  /* 0x0001701401007387 */ /* 0x0001e40000100a00 */
[----:B------:R1:W-:Y:S01]  /*489e0*/  STL.64 [R1+0x178], R22 ;  /* 0x0001781601007387 */ /* 0x0003e20000100a00 */
[----:B0-----:R-:W3:Y:S11]  /*489f0*/  LDL.LU R20, [R1+0x2e0] ;  /* 0x0002e00001147983 */ /* 0x001ef60000300800 */
[----:B------:R-:W-:Y:S02]  /*48a00*/  @!UPT UIADD3 URZ, URZ, URZ, URZ ;  /* 0x0000003f3f3ff290 */ /* 0x000fe4000fffe03f */
[----:B------:R-:W-:Y:S01]  /*48a10*/  STL.64 [R1+0x160], R8 ;  /* 0x0001600801007387 */ /* 0x000fe20000100a00 */
[----:B------:R-:W-:Y:S02]  /*48a20*/  STL.64 [R1+0x168], R10 ;  /* 0x0001680a01007387 */ /* 0x000fe40000100a00 */
[----:B------:R-:W3:Y:S02]  /*48a30*/  LDL.LU R21, [R1+0x2e4] ;  /* 0x0002e40001157983 */ /* 0x000ee40000300800 */
[----:B-1----:R-:W4:Y:S01]  /*48a40*/  LDL.LU R22, [R1+0x2e8] ;  /* 0x0002e80001167983 */ /* 0x002f220000300800 */
[----:B------:R-:W4:Y:S04]  /*48a50*/  LDL.LU R23, [R1+0x2ec] ;  /* 0x0002ec0001177983 */ /* 0x000f280000300800 */
[----:B------:R-:W0:Y:S04]  /*48a60*/  LDSM.16.MT88.4 R8, [R0+0x1a100] ;  /* 0x01a100000008783b */ /* 0x000e280000004200 */
[----:B----4-:R-:W-:Y:S01]  /*48a70*/  STL.64 [R1+0x2710], R22 ;  /* 0x0027101601007387 */ /* 0x010fe20000100a00 */
[----:B---3--:R-:W-:Y:S02]  /*48a80*/  STL.64 [R1+0x2708], R20 ;  /* 0x0027081401007387 */ /* 0x008fe40000100a00 */
[----:B0-----:R-:W-:Y:S02]  /*48a90*/  STL.64 [R1+0x2700], R10 ;  /* 0x0027000a01007387 */ /* 0x001fe40000100a00 */
[----:B------:R-:W-:Y:S01]  /*48aa0*/  STL.64 [R1+0x26f8], R8 ;  /* 0x0026f80801007387 */ /* 0x000fe20000100a00 */
[----:B------:R0:W-:Y:S01]  /*48ab0*/  STL [R1+0x2688], R12 ;  /* 0x0026880c01007387 */ /* 0x0001e20000100800 */
[----:B------:R-:W-:Y:S02]  /*48ac0*/  STL.64 [R1+0x150], R16 ;  /* 0x0001501001007387 */ /* 0x000fe40000100a00 */
[----:B------:R-:W-:Y:S02]  /*48ad0*/  STL.64 [R1+0x158], R18 ;  /* 0x0001581201007387 */ /* 0x000fe40000100a00 */
[----:B------:R1:W-:Y:S01]  /*48ae0*/  STL [R1+0x2684], R13 ;  /* 0x0026840d01007387 */ /* 0x0003e20000100800 */
[----:B------:R3:W-:Y:S01]  /*48af0*/  STL [R1+0x2680], R14 ;  /* 0x0026800e01007387 */ /* 0x0007e20000100800 */
[----:B------:R-:W-:Y:S03]  /*48b00*/  STL [R1+0x267c], R15 ;  /* 0x00267c0f01007387 */ /* 0x000fe60000100800 */
[----:B------:R-:W4:Y:S04]  /*48b10*/  LDSM.16.MT88.4 R16, [R0+0x1c000] ;  /* 0x01c000000010783b */ /* 0x000f280000004200 */
[----:B--2---:R-:W4:Y:S04]  /*48b20*/  LDSM.16.M88.4 R20, [R27+0x20180] ;  /* 0x020180001b14783b */ /* 0x004f280000000200 */
[----:B0-----:R-:W2:Y:S04]  /*48b30*/  LDL.LU R12, [R1+0x180] ;  /* 0x00018000010c7983 */ /* 0x001ea80000300800 */
[----:B-1----:R-:W2:Y:S01]  /*48b40*/  LDL.LU R13, [R1+0x184] ;  /* 0x00018400010d7983 */ /* 0x002ea20000300800 */
[----:B---3--:R-:W2:Y:S03]  /*48b50*/  LDL.LU R14, [R1+0x188] ;  /* 0x00018800010e7983 */ /* 0x008ea60000300800 */
[----:B----4-:R0:W-:Y:S01]  /*48b60*/  STL.64 [R1+0x25b8], R18 ;  /* 0x0025b81201007387 */ /* 0x0101e20000100a00 */
[----:B------:R-:W-:Y:S03]  /*48b70*/  STL.64 [R1+0x25b0], R16 ;  /* 0x0025b01001007387 */ /* 0x000fe60000100a00 */
[----:B0-----:R-:W3:Y:S01]  /*48b80*/  LDL.LU.64 R18, [R1+0x88] ;  /* 0x0000880001127983 */ /* 0x001ee20000300a00 */
[----:B------:R-:W-:Y:S02]  /*48b90*/  STL.64 [R1+0x60], R20 ;  /* 0x0000601401007387 */ /* 0x000fe40000100a00 */
[----:B------:R0:W-:Y:S02]  /*48ba0*/  STL.64 [R1+0x68], R22 ;  /* 0x0000681601007387 */ /* 0x0001e40000100a00 */
[----:B0-----:R-:W3:Y:S01]  /*48bb0*/  LDL.LU.64 R22, [R1+0x2710] ;  /* 0x0027100001167983 */ /* 0x001ee20000300a00 */
[----:B------:R-:W3:Y:S02]  /*48bc0*/  LDL.LU.64 R20, [R1+0x2708] ;  /* 0x0027080001147983 */ /* 0x000ee40000300a00 */
[----:B------:R-:W-:-:S02]  /*48bd0*/  IMAD.MOV.U32 R10, RZ, RZ, R3 ;  /* 0x000000ffff0a7224 */ /* 0x000fc400078e0003 */
[----:B------:R-:W-:Y:S02]  /*48be0*/  IMAD.MOV.U32 R11, RZ, RZ, R2 ;  /* 0x000000ffff0b7224 */ /* 0x000fe400078e0002 */
[----:B------:R-:W-:-:S07]  /*48bf0*/  IMAD.MOV.U32 R15, RZ, RZ, R29 ;  /* 0x000000ffff0f7224 */ /* 0x000fce00078e001d */
[----:B--2---:R-:W-:Y:S01]  /*48c00*/  HMMA.16816.F32 R12, R4, R10, R12 ;  /* 0x0000000a040c723c */ /* 0x004fe2000000180c */
[----:B------:R-:W0:Y:S11]  /*48c10*/  LDSM.16.M88.4 R8, [R27+0x21180] ;  /* 0x021180001b08783b */ /* 0x000e360000000200 */
[----:B------:R-:W-:Y:S11]  /*48c20*/  @!UPT UIADD3 URZ, URZ, URZ, URZ ;  /* 0x0000003f3f3ff290 */ /* 0x000ff6000fffe03f */
[----:B------:R-:W-:Y:S01]  /*48c30*/  STL.64 [R1+0x140], R12 ;  /* 0x0001400c01007387 */ /* 0x000fe20000100a00 */
[----:B------:R-:W-:Y:S02]  /*48c40*/  STL.64 [R1+0x148], R14 ;  /* 0x0001480e01007387 */ /* 0x000fe40000100a00 */
[----:B------:R-:W-:Y:S01]  /*48c50*/  LDSM.16.M88.4 R12, [R27+0x23180] ;  /* 0x023180001b0c783b */ /* 0x000fe20000000200 */
[----:B0-----:R-:W-:Y:S03]  /*48c60*/  STL.64 [R1+0x50], R8 ;  /* 0x0000500801007387 */ /* 0x001fe60000100a00 */
[----:B------:R-:W-:Y:S02]  /*48c70*/  IMAD.MOV.U32 R3, RZ, RZ, R8 ;  /* 0x000000ffff037224 */ /* 0x000fe400078e0008 */
[----:B------:R-:W-:Y:S02]  /*48c80*/  STL.64 [R1+0x58], R10 ;  /* 0x0000580a01007387 */ /* 0x000fe40000100a00 */
[----:B------:R-:W-:-:S02]  /*48c90*/  IMAD.MOV.U32 R29, RZ, RZ, R9 ;  /* 0x000000ffff1d7224 */ /* 0x000fc400078e0009 */
[----:B------:R-:W0:Y:S04]  /*48ca0*/  LDSM.16.M88.4 R8, [R27+0x22180] ;  /* 0x022180001b08783b */ /* 0x000e280000000200 */
[----:B------:R-:W-:Y:S04]  /*48cb0*/  STL [R1+0x268c], R3 ;  /* 0x00268c0301007387 */ /* 0x000fe80000100800 */
[----:B0-----:R-:W-:Y:S01]  /*48cc0*/  STL.64 [R1+0x40], R8 ;  /* 0x0000400801007387 */ /* 0x001fe20000100a00 */
[----:B------:R-:W-:Y:S02]  /*48cd0*/  STL.64 [R1+0x48], R10 ;  /* 0x0000480a01007387 */ /* 0x000fe40000100a00 */
[----:B------:R-:W0:Y:S04]  /*48ce0*/  LDSM.16.M88.4 R8, [R27+0x24180] ;  /* 0x024180001b08783b */ /* 0x000e280000000200 */
[----:B------:R-:W-:Y:S01]  /*48cf0*/  STL.64 [R1+0x30], R12 ;  /* 0x0000300c01007387 */ /* 0x000fe20000100a00 */
[----:B------:R-:W-:Y:S02]  /*48d00*/  STL.64 [R1+0x38], R14 ;  /* 0x0000380e01007387 */ /* 0x000fe40000100a00 */
[----:B------:R-:W1:Y:S02]  /*48d10*/  LDSM.16.M88.4 R12, [R27+0x25180] ;  /* 0x025180001b0c783b */ /* 0x000e640000000200 */
[----:B0-----:R-:W-:Y:S02]  /*48d20*/  STL.64 [R1+0x20], R8 ;  /* 0x0000200801007387 */ /* 0x001fe40000100a00 */
[----:B------:R-:W-:Y:S02]  /*48d30*/  STL.64 [R1+0x28], R10 ;  /* 0x0000280a01007387 */ /* 0x000fe40000100a00 */
[----:B------:R-:W0:Y:S02]  /*48d40*/  LDSM.16.M88.4 R8, [R27+0x26180] ;  /* 0x026180001b08783b */ /* 0x000e240000000200 */
[----:B------:R-:W2:Y:S04]  /*48d50*/  LDSM.16.M88.4 R24, [R27+0x27180] ;  /* 0x027180001b18783b */ /* 0x000ea80000000200 */
[----:B-1----:R-:W-:Y:S01]  /*48d60*/  STL.64 [R1+0x10], R12 ;  /* 0x0000100c01007387 */ /* 0x002fe20000100a00 */
[----:B------:R-:W-:Y:S03]  /*48d70*/  STL.64 [R1+0x18], R14 ;  /* 0x0000180e01007387 */ /* 0x000fe60000100a00 */
[----:B0-----:R-:W-:Y:S01]  /*48d80*/  STL.64 [R1], R8 ;  /* 0x0000000801007387 */ /* 0x001fe20000100a00 */
[----:B------:R-:W-:-:S02]  /*48d90*/  IMAD.MOV.U32 R2, RZ, RZ, R8 ;  /* 0x000000ffff027224 */ /* 0x000fc400078e0008 */
[----:B------:R3:W-:Y:S02]  /*48da0*/  STL.64 [R1+0x8], R10 ;  /* 0x0000080a01007387 */ /* 0x0007e40000100a00 */
[----:B------:R-:W-:Y:S02]  /*48db0*/  IMAD.MOV.U32 R28, RZ, RZ, R9 ;  /* 0x000000ffff1c7224 */ /* 0x000fe400078e0009 */
[C---:B---3--:R-:W-:Y:S01]  /*48dc0*/  HMMA.16816.F32 R8, R4.reuse, R18, R20 ;  /* 0x000000120408723c */ /* 0x048fe20000001814 */
[----:B--2---:R-:W-:Y:S01]  /*48dd0*/  STL [R1+0x238c], R26 ;  /* 0x00238c1a01007387 */ /* 0x004fe20000100800 */
[----:B------:R-:W-:Y:S02]  /*48de0*/  STL [R1+0x2388], R27 ;  /* 0x0023881b01007387 */ /* 0x000fe40000100800 */
[----:B------:R0:W-:Y:S02]  /*48df0*/  STL.64 [R1+0x2580], R24 ;  /* 0x0025801801007387 */ /* 0x0001e40000100a00 */
[----:B------:R-:W-:Y:S01]  /*48e00*/  STL.64 [R1+0x2690], R18 ;  /* 0x0026901201007387 */ /* 0x000fe20000100a00 */
[----:B------:R-:W1:Y:S04]  /*48e10*/  LDSM.16.MT88.4 R20, [R0+0x1c080] ;  /* 0x01c080000014783b */ /* 0x000e680000004200 */
[----:B0-----:R-:W2:Y:S11]  /*48e20*/  LDL.LU R24, [R1+0x2d0] ;  /* 0x0002d00001187983 */ /* 0x001eb60000300800 */
[----:B------:R-:W-:Y:S01]  /*48e30*/  @!UPT UIADD3 URZ, URZ, URZ, URZ ;  /* 0x0000003f3f3ff290 */ /* 0x000fe2000fffe03f */
[----:B------:R-:W-:Y:S01]  /*48e40*/  STL.64 [R1+0x130], R8 ;  /* 0x0001300801007387 */ /* 0x000fe20000100a00 */
[----:B------:R-:W-:Y:S02]  /*48e50*/  STL.64 [R1+0x138], R10 ;  /* 0x0001380a01007387 */ /* 0x000fe40000100a00 */
        /* <DEDUP_REMOVED lines=8> */
[----:B------:R-:W3:Y:S01]  /*48ee0*/  LDL.LU R27, [R1+0x2fc] ;  /* 0x0002fc00011b7983 */ /* 0x000ee20000300800 */
[----:B------:R-:W4:Y:S01]  /*48ef0*/  LDL.LU R12, [R1+0x330] ;  /* 0x00033000010c7983 */ /* 0x000f220000300800 */
[----:B------:R-:W4:Y:S02]  /*48f00*/  LDL.LU R13, [R1+0x334] ;  /* 0x00033400010d7983 */ /* 0x000f240000300800 */
[----:B------:R-:W2:Y:S02]  /*48f10*/  LDL.LU R14, [R1+0x338] ;  /* 0x00033800010e7983 */ /* 0x000ea40000300800 */
[----:B------:R-:W2:Y:S01]  /*48f20*/  LDL.LU R15, [R1+0x33c] ;  /* 0x00033c00010f7983 */ /* 0x000ea20000300800 */
[----:B------:R-:W3:Y:S01]  /*48f30*/  LDL.LU R8, [R1+0x280] ;  /* 0x0002800001087983 */ /* 0x000ee20000300800 */
[----:B------:R-:W3:Y:S02]  /*48f40*/  LDL.LU R9, [R1+0x284] ;  /* 0x0002840001097983 */ /* 0x000ee40000300800 */
[----:B------:R-:W3:Y:S02]  /*48f50*/  LDL.LU R10, [R1+0x288] ;  /* 0x00028800010a7983 */ /* 0x000ee40000300800 */
[----:B------:R-:W3:Y:S01]  /*48f60*/  LDL.LU R11, [R1+0x28c] ;  /* 0x00028c00010b7983 */ /* 0x000ee20000300800 */
[----:B--2---:R0:W-:Y:S01]  /*48f70*/  STL.64 [R1+0x26e8], R14 ;  /* 0x0026e80e01007387 */ /* 0x0041e20000100a00 */
[----:B----4-:R-:W-:Y:S03]  /*48f80*/  STL.64 [R1+0x26e0], R12 ;  /* 0x0026e00c01007387 */ /* 0x010fe60000100a00 */
[----:B0-----:R-:W2:Y:S01]  /*48f90*/  LDL.LU.64 R14, [R1+0xf8] ;  /* 0x0000f800010e7983 */ /* 0x001ea20000300a00 */
[----:B---3--:R0:W-:Y:S02]  /*48fa0*/  STL.64 [R1+0x26b0], R26 ;  /* 0x0026b01a01007387 */ /* 0x0081e40000100a00 */
[----:B------:R3:W-:Y:S01]  /*48fb0*/  STL.64 [R1+0x26a8], R24 ;  /* 0x0026a81801007387 */ /* 0x0007e20000100a00 */
[----:B0-----:R-:W4:Y:S04]  /*48fc0*/  LDL.LU.64 R26, [R1+0xa8] ;  /* 0x0000a800011a7983 */ /* 0x001f280000300a00 */
[----:B----4-:R0:W-:Y:S01]  /*48fd0*/  STL.64 [R1+0x26b8], R26 ;  /* 0x0026b81a01007387 */ /* 0x0101e20000100a00 */
[----:B---3--:R-:W3:Y:S02]  /*48fe0*/  LDL.LU R24, [R1+0x310] ;  /* 0x0003100001187983 */ /* 0x008ee40000300800 */
[----:B------:R-:W3:Y:S01]  /*48ff0*/  LDL.LU R25, [R1+0x314] ;  /* 0x0003140001197983 */ /* 0x000ee20000300800 */
[----:B0-----:R-:W4:Y:S01]  /*49000*/  LDL.LU R26, [R1+0x318] ;  /* 0x00031800011a7983 */ /* 0x001f220000300800 */
[----:B------:R-:W4:Y:S03]  /*49010*/  LDL.LU R27, [R1+0x31c] ;  /* 0x00031c00011b7983 */ /* 0x000f260000300800 */
[----:B----4-:R0:W-:Y:S01]  /*49020*/  STL.64 [R1+0x26c8], R26 ;  /* 0x0026c81a01007387 */ /* 0x0101e20000100a00 */
[----:B---3--:R-:W-:Y:S03]  /*49030*/  STL.64 [R1+0x26c0], R24 ;  /* 0x0026c01801007387 */ /* 0x008fe60000100a00 */
[----:B0-----:R-:W3:Y:S04]  /*49040*/  LDL.LU.64 R26, [R1+0xc8] ;  /* 0x0000c800011a7983 */ /* 0x001ee80000300a00 */
[----:B---3--:R0:W-:Y:S04]  /*49050*/  STL.64 [R1+0x26d8], R26 ;  /* 0x0026d81a01007387 */ /* 0x0081e80000100a00 */
[----:B0-----:R-:W3:Y:S04]  /*49060*/  LDL.LU.64 R26, [R1+0xd8] ;  /* 0x0000d800011a7983 */ /* 0x001ee80000300a00 */
[----:B---3--:R0:W-:Y:S01]  /*49070*/  STL.64 [R1+0x26f0], R26 ;  /* 0x0026f01a01007387 */ /* 0x0081e20000100a00 */
[----:B------:R-:W3:Y:S02]  /*49080*/  LDL.LU R24, [R1+0x340] ;  /* 0x0003400001187983 */ /* 0x000ee40000300800 */
[----:B------:R-:W3:Y:S01]  /*49090*/  LDL.LU R25, [R1+0x344] ;  /* 0x0003440001197983 */ /* 0x000ee20000300800 */
[----:B0-----:R-:W3:Y:S01]  /*490a0*/  LDL.LU R26, [R1+0x348] ;  /* 0x00034800011a7983 */ /* 0x001ee20000300800 */
[----:B------:R-:W3:Y:S02]  /*490b0*/  LDL.LU R27, [R1+0x34c] ;  /* 0x00034c00011b7983 */ /* 0x000ee40000300800 */
[----:B------:R-:W4:Y:S02]  /*490c0*/  LDL.LU.64 R18, [R1+0x98] ;  /* 0x0000980001127983 */ /* 0x000f240000300a00 */
[----:B----4-:R0:W-:Y:S01]  /*490d0*/  STL.64 [R1+0x26d0], R18 ;  /* 0x0026d01201007387 */ /* 0x0101e20000100a00 */
[----:B------:R-:W4:Y:S02]  /*490e0*/  LDL.LU R16, [R1+0x320] ;  /* 0x0003200001107983 */ /* 0x000f240000300800 */
[----:B------:R-:W4:Y:S01]  /*490f0*/  LDL.LU R17, [R1+0x324] ;  /* 0x0003240001117983 */ /* 0x000f220000300800 */
[----:B0-----:R-:W4:Y:S01]  /*49100*/  LDL.LU R18, [R1+0x328] ;  /* 0x0003280001127983 */ /* 0x001f220000300800 */
[----:B------:R-:W4:Y:S02]  /*49110*/  LDL.LU R19, [R1+0x32c] ;  /* 0x00032c0001137983 */ /* 0x000f240000300800 */
[----:B-1----:R0:W-:Y:S02]  /*49120*/  STL.64 [R1+0x2558], R22 ;  /* 0x0025581601007387 */ /* 0x0021e40000100a00 */
[----:B------:R2:W-:Y:S01]  /*49130*/  STL.64 [R1+0x2550], R20 ;  /* 0x0025501401007387 */ /* 0x0005e20000100a00 */
[----:B0-----:R-:W2:Y:S01]  /*49140*/  LDL.LU R22, [R1+0x78] ;  /* 0x0000780001167983 */ /* 0x001ea20000300800 */
[----:B------:R-:W2:Y:S02]  /*49150*/  LDL.LU R23, [R1+0x7c] ;  /* 0x00007c0001177983 */ /* 0x000ea40000300800 */
[----:B--2---:R-:W-:Y:S01]  /*49160*/  HMMA.16816.F32 R4, R4, R22, R8 ;  /* 0x000000160404723c */ /* 0x004fe20000001808 */
[----:B------:R-:W3:Y:S01]  /*49170*/  LDL.LU.64 R10, [R1+0x2700] ;  /* 0x00270000010a7983 */ /* 0x000ee20000300a00 */
[----:B------:R-:W3:Y:S11]  /*49180*/  LDL.LU.64 R8, [R1+0x26f8] ;  /* 0x0026f80001087983 */ /* 0x000ef60000300a00 */
[----:B------:R-:W-:Y:S10]  /*49190*/  @!UPT UIADD3 URZ, URZ, URZ, URZ ;  /* 0x0000003f3f3ff290 */ /* 0x000ff4000fffe03f */
[----:B------:R-:W-:Y:S01]  /*491a0*/  STL.64 [R1+0x120], R4 ;  /* 0x0001200401007387 */ /* 0x000fe20000100a00 */
[----:B------:R-:W-:Y:S02]  /*491b0*/  STL.64 [R1+0x128], R6 ;  /* 0x0001280601007387 */ /* 0x000fe40000100a00 */
[----:B------:R-:W0:Y:S04]  /*491c0*/  LDSM.16.MT88.4 R4, [R0+0x1c100] ;  /* 0x01c100000004783b */ /* 0x000e280000004200 */
[----:B------:R-:W-:Y:S02]  /*491d0*/  IMAD.MOV.U32 R21, RZ, RZ, R14 ;  /* 0x000000ffff157224 */ /* 0x000fe400078e000e */
[----:B------:R-:W-:Y:S01]  /*491e0*/  IMAD.MOV.U32 R20, RZ, RZ, R15 ;  /* 0x000000ffff147224 */ /* 0x000fe200078e000f */
[----:B0-----:R0:W-:Y:S01]  /*491f0*/  STL.64 [R1+0x24c0], R6 ;  /* 0x0024c00601007387 */ /* 0x0011e20000100a00 */
[----:B------:R-:W-:Y:S03]  /*49200*/  STL.64 [R1+0x24b8], R4 ;  /* 0x0024b80401007387 */ /* 0x000fe60000100a00 */
[----:B0-----:R-:W2:Y:S01]  /*49210*/  LDL.LU.64 R6, [R1+0xb8] ;  /* 0x0000b80001067983 */ /* 0x001ea20000300a00 */
        /* <DEDUP_REMOVED lines=9> */
[----:B------:R-:W-:Y:S11]  /*492b0*/  IMAD.MOV.U32 R0, RZ, RZ, R27 ;  /* 0x000000ffff007224 */ /* 0x000ff600078e001b */
[----:B------:R-:W-:Y:S11]  /*492c0*/  @!UPT UIADD3 URZ, URZ, URZ, URZ ;  /* 0x0000003f3f3ff290 */ /* 0x000ff6000fffe03f */
[----:B------:R-:W-:Y:S01]  /*492d0*/  STL.64 [R1+0x100], R12 ;  /* 0x0001000c01007387 */ /* 0x000fe20000100a00 */
[----:B------:R0:W-:Y:S02]  /*492e0*/  STL.64 [R1+0x108], R14 ;  /* 0x0001080e01007387 */ /* 0x0001e40000100a00 */
[----:B0-----:R-:W-:Y:S02]  /*492f0*/  IMAD.MOV.U32 R15, RZ, RZ, R26 ;  /* 0x000000ffff0f7224 */ /* 0x001fe400078e001a */
[----:B------:R-:W4:Y:S02]  /*49300*/  LDL.LU.64 R26, [R1+0x26d8] ;  /* 0x0026d800011a7983 */ /* 0x000f240000300a00 */
[C---:B----4-:R-:W-:Y:S01]  /*49310*/  HMMA.16816.F32 R16, R8.reuse, R26, R16 ;  /* 0x0000001a0810723c */ /* 0x050fe20000001810 */
[----:B------:R-:W-:Y:S02]  /*49320*/  IMAD.MOV.U32 R13, RZ, RZ, R26 ;  /* 0x000000ffff0d7224 */ /* 0x000fe400078e001a */
[----:B------:R-:W-:Y:S11]  /*49330*/  IMAD.MOV.U32 R14, RZ, RZ, R27 ;  /* 0x000000ffff0e7224 */ /* 0x000ff600078e001b */
[----:B------:R-:W-:Y:S09]  /*49340*/  @!UPT UIADD3 URZ, URZ, URZ, URZ ;  /* 0x0000003f3f3ff290 */ /* 0x000ff2000fffe03f */
[----:B------:R-:W-:Y:S01]  /*49350*/  STL.64 [R1+0xe0], R16 ;  /* 0x0000e01001007387 */ /* 0x000fe20000100a00 */
[----:B------:R0:W-:Y:S03]  /*49360*/  STL.64 [R1+0xe8], R18 ;  /* 0x0000e81201007387 */ /* 0x0001e60000100a00 */
[----:B0-----:R-:W3:Y:S01]  /*49370*/  LDL.LU.64 R18, [R1+0x26d0] ;  /* 0x0026d00001127983 */ /* 0x001ee20000300a00 */
[----:B------:R-:W4:Y:S02]  /*49380*/  LDL.LU.64 R26, [R1+0x26c8] ;  /* 0x0026c800011a7983 */ /* 0x000f240000300a00 */
[----:B------:R-:W4:Y:S02]  /*49390*/  LDL.LU.64 R24, [R1+0x26c0] ;  /* 0x0026c00001187983 */ /* 0x000f240000300a00 */
[----:B--2---:R-:W-:Y:S02]  /*493a0*/  IMAD.MOV.U32 R3, RZ, RZ, R6 ;  /* 0x000000ffff037224 */ /* 0x004fe400078e0006 */
[----:B------:R-:W-:Y:S01]  /*493b0*/  IMAD.MOV.U32 R12, RZ, RZ, R7 ;  /* 0x000000ffff0c7224 */ /* 0x000fe200078e0007 */
[C---:B----4-:R-:W-:Y:S11]  /*493c0*/  HMMA.16816.F32 R24, R8.reuse, R6, R24 ;  /* 0x000000060818723c */ /* 0x050ff60000001818 */
[----:B------:R-:W-:Y:S11]  /*493d0*/  @!UPT UIADD3 URZ, URZ, URZ, URZ ;  /* 0x0000003f3f3ff290 */ /* 0x000ff6000fffe03f */
[----:B------:R-:W-:Y:S02]  /*493e0*/  @!UPT UIADD3 URZ, URZ, URZ, URZ ;  /* 0x0000003f3f3ff290 */ /* 0x000fe4000fffe03f */
[----:B------:R-:W-:Y:S02]  /*493f0*/  IMAD.MOV.U32 R7, RZ, RZ, R24 ;  /* 0x000000ffff077224 */ /* 0x000fe400078e0018 */
[----:B------:R-:W-:Y:S02]  /*49400*/  IMAD.MOV.U32 R6, RZ, RZ, R25 ;  /* 0x000000ffff067224 */ /* 0x000fe400078e0019 */
[----:B------:R-:W-:Y:S02]  /*49410*/  IMAD.MOV.U32 R5, RZ, RZ, R26 ;  /* 0x000000ffff057224 */ /* 0x000fe400078e001a */
[----:B------:R-:W-:Y:S02]  /*49420*/  IMAD.MOV.U32 R4, RZ, RZ, R27 ;  /* 0x000000ffff047224 */ /* 0x000fe400078e001b */
[----:B------:R-:W2:Y:S01]  /*49430*/  LDL.LU.64 R26, [R1+0x26b8] ;  /* 0x0026b800011a7983 */ /* 0x000ea20000300a00 */
[----:B------:R-:W-:Y:S02]  /*49440*/  STL.64 [R1+0x24f0], R6 ;  /* 0x0024f00601007387 */ /* 0x000fe40000100a00 */
[----:B------:R0:W-:Y:S02]  /*49450*/  STL.64 [R1+0x24e8], R4 ;  /* 0x0024e80401007387 */ /* 0x0001e40000100a00 */
[----:B0-----:R-:W2:Y:S01]  /*49460*/  LDL.LU R4, [R1+0x300] ;  /* 0x0003000001047983 */ /* 0x001ea20000300800 */
[----:B------:R-:W2:Y:S02]  /*49470*/  LDL.LU R5, [R1+0x304] ;  /* 0x0003040001057983 */ /* 0x000ea40000300800 */
[----:B------:R-:W2:Y:S02]  /*49480*/  LDL.LU R6, [R1+0x308] ;  /* 0x0003080001067983 */ /* 0x000ea40000300800 */
[----:B------:R-:W2:Y:S02]  /*49490*/  LDL.LU R7, [R1+0x30c] ;  /* 0x00030c0001077983 */ /* 0x000ea40000300800 */
[----:B--2---:R-:W-:Y:S11]  /*494a0*/  HMMA.16816.F32 R4, R8, R26, R4 ;  /* 0x0000001a0804723c */ /* 0x004ff60000001804 */
[----:B------:R-:W-:Y:S11]  /*494b0*/  @!UPT UIADD3 URZ, URZ, URZ, URZ ;  /* 0x0000003f3f3ff290 */ /* 0x000ff6000fffe03f */
[----:B------:R-:W-:Y:S01]  /*494c0*/  @!UPT UIADD3 URZ, URZ, URZ, URZ ;  /* 0x0000003f3f3ff290 */ /* 0x000fe2000fffe03f */
[----:B------:R0:W-:Y:S01]  /*494d0*/  STL.64 [R1+0x280], R4 ;  /* 0x0002800401007387 */ /* 0x0001e20000100a00 */
[----:B------:R3:W-:Y:S02]  /*494e0*/  STL.64 [R1+0x288], R6 ;  /* 0x0002880601007387 */ /* 0x0007e40000100a00 */
[----:B0-----:R-:W-:Y:S02]  /*494f0*/  IMAD.MOV.U32 R5, RZ, RZ, R26 ;  /* 0x000000ffff057224 */ /* 0x001fe400078e001a */
[----:B------:R-:W-:Y:S02]  /*49500*/  IMAD.MOV.U32 R4, RZ, RZ, R27 ;  /* 0x000000ffff047224 */ /* 0x000fe400078e001b */
[----:B------:R-:W2:Y:S01]  /*49510*/  LDL.LU.64 R26, [R1+0x26b0] ;  /* 0x0026b000011a7983 */ /* 0x000ea20000300a00 */
[----:B------:R-:W2:Y:S02]  /*49520*/  LDL.LU.64 R24, [R1+0x26a8] ;  /* 0x0026a80001187983 */ /* 0x000ea40000300a00 */
[----:B---3--:R-:W-:-:S02]  /*49530*/  IMAD.MOV.U32 R7, RZ, RZ, R18 ;  /* 0x000000ffff077224 */ /* 0x008fc400078e0012 */
[----:B------:R-:W-:Y:S01]  /*49540*/  IMAD.MOV.U32 R6, RZ, RZ, R19 ;  /* 0x000000ffff067224 */ /* 0x000fe200078e0013 */
[C---:B--2---:R-:W-:Y:S11]  /*49550*/  HMMA.16816.F32 R24, R8.reuse, R18, R24 ;  /* 0x000000120818723c */ /* 0x044ff60000001818 */
[----:B------:R-:W-:Y:S11]  /*49560*/  @!UPT UIADD3 URZ, URZ, URZ, URZ ;  /* 0x0000003f3f3ff290 */ /* 0x000ff6000fffe03f */
[----:B------:R-:W-:Y:S01]  /*49570*/  @!UPT UIADD3 URZ, URZ, URZ, URZ ;  /* 0x0000003f3f3ff290 */ /* 0x000fe2000fffe03f */
[----:B------:R-:W-:Y:S01]  /*49580*/  STL.64 [R1+0x2f0], R24 ;  /* 0x0002f01801007387 */ /* 0x000fe20000100a00 */
[----:B------:R0:W-:Y:S03]  /*49590*/  STL.64 [R1+0x2f8], R26 ;  /* 0x0002f81a01007387 */ /* 0x0001e60000100a00 */
[----:B0-----:R-:W2:Y:S01]  /*495a0*/  LDL.LU.64 R26, [R1+0x26a0] ;  /* 0x0026a000011a7983 */ /* 0x001ea20000300a00 */
[----:B------:R-:W2:Y:S02]  /*495b0*/  LDL.LU.64 R24, [R1+0x2698] ;  /* 0x0026980001187983 */ /* 0x000ea40000300a00 */
[----:B------:R-:W2:Y:S02]  /*495c0*/  LDL.LU.64 R18, [R1+0x2690] ;  /* 0x0026900001127983 */ /* 0x000ea40000300a00 */
[----:B--2---:R-:W-:Y:S11]  /*495d0*/  HMMA.16816.F32 R24, R8, R18, R24 ;  /* 0x000000120818723c */ /* 0x004ff60000001818 */
[----:B------:R-:W-:Y:S11]  /*495e0*/  @!UPT UIADD3 URZ, URZ, URZ, URZ ;  /* 0x0000003f3f3ff290 */ /* 0x000ff6000fffe03f */
[----:B------:R-:W-:Y:S01]  /*495f0*/  @!UPT UIADD3 URZ, URZ, URZ, URZ ;  /* 0x0000003f3f3ff290 */ /* 0x000fe2000fffe03f */
[----:B------:R0:W-:Y:S01]  /*49600*/  STL.64 [R1+0x320], R24 ;  /* 0x0003201801007387 */ /* 0x0001e20000100a00 */
[----:B------:R-:W-:Y:S02]  /*49610*/  STL.64 [R1+0x328], R26 ;  /* 0x0003281a01007387 */ /* 0x000fe40000100a00 */
[----:B------:R-:W2:Y:S02]  /*49620*/  LDL.LU R16, [R1+0x230] ;  /* 0x0002300001107983 */ /* 0x000ea40000300800 */
[----:B------:R-:W2:Y:S02]  /*49630*/  LDL.LU R17, [R1+0x234] ;  /* 0x0002340001117983 */ /* 0x000ea40000300800 */
[----:B0-----:R-:W-:Y:S02]  /*49640*/  IMAD.MOV.U32 R25, RZ, RZ, R18 ;  /* 0x000000ffff197224 */ /* 0x001fe400078e0012 */
[----:B------:R-:W-:Y:S01]  /*49650*/  IMAD.MOV.U32 R24, RZ, RZ, R19 ;  /* 0x000000ffff187224 */ /* 0x000fe200078e0013 */
[----:B------:R-:W3:Y:S01]  /*49660*/  LDL.LU R18, [R1+0x238] ;  /* 0x0002380001127983 */ /* 0x000ee20000300800 */
[----:B------:R-:W3:Y:S03]  /*49670*/  LDL.LU R19, [R1+0x23c] ;  /* 0x00023c0001137983 */ /* 0x000ee60000300800 */
[----:B---3--:R0:W-:Y:S01]  /*49680*/  STL.64 [R1+0x25c8], R18 ;  /* 0x0025c81201007387 */ /* 0x0081e20000100a00 */
[----:B--2---:R-:W-:Y:S02]  /*49690*/  STL.64 [R1+0x25c0], R16 ;  /* 0x0025c01001007387 */ /* 0x004fe40000100a00 */
[----:B0-----:R-:W-:-:S02]  /*496a0*/  IMAD.MOV.U32 R18, RZ, RZ, R25 ;  /* 0x000000ffff127224 */ /* 0x001fc400078e0019 */
[----:B------:R-:W-:-:S05]  /*496b0*/  IMAD.MOV.U32 R19, RZ, RZ, R24 ;  /* 0x000000ffff137224 */ /* 0x000fca00078e0018 */
[----:B------:R0:W-:Y:S01]  /*496c0*/  STL.64 [R1+0x25e0], R18 ;  /* 0x0025e01201007387 */ /* 0x0001e20000100a00 */
[----:B------:R-:W2:Y:S02]  /*496d0*/  LDL.LU R24, [R1+0x220] ;  /* 0x0002200001187983 */ /* 0x000ea40000300800 */
[----:B------:R-:W2:Y:S02]  /*496e0*/  LDL.LU R25, [R1+0x224] ;  /* 0x0002240001197983 */ /* 0x000ea40000300800 */
[----:B------:R-:W3:Y:S01]  /*496f0*/  LDL.LU R26, [R1+0x228] ;  /* 0x00022800011a7983 */ /* 0x000ee20000300800 */
[----:B------:R-:W3:Y:S01]  /*49700*/  LDL.LU R27, [R1+0x22c] ;  /* 0x00022c00011b7983 */ /* 0x000ee20000300800 */
[----:B0-----:R-:W-:Y:S02]  /*49710*/  IMAD.MOV.U32 R18, RZ, RZ, R7 ;  /* 0x000000ffff127224 */ /* 0x001fe400078e0007 */
[----:B------:R-:W-:-:S05]  /*49720*/  IMAD.MOV.U32 R19, RZ, RZ, R6 ;  /* 0x000000ffff137224 */ /* 0x000fca00078e0006 */
[----:B------:R-:W-:Y:S04]  /*49730*/  STL.64 [R1+0x25f8], R18 ;  /* 0x0025f81201007387 */ /* 0x000fe80000100a00 */
[----:B---3--:R-:W-:Y:S01]  /*49740*/  STL.64 [R1+0x25d8], R26 ;  /* 0x0025d81a01007387 */ /* 0x008fe20000100a00 */
[----:B--2---:R0:W-:Y:S03]  /*49750*/  STL.64 [R1+0x25d0], R24 ;  /* 0x0025d01801007387 */ /* 0x0041e60000100a00 */
[----:B0-----:R-:W2:Y:S01]  /*49760*/  LDL.LU R24, [R1+0x240] ;  /* 0x0002400001187983 */ /* 0x001ea20000300800 */
[----:B------:R-:W2:Y:S02]  /*49770*/  LDL.LU R25, [R1+0x244] ;  /* 0x0002440001197983 */ /* 0x000ea40000300800 */
[----:B------:R-:W3:Y:S02]  /*49780*/  LDL.LU R26, [R1+0x248] ;  /* 0x00024800011a7983 */ /* 0x000ee40000300800 */
[----:B------:R-:W3:Y:S02]  /*49790*/  LDL.LU R27, [R1+0x24c] ;  /* 0x00024c00011b7983 */ /* 0x000ee40000300800 */
[----:B------:R-:W-:-:S02]  /*497a0*/  IMAD.MOV.U32 R18, RZ, RZ, R5 ;  /* 0x000000ffff127224 */ /* 0x000fc400078e0005 */
[----:B------:R-:W-:-:S05]  /*497b0*/  IMAD.MOV.U32 R19, RZ, RZ, R4 ;  /* 0x000000ffff137224 */ /* 0x000fca00078e0004 */
[----:B------:R0:W-:Y:S02]  /*497c0*/  STL.64 [R1+0x2610], R18 ;  /* 0x0026101201007387 */ /* 0x0001e40000100a00 */
[----:B0-----:R-:W-:Y:S02]  /*497d0*/  IMAD.MOV.U32 R18, RZ, RZ, R3 ;  /* 0x000000ffff127224 */ /* 0x001fe400078e0003 */
[----:B------:R-:W-:Y:S01]  /*497e0*/  IMAD.MOV.U32 R19, RZ, RZ, R12 ;  /* 0x000000ffff137224 */ /* 0x000fe200078e000c */
[----:B------:R-:W4:Y:S01]  /*497f0*/  LDL.LU R3, [R1+0x268c] ;  /* 0x00268c0001037983 */ /* 0x000f220000300800 */
[----:B------:R-:W4:Y:S03]  /*49800*/  LDL.LU R12, [R1+0x2688] ;  /* 0x00268800010c7983 */ /* 0x000f260000300800 */
        /* <DEDUP_REMOVED lines=8> */
[----:B------:R-:W-:Y:S01]  /*49890*/  IMAD.MOV.U32 R19, RZ, RZ, R14 ;  /* 0x000000ffff137224 */ /* 0x000fe200078e000e */
[----:B------:R-:W4:Y:S01]  /*498a0*/  LDL.LU R13, [R1+0x2684] ;  /* 0x00268400010d7983 */ /* 0x000f220000300800 */
[----:B------:R-:W4:Y:S02]  /*498b0*/  LDL.LU R14, [R1+0x2680] ;  /* 0x00268000010e7983 */ /* 0x000f240000300800 */
[----:B------:R-:W4:Y:S02]  /*498c0*/  LDL.LU R4, [R1+0x2c0] ;  /* 0x0002c00001047983 */ /* 0x000f240000300800 */
[----:B------:R-:W4:Y:S01]  /*498d0*/  LDL.LU R5, [R1+0x2c4] ;  /* 0x0002c40001057983 */ /* 0x000f220000300800 */
[----:B------:R-:W4:Y:S01]  /*498e0*/  LDL.LU R6, [R1+0x2c8] ;  /* 0x0002c80001067983 */ /* 0x000f220000300800 */
[----:B------:R-:W4:Y:S02]  /*498f0*/  LDL.LU R7, [R1+0x2cc] ;  /* 0x0002cc0001077983 */ /* 0x000f240000300800 */
[----:B------:R-:W-:Y:S01]  /*49900*/  STL.64 [R1+0x2640], R18 ;  /* 0x0026401201007387 */ /* 0x000fe20000100a00 */
        /* <DEDUP_REMOVED lines=23> */
[----:B----4-:R-:W-:Y:S01]  /*49a80*/  HMMA.16816.F32 R4, R8, R22, R4 ;  /* 0x000000160804723c */ /* 0x010fe20000001804 */
        /* <DEDUP_REMOVED lines=14> */
[----:B------:R0:W-:Y:S01]  /*49b70*/  STL.64 [R1+0x310], R4 ;  /* 0x0003100401007387 */ /* 0x0001e20000100a00 */
[----:B------:R-:W3:Y:S02]  /*49b80*/  LDL.LU R2, [R1+0x2674] ;  /* 0x0026740001027983 */ /* 0x000ee40000300800 */
[----:B------:R-:W4:Y:S01]  /*49b90*/  LDL.LU R28, [R1+0x2670] ;  /* 0x00267000011c7983 */ /* 0x000f220000300800 */
[----:B0-----:R-:W2:Y:S01]  /*49ba0*/  LDL.64 R4, [R1+0x40] ;  /* 0x0000400001047983 */ /* 0x001ea20000100a00 */
[----:B------:R-:W-:-:S02]  /*49bb0*/  IMAD.MOV.U32 R11, RZ, RZ, R6 ;  /* 0x000000ffff0b7224 */ /* 0x000fc400078e0006 */
[----:B------:R-:W-:Y:S02]  /*49bc0*/  IMAD.MOV.U32 R10, RZ, RZ, R7 ;  /* 0x000000ffff0a7224 */ /* 0x000fe400078e0007 */
[----:B------:R-:W-:Y:S02]  /*49bd0*/  IMAD.MOV.U32 R18, RZ, RZ, R21 ;  /* 0x000000ffff127224 */ /* 0x000fe400078e0015 */
[----:B------:R-:W-:Y:S01]  /*49be0*/  IMAD.MOV.U32 R19, RZ, RZ, R20 ;  /* 0x000000ffff137224 */ /* 0x000fe200078e0014 */
[----:B--2---:R0:W-:Y:S04]  /*49bf0*/  STL.64 [R1+0x2590], R4 ;  /* 0x0025900401007387 */ /* 0x0041e80000100a00 */
[----:B0-----:R-:W2:Y:S01]  /*49c00*/  LDL.LU R4, [R1+0x210] ;  /* 0x0002100001047983 */ /* 0x001ea20000300800 */
[----:B------:R-:W2:Y:S02]  /*49c10*/  LDL.LU R5, [R1+0x214] ;  /* 0x0002140001057983 */ /* 0x000ea40000300800 */
[----:B------:R-:W2:Y:S02]  /*49c20*/  LDL.LU R6, [R1+0x218] ;  /* 0x0002180001067983 */ /* 0x000ea40000300800 */
[----:B------:R-:W2:Y:S01]  /*49c30*/  LDL.LU R7, [R1+0x21c] ;  /* 0x00021c0001077983 */ /* 0x000ea20000300800 */
[C---:B------:R-:W-:Y:S01]  /*49c40*/  HMMA.16816.F32 R16, R12.reuse, R18, R24 ;  /* 0x000000120c10723c */ /* 0x040fe20000001818 */
[----:B--2---:R-:W-:Y:S01]  /*49c50*/  STL.64 [R1+0x25a0], R6 ;  /* 0x0025a00601007387 */ /* 0x004fe20000100a00 */
[----:B------:R0:W-:Y:S03]  /*49c60*/  STL.64 [R1+0x2598], R4 ;  /* 0x0025980401007387 */ /* 0x0001e60000100a00 */
[----:B0-----:R-:W2:Y:S01]  /*49c70*/  LDL.64 R4, [R1+0x60] ;  /* 0x0000600001047983 */ /* 0x001ea20000100a00 */
[----:B------:R-:W-:Y:S02]  /*49c80*/  STL.64 [R1+0x2578], R10 ;  /* 0x0025780a01007387 */ /* 0x000fe40000100a00 */
[----:B------:R0:W-:Y:S02]  /*49c90*/  STL.64 [R1+0x2570], R8 ;  /* 0x0025700801007387 */ /* 0x0001e40000100a00 */
[----:B0-----:R-:W2:Y:S01]  /*49ca0*/  LDL.LU R8, [R1+0x200] ;  /* 0x0002000001087983 */ /* 0x001ea20000300800 */
[----:B------:R-:W2:Y:S02]  /*49cb0*/  LDL.LU R9, [R1+0x204] ;  /* 0x0002040001097983 */ /* 0x000ea40000300800 */
[----:B------:R-:W2:Y:S02]  /*49cc0*/  LDL.LU R10, [R1+0x208] ;  /* 0x00020800010a7983 */ /* 0x000ea40000300800 */
[----:B------:R-:W2:Y:S01]  /*49cd0*/  LDL.LU R11, [R1+0x20c] ;  /* 0x00020c00010b7983 */ /* 0x000ea20000300800 */
[----:B------:R-:W2:Y:S01]  /*49ce0*/  LDL.LU.64 R26, [R1+0x2668] ;  /* 0x00266800011a7983 */ /* 0x000ea20000300a00 */
[----:B------:R-:W2:Y:S06]  /*49cf0*/  LDL.LU.64 R24, [R1+0x2660] ;  /* 0x0026600001187983 */ /* 0x000eac0000300a00 */
[----:B------:R-:W-:Y:S02]  /*49d00*/  STL.64 [R1+0x300], R16 ;  /* 0x0003001001007387 */ /* 0x000fe40000100a00 */
[----:B------:R0:W-:Y:S02]  /*49d10*/  STL.64 [R1+0x308], R18 ;  /* 0x0003081201007387 */ /* 0x0001e40000100a00 */
        /* <DEDUP_REMOVED lines=46> */
[----:B------:R-:W2:Y:S02]  /*4a000*/  LDL.LU.64 R16, [R1+0x25b0] ;  /* 0x0025b00001107983 */ /* 0x000ea40000300a00 */
[----:B------:R-:W2:Y:S02]  /*4a010*/  LDL.LU.64 R12, [R1+0x10] ;  /* 0x00001000010c7983 */ /* 0x000ea40000300a00 */
[----:B--2---:R0:W-:Y:S11]  /*4a020*/  STL.64 [R1+0x2588], R12 ;  /* 0x0025880c01007387 */ /* 0x0041f60000100a00 */
[----:B------:R-:W-:Y:S06]  /*4a030*/  @!UPT UIADD3 URZ, URZ, URZ, URZ ;  /* 0x0000003f3f3ff290 */ /* 0x000fec000fffe03f */
[----:B------:R-:W-:Y:S02]  /*4a040*/  STL.64 [R1+0x270], R20 ;  /* 0x0002701401007387 */ /* 0x000fe40000100a00 */
[----:B------:R1:W-:Y:S02]  /*4a050*/  STL.64 [R1+0x278], R22 ;  /* 0x0002781601007387 */ /* 0x0003e40000100a00 */
[----:B0-----:R-:W-:Y:S02]  /*4a060*/  IMAD.MOV.U32 R12, RZ, RZ, R3 ;  /* 0x000000ffff0c7224 */ /* 0x001fe400078e0003 */
[----:B------:R-:W2:Y:S01]  /*4a070*/  LDL.LU R3, [R1+0x25a8] ;  /* 0x0025a80001037983 */ /* 0x000ea20000300800 */
[----:B-1----:R-:W-:Y:S01]  /*4a080*/  HMMA.16816.F32 R20, R16, R4, R24 ;  /* 0x000000041014723c */ /* 0x002fe20000001818 */
[----:B------:R-:W2:Y:S06]  /*4a090*/  LDL.LU.64 R6, [R1+0x25a0] ;  /* 0x0025a00001067983 */ /* 0x000eac0000300a00 */
[----:B------:R-:W-:-:S02]  /*4a0a0*/  IMAD.MOV.U32 R27, RZ, RZ, R4 ;  /* 0x000000ffff1b7224 */ /* 0x000fc400078e0004 */
[----:B------:R-:W-:Y:S02]  /*4a0b0*/  IMAD.MOV.U32 R26, RZ, RZ, R5 ;  /* 0x000000ffff1a7224 */ /* 0x000fe400078e0005 */
[----:B------:R-:W2:Y:S01]  /*4a0c0*/  LDL.LU.64 R4, [R1+0x2598] ;  /* 0x0025980001047983 */ /* 0x000ea20000300a00 */
[----:B------:R-:W-:Y:S11]  /*4a0d0*/  IMAD.MOV.U32 R13, RZ, RZ, R29 ;  /* 0x000000ffff0d7224 */ /* 0x000ff600078e001d */
[----:B------:R-:W-:Y:S01]  /*4a0e0*/  @!UPT UIADD3 URZ, URZ, URZ, URZ ;  /* 0x0000003f3f3ff290 */ /* 0x000fe2000fffe03f */
[----:B------:R-:W-:Y:S01]  /*4a0f0*/  IMAD.MOV.U32 R29, RZ, RZ, R23 ;  /* 0x000000ffff1d7224 */ /* 0x000fe200078e0017 */
[----:B------:R-:W-:Y:S01]  /*4a100*/  STL.64 [R1+0x260], R20 ;  /* 0x0002601401007387 */ /* 0x000fe20000100a00 */
[----:B------:R3:W-:Y:S03]  /*4a110*/  STL [R1+0x268], R22 ;  /* 0x0002681601007387 */ /* 0x0007e60000100800 */
[----:B------:R-:W-:Y:S01]  /*4a120*/  STL [R1+0x2438], R29 ;  /* 0x0024381d01007387 */ /* 0x000fe20000100800 */
[----:B--2---:R-:W-:Y:S03]  /*4a130*/  HMMA.16816.F32 R12, R16, R12, R4 ;  /* 0x0000000c100c723c */ /* 0x004fe60000001804 */
[----:B------:R-:W2:Y:S01]  /*4a140*/  LDL.LU.64 R4, [R1+0x2590] ;  /* 0x0025900001047983 */ /* 0x000ea20000300a00 */
[----:B------:R-:W-:-:S02]  /*4a150*/  IMAD.MOV.U32 R23, RZ, RZ, R0 ;  /* 0x000000ffff177224 */ /* 0x000fc400078e0000 */
[----:B---3--:R-:W-:Y:S02]  /*4a160*/  IMAD.MOV.U32 R22, RZ, RZ, R2 ;  /* 0x000000ffff167224 */ /* 0x008fe400078e0002 */
[----:B------:R-:W-:Y:S02]  /*4a170*/  IMAD.MOV.U32 R21, RZ, RZ, R3 ;  /* 0x000000ffff157224 */ /* 0x000fe400078e0003 */
[----:B----4-:R-:W-:Y:S11]  /*4a180*/  IMAD.MOV.U32 R20, RZ, RZ, R28 ;  /* 0x000000ffff147224 */ /* 0x010ff600078e001c */
[----:B------:R-:W-:Y:S03]  /*4a190*/  @!UPT UIADD3 URZ, URZ, URZ, URZ ;  /* 0x0000003f3f3ff290 */ /* 0x000fe6000fffe03f */
[----:B------:R-:W-:Y:S02]  /*4a1a0*/  IMAD.MOV.U32 R0, RZ, RZ, R15 ;  /* 0x000000ffff007224 */ /* 0x000fe400078e000f */
[----:B------:R-:W-:Y:S02]  /*4a1b0*/  IMAD.MOV.U32 R2, RZ, RZ, R14 ;  /* 0x000000ffff027224 */ /* 0x000fe400078e000e */
[----:B------:R-:W-:Y:S02]  /*4a1c0*/  IMAD.MOV.U32 R3, RZ, RZ, R13 ;  /* 0x000000ffff037224 */ /* 0x000fe400078e000d */
[----:B------:R-:W-:Y:S01]  /*4a1d0*/  IMAD.MOV.U32 R28, RZ, RZ, R12 ;  /* 0x000000ffff1c7224 */ /* 0x000fe200078e000c */
[----:B------:R-:W-:Y:S01]  /*4a1e0*/  STL [R1+0x2448], R0 ;  /* 0x0024480001007387 */ /* 0x000fe20000100800 */
[----:B------:R0:W-:Y:S02]  /*4a1f0*/  STL [R1+0x2444], R2 ;  /* 0x0024440201007387 */ /* 0x0001e40000100800 */
[----:B------:R-:W-:Y:S02]  /*4a200*/  STL [R1+0x2440], R3 ;  /* 0x0024400301007387 */ /* 0x000fe40000100800 */
[----:B------:R-:W-:Y:S01]  /*4a210*/  STL [R1+0x243c], R28 ;  /* 0x00243c1c01007387 */ /* 0x000fe20000100800 */
[----:B--2---:R-:W-:Y:S01]  /*4a220*/  HMMA.16816.F32 R8, R16, R4, R8 ;  /* 0x000000041008723c */ /* 0x004fe20000001808 */
[----:B0-----:R-:W-:-:S02]  /*4a230*/  IMAD.MOV.U32 R2, RZ, RZ, R4 ;  /* 0x000000ffff027224 */ /* 0x001fc400078e0004 */
[----:B------:R-:W-:Y:S11]  /*4a240*/  IMAD.MOV.U32 R0, RZ, RZ, R5 ;  /* 0x000000ffff007224 */ /* 0x000ff600078e0005 */
[----:B------:R-:W-:Y:S09]  /*4a250*/  @!UPT UIADD3 URZ, URZ, URZ, URZ ;  /* 0x0000003f3f3ff290 */ /* 0x000ff2000fffe03f */
[----:B------:R0:W-:Y:S01]  /*4a260*/  STL.64 [R1+0x240], R8 ;  /* 0x0002400801007387 */ /* 0x0001e20000100a00 */
[----:B------:R1:W-:Y:S03]  /*4a270*/  STL.64 [R1+0x248], R10 ;  /* 0x0002480a01007387 */ /* 0x0003e60000100a00 */
[----:B0-----:R-:W2:Y:S01]  /*4a280*/  LDL.LU R8, [R1+0x1d0] ;  /* 0x0001d00001087983 */ /* 0x001ea20000300800 */
[----:B------:R-:W2:Y:S02]  /*4a290*/  LDL.LU R9, [R1+0x1d4] ;  /* 0x0001d40001097983 */ /* 0x000ea40000300800 */
[----:B-1----:R-:W2:Y:S02]  /*4a2a0*/  LDL.LU R10, [R1+0x1d8] ;  /* 0x0001d800010a7983 */ /* 0x002ea40000300800 */
[----:B------:R-:W2:Y:S01]  /*4a2b0*/  LDL.LU R11, [R1+0x1dc] ;  /* 0x0001dc00010b7983 */ /* 0x000ea20000300800 */
[----:B------:R-:W3:Y:S04]  /*4a2c0*/  LDL R24, [R1+0x20] ;  /* 0x0000200001187983 */ /* 0x000ee80000100800 */
[----:B------:R-:W3:Y:S01]  /*4a2d0*/  LDL R25, [R1+0x24] ;  /* 0x0000240001197983 */ /* 0x000ee20000100800 */
[----:B------:R-:W3:Y:S02]  /*4a2e0*/  LDL.LU R12, [R1+0x1e0] ;  /* 0x0001e000010c7983 */ /* 0x000ee40000300800 */
[----:B------:R-:W3:Y:S02]  /*4a2f0*/  LDL.LU R13, [R1+0x1e4] ;  /* 0x0001e400010d7983 */ /* 0x000ee40000300800 */
[----:B------:R-:W3:Y:S01]  /*4a300*/  LDL.LU R14, [R1+0x1e8] ;  /* 0x0001e800010e7983 */ /* 0x000ee20000300800 */
[----:B------:R-:W3:Y:S01]  /*4a310*/  LDL.LU R15, [R1+0x1ec] ;  /* 0x0001ec00010f7983 */ /* 0x000ee20000300800 */
[----:B------:R-:W4:Y:S02]  /*4a320*/  LDL.LU R4, [R1+0x150] ;  /* 0x0001500001047983 */ /* 0x000f240000300800 */
[----:B------:R-:W4:Y:S02]  /*4a330*/  LDL.LU R5, [R1+0x154] ;  /* 0x0001540001057983 */ /* 0x000f240000300800 */
[----:B------:R-:W2:Y:S01]  /*4a340*/  LDL.LU R6, [R1+0x158] ;  /* 0x0001580001067983 */ /* 0x000ea20000300800 */
[----:B------:R-:W2:Y:S04]  /*4a350*/  LDL.LU R7, [R1+0x15c] ;  /* 0x00015c0001077983 */ /* 0x000ea80000300800 */
[----:B--2---:R-:W-:Y:S01]  /*4a360*/  STL.64 [R1+0x2500], R6 ;  /* 0x0025000601007387 */ /* 0x004fe20000100a00 */
[----:B----4-:R0:W-:Y:S03]  /*4a370*/  STL.64 [R1+0x24f8], R4 ;  /* 0x0024f80401007387 */ /* 0x0101e60000100a00 */
[----:B0-----:R-:W2:Y:S04]  /*4a380*/  LDL R4, [R1+0x30] ;  /* 0x0000300001047983 */ /* 0x001ea80000100800 */
[----:B------:R-:W2:Y:S02]  /*4a390*/  LDL R5, [R1+0x34] ;  /* 0x0000340001057983 */ /* 0x000ea40000100800 */
[----:B--2---:R-:W-:Y:S02]  /*4a3a0*/  HMMA.16816.F32 R20, R16, R4, R20 ;  /* 0x000000041014723c */ /* 0x004fe40000001814 */
[----:B------:R0:W-:Y:S04]  /*4a3b0*/  STL.64 [R1+0x2510], R4 ;  /* 0x0025100401007387 */ /* 0x0001e80000100a00 */
[----:B0-----:R-:W2:Y:S11]  /*4a3c0*/  LDL.LU R4, [R1+0x170] ;  /* 0x0001700001047983 */ /* 0x001eb60000300800 */
[----:B------:R-:W-:Y:S06]  /*4a3d0*/  @!UPT UIADD3 URZ, URZ, URZ, URZ ;  /* 0x0000003f3f3ff290 */ /* 0x000fec000fffe03f */
[----:B------:R0:W-:Y:S01]  /*4a3e0*/  STL.64 [R1+0x230], R20 ;  /* 0x0002301401007387 */ /* 0x0001e20000100a00 */
[----:B------:R1:W-:Y:S02]  /*4a3f0*/  STL.64 [R1+0x238], R22 ;  /* 0x0002381601007387 */ /* 0x0003e40000100a00 */
[----:B------:R-:W2:Y:S02]  /*4a400*/  LDL.LU R5, [R1+0x174] ;  /* 0x0001740001057983 */ /* 0x000ea40000300800 */
[----:B------:R-:W4:Y:S01]  /*4a410*/  LDL.LU R6, [R1+0x178] ;  /* 0x0001780001067983 */ /* 0x000f220000300800 */
[----:B------:R-:W4:Y:S04]  /*4a420*/  LDL.LU R7, [R1+0x17c] ;  /* 0x00017c0001077983 */ /* 0x000f280000300800 */
[----:B0-----:R-:W2:Y:S01]  /*4a430*/  LDL.LU R20, [R1+0x1b0] ;  /* 0x0001b00001147983 */ /* 0x001ea20000300800 */
[----:B------:R-:W2:Y:S02]  /*4a440*/  LDL.LU R21, [R1+0x1b4] ;  /* 0x0001b40001157983 */ /* 0x000ea40000300800 */
[----:B-1----:R-:W2:Y:S02]  /*4a450*/  LDL.LU R22, [R1+0x1b8] ;  /* 0x0001b80001167983 */ /* 0x002ea40000300800 */
[----:B------:R-:W2:Y:S02]  /*4a460*/  LDL.LU R23, [R1+0x1bc] ;  /* 0x0001bc0001177983 */ /* 0x000ea40000300800 */
[----:B--2---:R-:W-:Y:S01]  /*4a470*/  STL.64 [R1+0x2568], R22 ;  /* 0x0025681601007387 */ /* 0x004fe20000100a00 */
[----:B------:R0:W-:Y:S03]  /*4a480*/  STL.64 [R1+0x2560], R20 ;  /* 0x0025601401007387 */ /* 0x0001e60000100a00 */
[----:B0-----:R-:W2:Y:S01]  /*4a490*/  LDL.LU R20, [R1+0x1c0] ;  /* 0x0001c00001147983 */ /* 0x001ea20000300800 */
[----:B------:R-:W2:Y:S02]  /*4a4a0*/  LDL.LU R21, [R1+0x1c4] ;  /* 0x0001c40001157983 */ /* 0x000ea40000300800 */
[----:B------:R-:W2:Y:S02]  /*4a4b0*/  LDL.LU R22, [R1+0x1c8] ;  /* 0x0001c80001167983 */ /* 0x000ea40000300800 */
[----:B------:R-:W2:Y:S01]  /*4a4c0*/  LDL.LU R23, [R1+0x1cc] ;  /* 0x0001cc0001177983 */ /* 0x000ea20000300800 */
[----:B----4-:R-:W-:Y:S01]  /*4a4d0*/  STL.64 [R1+0x2520], R6 ;  /* 0x0025200601007387 */ /* 0x010fe20000100a00 */
[----:B------:R0:W-:Y:S03]  /*4a4e0*/  STL.64 [R1+0x2518], R4 ;  /* 0x0025180401007387 */ /* 0x0001e60000100a00 */
[----:B0-----:R-:W4:Y:S04]  /*4a4f0*/  LDL.64 R4, [R1+0x50] ;  /* 0x0000500001047983 */ /* 0x001f280000100a00 */
[----:B----4-:R0:W-:Y:S02]  /*4a500*/  STL.64 [R1+0x2538], R4 ;  /* 0x0025380401007387 */ /* 0x0101e40000100a00 */
[----:B0-----:R-:W-:-:S02]  /*4a510*/  IMAD.MOV.U32 R4, RZ, RZ, R27 ;  /* 0x000000ffff047224 */ /* 0x001fc400078e001b */
[----:B------:R-:W-:Y:S02]  /*4a520*/  IMAD.MOV.U32 R5, RZ, RZ, R26 ;  /* 0x000000ffff057224 */ /* 0x000fe400078e001a */
[C---:B---3--:R-:W-:Y:S01]  /*4a530*/  HMMA.16816.F32 R24, R16.reuse, R24, R12 ;  /* 0x000000181018723c */ /* 0x048fe2000000180c */
[----:B------:R-:W3:Y:S11]  /*4a540*/  LDL.LU.64 R12, [R1+0x2588] ;  /* 0x00258800010c7983 */ /* 0x000ef60000300a00 */
[----:B------:R-:W-:Y:S11]  /*4a550*/  @!UPT UIADD3 URZ, URZ, URZ, URZ ;  /* 0x0000003f3f3ff290 */ /* 0x000ff6000fffe03f */
[----:B------:R0:W-:Y:S01]  /*4a560*/  STL.64 [R1+0x220], R24 ;  /* 0x0002201801007387 */ /* 0x0001e20000100a00 */
[----:B------:R1:W-:Y:S03]  /*4a570*/  STL.64 [R1+0x228], R26 ;  /* 0x0002281a01007387 */ /* 0x0003e60000100a00 */
[----:B0-----:R-:W4:Y:S01]  /*4a580*/  LDL.LU.64 R24, [R1+0x2580] ;  /* 0x0025800001187983 */ /* 0x001f220000300a00 */
[C---:B---3--:R-:W-:Y:S11]  /*4a590*/  HMMA.16816.F32 R8, R16.reuse, R12, R8 ;  /* 0x0000000c1008723c */ /* 0x048ff60000001808 */
[----:B------:R-:W-:Y:S11]  /*4a5a0*/  @!UPT UIADD3 URZ, URZ, URZ, URZ ;  /* 0x0000003f3f3ff290 */ /* 0x000ff6000fffe03f */
[----:B------:R-:W-:Y:S01]  /*4a5b0*/  @!UPT UIADD3 URZ, URZ, URZ, URZ ;  /* 0x0000003f3f3ff290 */ /* 0x000fe2000fffe03f */
[----:B------:R0:W-:Y:S01]  /*4a5c0*/  STL.64 [R1+0x210], R8 ;  /* 0x0002100801007387 */ /* 0x0001e20000100a00 */
[----:B-1----:R-:W-:Y:S02]  /*4a5d0*/  IMAD.MOV.U32 R26, RZ, RZ, R10 ;  /* 0x000000ffff1a7224 */ /* 0x002fe400078e000a */
[----:B------:R-:W-:Y:S02]  /*4a5e0*/  IMAD.MOV.U32 R27, RZ, RZ, R11 ;  /* 0x000000ffff1b7224 */ /* 0x000fe400078e000b */
[----:B------:R-:W3:Y:S04]  /*4a5f0*/  LDL.LU.64 R10, [R1+0x2578] ;  /* 0x00257800010a7983 */ /* 0x000ee80000300a00 */
[----:B0-----:R-:W2:Y:S01]  /*4a600*/  LDL.LU.64 R8, [R1+0x2570] ;  /* 0x0025700001087983 */ /* 0x001ea20000300a00 */
        /* <DEDUP_REMOVED lines=17> */
[----:B------:R-:W2:Y:S01]  /*4a720*/  LDL.LU R15, [R1+0x1ac] ;  /* 0x0001ac00010f7983 */ /* 0x000ea20000300800 */
[----:B------:R-:W-:Y:S01]  /*4a730*/  STL [R1+0x2394], R26 ;  /* 0x0023941a01007387 */ /* 0x000fe20000100800 */
[----:B------:R-:W-:Y:S11]  /*4a740*/  STL [R1+0x2390], R27 ;  /* 0x0023901b01007387 */ /* 0x000ff60000100800 */
[----:B------:R-:W-:Y:S02]  /*4a750*/  STL.64 [R1+0x200], R20 ;  /* 0x0002001401007387 */ /* 0x000fe40000100a00 */
[----:B------:R0:W-:Y:S02]  /*4a760*/  STL.64 [R1+0x208], R22 ;  /* 0x0002081601007387 */ /* 0x0001e40000100a00 */
[----:B0-----:R-:W4:Y:S01]  /*4a770*/  LDL.LU.64 R22, [R1+0x2568] ;  /* 0x0025680001167983 */ /* 0x001f220000300a00 */
[----:B------:R-:W4:Y:S02]  /*4a780*/  LDL.LU.64 R20, [R1+0x2560] ;  /* 0x0025600001147983 */ /* 0x000f240000300a00 */
[----:B---3--:R-:W-:Y:S02]  /*4a790*/  STL.64 [R1+0x24e0], R10 ;  /* 0x0024e00a01007387 */ /* 0x008fe40000100a00 */
[----:B------:R-:W-:Y:S01]  /*4a7a0*/  STL.64 [R1+0x24d8], R8 ;  /* 0x0024d80801007387 */ /* 0x000fe20000100a00 */
[----:B----4-:R-:W-:Y:S01]  /*4a7b0*/  HMMA.16816.F32 R16, R16, R24, R20 ;  /* 0x000000181010723c */ /* 0x010fe20000001814 */
[----:B------:R-:W2:Y:S01]  /*4a7c0*/  LDL.LU.64 R22, [R1+0x2558] ;  /* 0x0025580001167983 */ /* 0x000ea20000300a00 */
[----:B------:R-:W2:Y:S11]  /*4a7d0*/  LDL.LU.64 R20, [R1+0x2550] ;  /* 0x0025500001147983 */ /* 0x000eb60000300a00 */
[----:B------:R-:W-:Y:S10]  /*4a7e0*/  @!UPT UIADD3 URZ, URZ, URZ, URZ ;  /* 0x0000003f3f3ff290 */ /* 0x000ff4000fffe03f */
[----:B------:R0:W-:Y:S01]  /*4a7f0*/  STL.64 [R1+0x1f0], R16 ;  /* 0x0001f01001007387 */ /* 0x0001e20000100a00 */
[----:B------:R-:W-:Y:S03]  /*4a800*/  STL.64 [R1+0x1f8], R18 ;  /* 0x0001f81201007387 */ /* 0x000fe60000100a00 */
[----:B0-----:R-:W3:Y:S01]  /*4a810*/  LDL.64 R16, [R1+0x20] ;  /* 0x0000200001107983 */ /* 0x001ee20000100a00 */
[----:B--2---:R-:W-:Y:S03]  /*4a820*/  HMMA.16816.F32 R4, R20, R4, R12 ;  /* 0x000000041404723c */ /* 0x004fe6000000180c */
[----:B------:R-:W2:Y:S01]  /*4a830*/  LDL.LU.64 R14, [R1+0x2548] ;  /* 0x00254800010e7983 */ /* 0x000ea20000300a00 */
[----:B------:R-:W2:Y:S11]  /*4a840*/  LDL.LU.64 R12, [R1+0x2540] ;  /* 0x00254000010c7983 */ /* 0x000eb60000300a00 */
[----:B------:R-:W-:Y:S08]  /*4a850*/  @!UPT UIADD3 URZ, URZ, URZ, URZ ;  /* 0x0000003f3f3ff290 */ /* 0x000ff0000fffe03f */
[----:B------:R0:W-:Y:S01]  /*4a860*/  STL [R1+0x1e0], R4 ;  /* 0x0001e00401007387 */ /* 0x0001e20000100800 */
[----:B------:R-:W-:Y:S02]  /*4a870*/  IMAD.MOV.U32 R26, RZ, RZ, R5 ;  /* 0x000000ffff1a7224 */ /* 0x000fe400078e0005 */
[----:B------:R-:W-:Y:S01]  /*4a880*/  STL [R1+0x1ec], R7 ;  /* 0x0001ec0701007387 */ /* 0x000fe20000100800 */
[----:B0-----:R-:W2:Y:S01]  /*4a890*/  LDL.LU.64 R4, [R1+0x2538] ;  /* 0x0025380001047983 */ /* 0x001ea20000300a00 */
[----:B------:R-:W-:-:S05]  /*4a8a0*/  IMAD.MOV.U32 R27, RZ, RZ, R6 ;  /* 0x000000ffff1b7224 */ /* 0x000fca00078e0006 */
[----:B------:R-:W-:Y:S01]  /*4a8b0*/  STL [R1+0x239c], R27 ;  /* 0x00239c1b01007387 */ /* 0x000fe20000100800 */
[----:B------:R-:W-:Y:S02]  /*4a8c0*/  STL [R1+0x2398], R26 ;  /* 0x0023981a01007387 */ /* 0x000fe40000100800 */
[----:B------:R-:W-:Y:S02]  /*4a8d0*/  IMAD.MOV.U32 R8, RZ, RZ, R2 ;  /* 0x000000ffff087224 */ /* 0x000fe400078e0002 */
[----:B------:R-:W-:Y:S01]  /*4a8e0*/  IMAD.MOV.U32 R9, RZ, RZ, R0 ;  /* 0x000000ffff097224 */ /* 0x000fe200078e0000 */
        /* <DEDUP_REMOVED lines=8> */
[----:B------:R-:W4:Y:S02]  /*4a970*/  LDL.LU.64 R6, [R1+0x2520] ;  /* 0x0025200001067983 */ /* 0x000f240000300a00 */
[----:B------:R-:W4:Y:S02]  /*4a980*/  LDL.LU.64 R4, [R1+0x2518] ;  /* 0x0025180001047983 */ /* 0x000f240000300a00 */
[C---:B----4-:R-:W-:Y:S01]  /*4a990*/  HMMA.16816.F32 R8, R20.reuse, R8, R4 ;  /* 0x000000081408723c */ /* 0x050fe20000001804 */
[----:B------:R-:W2:Y:S11]  /*4a9a0*/  LDL.LU.64 R4, [R1+0x2510] ;  /* 0x0025100001047983 */ /* 0x000eb60000300a00 */
[----:B------:R-:W-:Y:S11]  /*4a9b0*/  @!UPT UIADD3 URZ, URZ, URZ, URZ ;  /* 0x0000003f3f3ff290 */ /* 0x000ff6000fffe03f */
[----:B------:R0:W-:Y:S01]  /*4a9c0*/  STL.64 [R1+0x1c0], R8 ;  /* 0x0001c00801007387 */ /* 0x0001e20000100a00 */
[----:B------:R-:W-:Y:S02]  /*4a9d0*/  IMAD.MOV.U32 R26, RZ, RZ, R11 ;  /* 0x000000ffff1a7224 */ /* 0x000fe400078e000b */
[----:B------:R-:W-:Y:S01]  /*4a9e0*/  IMAD.MOV.U32 R27, RZ, RZ, R10 ;  /* 0x000000ffff1b7224 */ /* 0x000fe200078e000a */
[----:B0-----:R-:W4:Y:S01]  /*4a9f0*/  LDL.LU R8, [R1+0x140] ;  /* 0x0001400001087983 */ /* 0x001f220000300800 */
[----:B------:R-:W4:Y:S02]  /*4aa00*/  LDL.LU R9, [R1+0x144] ;  /* 0x0001440001097983 */ /* 0x000f240000300800 */
[----:B------:R-:W4:Y:S02]  /*4aa10*/  LDL.LU R10, [R1+0x148] ;  /* 0x00014800010a7983 */ /* 0x000f240000300800 */
[----:B------:R-:W4:Y:S01]  /*4aa20*/  LDL.LU R11, [R1+0x14c] ;  /* 0x00014c00010b7983 */ /* 0x000f220000300800 */
[----:B------:R-:W-:Y:S01]  /*4aa30*/  STL [R1+0x23a4], R26 ;  /* 0x0023a41a01007387 */ /* 0x000fe20000100800 */
[----:B------:R-:W-:Y:S01]  /*4aa40*/  STL [R1+0x23a0], R27 ;  /* 0x0023a01b01007387 */ /* 0x000fe20000100800 */
[C---:B--2---:R-:W-:Y:S02]  /*4aa50*/  HMMA.16816.F32 R4, R20.reuse, R4, R12 ;  /* 0x000000041404723c */ /* 0x044fe4000000180c */
[----:B------:R-:W4:Y:S11]  /*4aa60*/  LDL.LU.64 R12, [R1+0x2508] ;  /* 0x00250800010c7983 */ /* 0x000f360000300a00 */
[----:B------:R-:W-:Y:S10]  /*4aa70*/  @!UPT UIADD3 URZ, URZ, URZ, URZ ;  /* 0x0000003f3f3ff290 */ /* 0x000ff4000fffe03f */
[----:B------:R-:W-:Y:S01]  /*4aa80*/  STL.64 [R1+0x1b0], R4 ;  /* 0x0001b00401007387 */ /* 0x000fe20000100a00 */
[----:B------:R0:W-:Y:S03]  /*4aa90*/  STL.64 [R1+0x1b8], R6 ;  /* 0x0001b80601007387 */ /* 0x0001e60000100a00 */
[----:B0-----:R-:W3:Y:S01]  /*4aaa0*/  LDL.LU.64 R6, [R1+0x2500] ;  /* 0x0025000001067983 */ /* 0x001ee20000300a00 */
[----:B------:R-:W3:Y:S02]  /*4aab0*/  LDL.LU.64 R4, [R1+0x24f8] ;  /* 0x0024f80001047983 */ /* 0x000ee40000300a00 */
[----:B---3--:R-:W-:Y:S11]  /*4aac0*/  HMMA.16816.F32 R4, R20, R16, R4 ;  /* 0x000000101404723c */ /* 0x008ff60000001804 */
[----:B------:R-:W-:Y:S11]  /*4aad0*/  @!UPT UIADD3 URZ, URZ, URZ, URZ ;  /* 0x0000003f3f3ff290 */ /* 0x000ff6000fffe03f */
[----:B------:R-:W-:Y:S01]  /*4aae0*/  @!UPT UIADD3 URZ, URZ, URZ, URZ ;  /* 0x0000003f3f3ff290 */ /* 0x000fe2000fffe03f */
[----:B------:R-:W-:Y:S01]  /*4aaf0*/  STL.64 [R1+0x1a0], R4 ;  /* 0x0001a00401007387 */ /* 0x000fe20000100a00 */
[----:B------:R0:W-:Y:S03]  /*4ab00*/  STL.64 [R1+0x1a8], R6 ;  /* 0x0001a80601007387 */ /* 0x0001e60000100a00 */
[----:B0-----:R-:W2:Y:S01]  /*4ab10*/  LDL.LU.64 R6, [R1+0x24f0] ;  /* 0x0024f00001067983 */ /* 0x001ea20000300a00 */
[----:B------:R-:W3:Y:S02]  /*4ab20*/  LDL.LU.64 R4, [R1+0x24e8] ;  /* 0x0024e80001047983 */ /* 0x000ee40000300a00 */
[----:B------:R2:W-:Y:S02]  /*4ab30*/  STL.64 [R1+0x2470], R16 ;  /* 0x0024701001007387 */ /* 0x0005e40000100a00 */
[----:B---3--:R-:W-:Y:S02]  /*4ab40*/  IMAD.MOV.U32 R19, RZ, RZ, R4 ;  /* 0x000000ffff137224 */ /* 0x008fe400078e0004 */
[----:B------:R-:W-:Y:S01]  /*4ab50*/  IMAD.MOV.U32 R18, RZ, RZ, R5 ;  /* 0x000000ffff127224 */ /* 0x000fe200078e0005 */
[----:B------:R-:W3:Y:S01]  /*4ab60*/  LDL.LU R4, [R1+0x120] ;  /* 0x0001200001047983 */ /* 0x000ee20000300800 */
[----:B--2---:R-:W-:-:S02]  /*4ab70*/  IMAD.MOV.U32 R17, RZ, RZ, R6 ;  /* 0x000000ffff117224 */ /* 0x004fc400078e0006 */
[----:B------:R-:W3:Y:S02]  /*4ab80*/  LDL.LU R5, [R1+0x124] ;  /* 0x0001240001057983 */ /* 0x000ee40000300800 */
[----:B------:R-:W-:Y:S01]  /*4ab90*/  IMAD.MOV.U32 R16, RZ, RZ, R7 ;  /* 0x000000ffff107224 */ /* 0x000fe200078e0007 */
[----:B------:R-:W2:Y:S01]  /*4aba0*/  LDL.LU R6, [R1+0x128] ;  /* 0x0001280001067983 */ /* 0x000ea20000300800 */
[----:B------:R-:W2:Y:S01]  /*4abb0*/  LDL.LU R7, [R1+0x12c] ;  /* 0x00012c0001077983 */ /* 0x000ea20000300800 */
[----:B----4-:R-:W-:Y:S02]  /*4abc0*/  HMMA.16816.F32 R8, R20, R12, R8 ;  /* 0x0000000c1408723c */ /* 0x010fe40000001808 */
        /* <DEDUP_REMOVED lines=8> */
[----:B0-----:R-:W3:Y:S08]  /*4ac50*/  LDL.LU.64 R16, [R1+0x40] ;  /* 0x0000400001107983 */ /* 0x001ef00000300a00 */
[----:B------:R-:W-:-:S02]  /*4ac60*/  IMAD.MOV.U32 R26, RZ, RZ, R10 ;  /* 0x000000ffff1a7224 */ /* 0x000fc400078e000a */
[----:B------:R-:W-:Y:S01]  /*4ac70*/  IMAD.MOV.U32 R27, RZ, RZ, R11 ;  /* 0x000000ffff1b7224 */ /* 0x000fe200078e000b */
[----:B---3--:R0:W-:Y:S02]  /*4ac80*/  STL.64 [R1+0x2498], R16 ;  /* 0x0024981001007387 */ /* 0x0081e40000100a00 */
[----:B0-----:R-:W-:Y:S02]  /*4ac90*/  IMAD.MOV.U32 R16, RZ, RZ, R2 ;  /* 0x000000ffff107224 */ /* 0x001fe400078e0002 */
[----:B------:R-:W-:-:S05]  /*4aca0*/  IMAD.MOV.U32 R17, RZ, RZ, R0 ;  /* 0x000000ffff117224 */ /* 0x000fca00078e0000 */
[----:B------:R0:W-:Y:S04]  /*4acb0*/  STL.64 [R1+0x24b0], R16 ;  /* 0x0024b01001007387 */ /* 0x0001e80000100a00 */
[----:B0-----:R-:W3:Y:S01]  /*4acc0*/  LDL.LU R16, [R1+0x110] ;  /* 0x0001100001107983 */ /* 0x001ee20000300800 */
[----:B------:R-:W3:Y:S02]  /*4acd0*/  LDL.LU R17, [R1+0x114] ;  /* 0x0001140001117983 */ /* 0x000ee40000300800 */
[----:B------:R-:W3:Y:S02]  /*4ace0*/  LDL.LU R18, [R1+0x118] ;  /* 0x0001180001127983 */ /* 0x000ee40000300800 */
[----:B------:R-:W3:Y:S01]  /*4acf0*/  LDL.LU R19, [R1+0x11c] ;  /* 0x00011c0001137983 */ /* 0x000ee20000300800 */
[----:B------:R0:W-:Y:S01]  /*4ad00*/  STL.64 [R1+0x190], R8 ;  /* 0x0001900801007387 */ /* 0x0001e20000100a00 */
[----:B------:R-:W4:Y:S03]  /*4ad10*/  LDL.LU.64 R10, [R1+0x24e0] ;  /* 0x0024e000010a7983 */ /* 0x000f260000300a00 */
        /* <DEDUP_REMOVED lines=22> */
[----:B0-----:R-:W2:Y:S01]  /*4ae80*/  LDL.LU.64 R6, [R1+0x24d0] ;  /* 0x0024d00001067983 */ /* 0x001ea20000300a00 */
        /* <DEDUP_REMOVED lines=8> */
[----:B------:R-:W-:Y:S02]  /*4af10*/  STL.64 [R1+0x2460], R26 ;  /* 0x0024601a01007387 */ /* 0x000fe40000100a00 */
[----:B------:R0:W-:Y:S02]  /*4af20*/  STL.64 [R1+0x2458], R24 ;  /* 0x0024581801007387 */ /* 0x0001e40000100a00 */
[----:B0-----:R-:W3:Y:S02]  /*4af30*/  LDL.LU.64 R24, [R1+0x60] ;  /* 0x0000600001187983 */ /* 0x001ee40000300a00 */
[C---:B---3--:R-:W-:Y:S11]  /*4af40*/  HMMA.16816.F32 R16, R4.reuse, R24, R16 ;  /* 0x000000180410723c */ /* 0x048ff60000001810 */
[----:B------:R-:W-:Y:S11]  /*4af50*/  @!UPT UIADD3 URZ, URZ, URZ, URZ ;  /* 0x0000003f3f3ff290 */ /* 0x000ff6000fffe03f */
[----:B------:R-:W-:Y:S01]  /*4af60*/  @!UPT UIADD3 URZ, URZ, URZ, URZ ;  /* 0x0000003f3f3ff290 */ /* 0x000fe2000fffe03f */
[----:B------:R0:W-:Y:S01]  /*4af70*/  STL.64 [R1+0x150], R16 ;  /* 0x0001501001007387 */ /* 0x0001e20000100a00 */
[----:B------:R1:W-:Y:S03]  /*4af80*/  STL.64 [R1+0x158], R18 ;  /* 0x0001581201007387 */ /* 0x0003e60000100a00 */
[----:B0-----:R-:W1:Y:S01]  /*4af90*/  LDL.LU.64 R16, [R1+0x24b0] ;  /* 0x0024b00001107983 */ /* 0x001e620000300a00 */
[----:B------:R-:W-:Y:S02]  /*4afa0*/  IMAD.MOV.U32 R28, RZ, RZ, R24 ;  /* 0x000000ffff1c7224 */ /* 0x000fe400078e0018 */
[----:B------:R-:W-:Y:S02]  /*4afb0*/  IMAD.MOV.U32 R29, RZ, RZ, R25 ;  /* 0x000000ffff1d7224 */ /* 0x000fe400078e0019 */
[----:B------:R-:W3:Y:S01]  /*4afc0*/  LDL.LU R24, [R1+0x320] ;  /* 0x0003200001187983 */ /* 0x000ee20000300800 */
[----:B------:R-:W3:Y:S01]  /*4afd0*/  LDL.LU R25, [R1+0x324] ;  /* 0x0003240001197983 */ /* 0x000ee20000300800 */
[----:B------:R-:W3:Y:S02]  /*4afe0*/  LDL.LU R26, [R1+0x328] ;  /* 0x00032800011a7983 */ /* 0x000ee40000300800 */
[----:B------:R-:W3:Y:S02]  /*4aff0*/  LDL.LU R27, [R1+0x32c] ;  /* 0x00032c00011b7983 */ /* 0x000ee40000300800 */
[----:B------:R-:W-:Y:S01]  /*4b000*/  STL [R1+0x2450], R28 ;  /* 0x0024501c01007387 */ /* 0x000fe20000100800 */
[----:B------:R-:W-:Y:S01]  /*4b010*/  STL [R1+0x244c], R29 ;  /* 0x00244c1d01007387 */ /* 0x000fe20000100800 */
[C---:B-1----:R-:W-:Y:S03]  /*4b020*/  HMMA.16816.F32 R16, R4.reuse, R16, R12 ;  /* 0x000000100410723c */ /* 0x042fe6000000180c */
[----:B------:R-:W2:Y:S01]  /*4b030*/  LDL.LU.64 R14, [R1+0x24a8] ;  /* 0x0024a800010e7983 */ /* 0x000ea20000300a00 */
[----:B------:R-:W2:Y:S11]  /*4b040*/  LDL.LU.64 R12, [R1+0x24a0] ;  /* 0x0024a000010c7983 */ /* 0x000eb60000300a00 */
[----:B------:R-:W-:Y:S08]  /*4b050*/  @!UPT UIADD3 URZ, URZ, URZ, URZ ;  /* 0x0000003f3f3ff290 */ /* 0x000ff0000fffe03f */
[----:B------:R0:W-:Y:S01]  /*4b060*/  STL.64 [R1+0x140], R16 ;  /* 0x0001401001007387 */ /* 0x0001e20000100a00 */
[----:B------:R-:W-:Y:S03]  /*4b070*/  STL.64 [R1+0x148], R18 ;  /* 0x0001481201007387 */ /* 0x000fe60000100a00 */
        /* <DEDUP_REMOVED lines=10> */
[----:B------:R-:W2:Y:S01]  /*4b120*/  LDL.LU.64 R16, [R1+0x2478] ;  /* 0x0024780001107983 */ /* 0x000ea20000300a00 */
[----:B------:R0:W-:Y:S04]  /*4b130*/  STL [R1+0x2454], R29 ;  /* 0x0024541d01007387 */ /* 0x0001e80000100800 */
[----:B0-----:R-:W3:Y:S01]  /*4b140*/  LDL R29, [R1+0x384] ;  /* 0x00038400011d7983 */ /* 0x001ee20000100800 */
[C---:B--2---:R-:W-:Y:S11]  /*4b150*/  HMMA.16816.F32 R16, R4.reuse, R20, R16 ;  /* 0x000000140410723c */ /* 0x044ff60000001810 */
[----:B------:R-:W-:Y:S11]  /*4b160*/  @!UPT UIADD3 URZ, URZ, URZ, URZ ;  /* 0x0000003f3f3ff290 */ /* 0x000ff6000fffe03f */
[----:B------:R-:W-:Y:S01]  /*4b170*/  @!UPT UIADD3 URZ, URZ, URZ, URZ ;  /* 0x0000003f3f3ff290 */ /* 0x000fe2000fffe03f */
[----:B------:R0:W-:Y:S01]  /*4b180*/  STL.64 [R1+0x120], R16 ;  /* 0x0001201001007387 */ /* 0x0001e20000100a00 */
[----:B------:R-:W-:Y:S03]  /*4b190*/  STL.64 [R1+0x128], R18 ;  /* 0x0001281201007387 */ /* 0x000fe60000100a00 */
[----:B0-----:R-:W2:Y:S02]  /*4b1a0*/  LDL.LU.64 R16, [R1+0x2470] ;  /* 0x0024700001107983 */ /* 0x001ea40000300a00 */
[C---:B--2---:R-:W-:Y:S01]  /*4b1b0*/  HMMA.16816.F32 R12, R4.reuse, R16, R12 ;  /* 0x00000010040c723c */ /* 0x044fe2000000180c */
[----:B------:R-:W-:Y:S02]  /*4b1c0*/  IMAD.MOV.U32 R28, RZ, RZ, R17 ;  /* 0x000000ffff1c7224 */ /* 0x000fe400078e0011 */
[----:B---3--:R-:W0:Y:S11]  /*4b1d0*/  LDSM.16.MT88.4 R16, [R29+0x1e000] ;  /* 0x01e000001d10783b */ /* 0x008e360000004200 */
[----:B------:R-:W-:Y:S09]  /*4b1e0*/  @!UPT UIADD3 URZ, URZ, URZ, URZ ;  /* 0x0000003f3f3ff290 */ /* 0x000ff2000fffe03f */
[----:B------:R1:W-:Y:S01]  /*4b1f0*/  STL.64 [R1+0x110], R12 ;  /* 0x0001100c01007387 */ /* 0x0003e20000100a00 */
[----:B------:R-:W-:Y:S03]  /*4b200*/  STL.64 [R1+0x118], R14 ;  /* 0x0001180e01007387 */ /* 0x000fe60000100a00 */
[----:B-1----:R-:W2:Y:S04]  /*4b210*/  LDL.LU.64 R12, [R1+0x2468] ;  /* 0x00246800010c7983 */ /* 0x002ea80000300a00 */
[----:B0-----:R-:W-:Y:S01]  /*4b220*/  STL.64 [R1+0x23b0], R18 ;  /* 0x0023b01201007387 */ /* 0x001fe20000100a00 */
[----:B------:R0:W-:Y:S03]  /*4b230*/  STL.64 [R1+0x23a8], R16 ;  /* 0x0023a81001007387 */ /* 0x0001e60000100a00 */
        /* <DEDUP_REMOVED lines=14> */
[----:B0-----:R-:W2:Y:S01]  /*4b320*/  LDL.LU.64 R12, [R1+0x50] ;  /* 0x00005000010c7983 */ /* 0x001ea20000300a00 */
[----:B------:R-:W3:Y:S03]  /*4b330*/  LDL.64 R14, [R1+0x58] ;  /* 0x00005800010e7983 */ /* 0x000ee60000100a00 */
[----:B---3--:R4:W-:Y:S01]  /*4b340*/  STL.64 [R1+0x2430], R14 ;  /* 0x0024300e01007387 */ /* 0x0089e20000100a00 */
[----:B--2---:R0:W-:Y:S02]  /*4b350*/  STL.64 [R1+0x2428], R12 ;  /* 0x0024280c01007387 */ /* 0x0041e40000100a00 */
[----:B----4-:R-:W-:Y:S01]  /*4b360*/  IMAD.MOV.U32 R14, RZ, RZ, R11 ;  /* 0x000000ffff0e7224 */ /* 0x010fe200078e000b */
[----:B0-----:R-:W2:Y:S01]  /*4b370*/  LDL.LU R12, [R1+0x310] ;  /* 0x00031000010c7983 */ /* 0x001ea20000300800 */
[----:B------:R-:W-:-:S02]  /*4b380*/  IMAD.MOV.U32 R15, RZ, RZ, R10 ;  /* 0x000000ffff0f7224 */ /* 0x000fc400078e000a */
[----:B------:R-:W2:Y:S01]  /*4b390*/  LDL.LU R13, [R1+0x314] ;  /* 0x00031400010d7983 */ /* 0x000ea20000300800 */
[C---:B------:R-:W-:Y:S01]  /*4b3a0*/  HMMA.16816.F32 R8, R4.reuse, R8, R24 ;  /* 0x000000080408723c */ /* 0x040fe20000001818 */
[----:B------:R-:W3:Y:S01]  /*4b3b0*/  LDL.LU.64 R26, [R1+0x2460] ;  /* 0x00246000011a7983 */ /* 0x000ee20000300a00 */
[----:B------:R-:W2:Y:S11]  /*4b3c0*/  LDL.LU.64 R24, [R1+0x2458] ;  /* 0x0024580001187983 */ /* 0x000eb60000300a00 */
[----:B------:R-:W-:Y:S10]  /*4b3d0*/  @!UPT UIADD3 URZ, URZ, URZ, URZ ;  /* 0x0000003f3f3ff290 */ /* 0x000ff4000fffe03f */
[----:B------:R-:W-:Y:S01]  /*4b3e0*/  STL.64 [R1+0xf0], R8 ;  /* 0x0000f00801007387 */ /* 0x000fe20000100a00 */
[----:B------:R-:W-:Y:S02]  /*4b3f0*/  STL.64 [R1+0xf8], R10 ;  /* 0x0000f80a01007387 */ /* 0x000fe40000100a00 */
[----:B------:R-:W0:Y:S04]  /*4b400*/  LDSM.16.MT88.4 R8, [R29+0x1e100] ;  /* 0x01e100001d08783b */ /* 0x000e280000004200 */
[----:B------:R-:W-:Y:S02]  /*4b410*/  IMAD.MOV.U32 R2, RZ, RZ, R20 ;  /* 0x000000ffff027224 */ /* 0x000fe400078e0014 */
[----:B------:R-:W-:Y:S02]  /*4b420*/  IMAD.MOV.U32 R3, RZ, RZ, R21 ;  /* 0x000000ffff037224 */ /* 0x000fe400078e0015 */
[----:B------:R-:W-:Y:S04]  /*4b430*/  LDSM.16.MT88.4 R20, [R29+0x1c180] ;  /* 0x01c180001d14783b */ /* 0x000fe80000004200 */
[----:B0-----:R-:W-:Y:S01]  /*4b440*/  STL.64 [R1+0x22a8], R10 ;  /* 0x0022a80a01007387 */ /* 0x001fe20000100a00 */
[----:B------:R-:W-:Y:S01]  /*4b450*/  STL.64 [R1+0x22a0], R8 ;  /* 0x0022a00801007387 */ /* 0x000fe20000100a00 */
[----:B--2---:R-:W-:Y:S02]  /*4b460*/  HMMA.16816.F32 R4, R4, R24, R12 ;  /* 0x000000180404723c */ /* 0x004fe4000000180c */
[----:B---3--:R-:W-:Y:S01]  /*4b470*/  STL.64 [R1+0x23c0], R26 ;  /* 0x0023c01a01007387 */ /* 0x008fe20000100a00 */
[----:B------:R-:W-:Y:S11]  /*4b480*/  STL.64 [R1+0x23b8], R24 ;  /* 0x0023b81801007387 */ /* 0x000ff60000100a00 */
[----:B------:R-:W-:Y:S09]  /*4b490*/  @!UPT UIADD3 URZ, URZ, URZ, URZ ;  /* 0x0000003f3f3ff290 */ /* 0x000ff2000fffe03f */
[----:B------:R-:W-:Y:S01]  /*4b4a0*/  STL.64 [R1+0xe0], R4 ;  /* 0x0000e00401007387 */ /* 0x000fe20000100a00 */
[----:B------:R-:W-:Y:S02]  /*4b4b0*/  STL.64 [R1+0xe8], R6 ;  /* 0x0000e80601007387 */ /* 0x000fe40000100a00 */
[----:B------:R0:W1:Y:S02]  /*4b4c0*/  LDSM.16.MT88.4 R4, [R29+0x1e180] ;  /* 0x01e180001d04783b */ /* 0x0000640000004200 */
[----:B0-----:R-:W2:Y:S02]  /*4b4d0*/  LDL.LU R29, [R1+0x2454] ;  /* 0x00245400011d7983 */ /* 0x001ea40000300800 */
[----:B------:R-:W3:Y:S02]  /*4b4e0*/  LDL.LU R24, [R1+0x290] ;  /* 0x0002900001187983 */ /* 0x000ee40000300800 */
[----:B------:R-:W3:Y:S02]  /*4b4f0*/  LDL.LU R25, [R1+0x294] ;  /* 0x0002940001197983 */ /* 0x000ee40000300800 */
[----:B------:R-:W4:Y:S01]  /*4b500*/  LDL.LU R26, [R1+0x298] ;  /* 0x00029800011a7983 */ /* 0x000f220000300800 */
[----:B------:R-:W4:Y:S04]  /*4b510*/  LDL.LU R27, [R1+0x29c] ;  /* 0x00029c00011b7983 */ /* 0x000f280000300800 */
[----:B----4-:R-:W-:Y:S01]  /*4b520*/  STL.64 [R1+0x23d0], R26 ;  /* 0x0023d01a01007387 */ /* 0x010fe20000100a00 */
[----:B---3--:R0:W-:Y:S02]  /*4b530*/  STL.64 [R1+0x23c8], R24 ;  /* 0x0023c81801007387 */ /* 0x0081e40000100a00 */
[----:B--2---:R-:W-:-:S02]  /*4b540*/  IMAD.MOV.U32 R8, RZ, RZ, R29 ;  /* 0x000000ffff087224 */ /* 0x004fc400078e001d */
[----:B0-----:R-:W-:Y:S02]  /*4b550*/  IMAD.MOV.U32 R24, RZ, RZ, R17 ;  /* 0x000000ffff187224 */ /* 0x001fe400078e0011 */
[----:B------:R-:W-:-:S05]  /*4b560*/  IMAD.MOV.U32 R25, RZ, RZ, R16 ;  /* 0x000000ffff197224 */ /* 0x000fca00078e0010 */
[----:B------:R0:W-:Y:S04]  /*4b570*/  STL.64 [R1+0x23e8], R24 ;  /* 0x0023e81801007387 */ /* 0x0001e80000100a00 */
[----:B0-----:R-:W2:Y:S01]  /*4b580*/  LDL.LU R24, [R1+0x20] ;  /* 0x0000200001187983 */ /* 0x001ea20000300800 */
[----:B------:R-:W-:Y:S02]  /*4b590*/  IMAD.MOV.U32 R25, RZ, RZ, R28 ;  /* 0x000000ffff197224 */ /* 0x000fe400078e001c */
[----:B------:R-:W3:Y:S02]  /*4b5a0*/  LDL.LU R28, [R1+0x2450] ;  /* 0x00245000011c7983 */ /* 0x000ee40000300800 */
[----:B------:R-:W4:Y:S02]  /*4b5b0*/  LDL.LU R29, [R1+0x244c] ;  /* 0x00244c00011d7983 */ /* 0x000f240000300800 */
[----:B------:R-:W-:-:S02]  /*4b5c0*/  IMAD.MOV.U32 R9, RZ, RZ, R0 ;  /* 0x000000ffff097224 */ /* 0x000fc400078e0000 */
[----:B------:R-:W4:Y:S03]  /*4b5d0*/  LDL.LU R0, [R1+0x2448] ;  /* 0x0024480001007983 */ /* 0x000f260000300800 */
[----:B------:R-:W-:Y:S01]  /*4b5e0*/  STL.64 [R1+0x2420], R8 ;  /* 0x0024200801007387 */ /* 0x000fe20000100a00 */
[----:B--2---:R0:W-:Y:S01]  /*4b5f0*/  STL.64 [R1+0x2400], R24 ;  /* 0x0024001801007387 */ /* 0x0041e20000100a00 */
[----:B---3--:R-:W-:Y:S02]  /*4b600*/  IMAD.MOV.U32 R16, RZ, RZ, R28 ;  /* 0x000000ffff107224 */ /* 0x008fe400078e001c */
[----:B----4-:R-:W-:Y:S02]  /*4b610*/  IMAD.MOV.U32 R17, RZ, RZ, R29 ;  /* 0x000000ffff117224 */ /* 0x010fe400078e001d */
[----:B0-----:R-:W-:Y:S02]  /*4b620*/  IMAD.MOV.U32 R24, RZ, RZ, R2 ;  /* 0x000000ffff187224 */ /* 0x001fe400078e0002 */
[----:B------:R-:W-:Y:S01]  /*4b630*/  IMAD.MOV.U32 R25, RZ, RZ, R3 ;  /* 0x000000ffff197224 */ /* 0x000fe200078e0003 */
[----:B------:R-:W2:Y:S01]  /*4b640*/  LDL.LU R2, [R1+0x2444] ;  /* 0x0024440001027983 */ /* 0x000ea20000300800 */
        /* <DEDUP_REMOVED lines=11> */
[----:B------:R0:W-:Y:S04]  /*4b700*/  STL.64 [R1+0x2418], R24 ;  /* 0x0024181801007387 */ /* 0x0001e80000100a00 */
[----:B0-----:R-:W2:Y:S01]  /*4b710*/  LDL.LU R24, [R1+0x2d0] ;  /* 0x0002d00001187983 */ /* 0x001ea20000300800 */
[----:B------:R-:W2:Y:S02]  /*4b720*/  LDL.LU R25, [R1+0x2d4] ;  /* 0x0002d40001197983 */ /* 0x000ea40000300800 */
[----:B------:R-:W2:Y:S02]  /*4b730*/  LDL.LU R26, [R1+0x2d8] ;  /* 0x0002d800011a7983 */ /* 0x000ea40000300800 */
[----:B------:R-:W2:Y:S01]  /*4b740*/  LDL.LU R27, [R1+0x2dc] ;  /* 0x0002dc00011b7983 */ /* 0x000ea20000300800 */
[----:B-1----:R-:W-:Y:S01]  /*4b750*/  STL.64 [R1+0x2230], R6 ;  /* 0x0022300601007387 */ /* 0x002fe20000100a00 */
[----:B------:R0:W-:Y:S03]  /*4b760*/  STL.64 [R1+0x2228], R4 ;  /* 0x0022280401007387 */ /* 0x0001e60000100a00 */
[----:B0-----:R-:W2:Y:S01]  /*4b770*/  LDL.LU.64 R4, [R1] ;  /* 0x0000000001047983 */ /* 0x001ea20000300a00 */
[----:B------:R-:W2:Y:S03]  /*4b780*/  LDL.LU.64 R6, [R1+0x8] ;  /* 0x0000080001067983 */ /* 0x000ea60000300a00 */
[----:B--2---:R-:W-:Y:S01]  /*4b790*/  STL.64 [R1+0x23e0], R6 ;  /* 0x0023e00601007387 */ /* 0x004fe20000100a00 */
        /* <DEDUP_REMOVED lines=18> */
[----:B------:R-:W2:Y:S01]  /*4b8c0*/  LDL.LU.64 R14, [R1+0x2430] ;  /* 0x00243000010e7983 */ /* 0x000ea20000300a00 */
[----:B------:R-:W2:Y:S11]  /*4b8d0*/  LDL.LU.64 R12, [R1+0x2428] ;  /* 0x00242800010c7983 */ /* 0x000eb60000300a00 */
[----:B------:R0:W-:Y:S02]  /*4b8e0*/  STL.64 [R1+0xd0], R16 ;  /* 0x0000d01001007387 */ /* 0x0001e40000100a00 */
[----:B------:R1:W-:Y:S01]  /*4b8f0*/  STL.64 [R1+0xd8], R18 ;  /* 0x0000d81201007387 */ /* 0x0003e20000100a00 */
[----:B0-----:R-:W3:Y:S01]  /*4b900*/  LDL.LU R16, [R1+0x270] ;  /* 0x0002700001107983 */ /* 0x001ee20000300800 */
[----:B------:R-:W3:Y:S02]  /*4b910*/  LDL.LU R17, [R1+0x274] ;  /* 0x0002740001117983 */ /* 0x000ee40000300800 */
        /* <DEDUP_REMOVED lines=9> */
[----:B------:R-:W2:Y:S11]  /*4b9b0*/  LDL.LU.64 R24, [R1+0x2418] ;  /* 0x0024180001187983 */ /* 0x000eb60000300a00 */
[----:B------:R-:W-:Y:S10]  /*4b9c0*/  @!UPT UIADD3 URZ, URZ, URZ, URZ ;  /* 0x0000003f3f3ff290 */ /* 0x000ff4000fffe03f */
[----:B------:R4:W-:Y:S01]  /*4b9d0*/  STL.64 [R1+0xb0], R8 ;  /* 0x0000b00801007387 */ /* 0x0009e20000100a00 */
[----:B------:R0:W-:Y:S02]  /*4b9e0*/  STL.64 [R1+0xb8], R10 ;  /* 0x0000b80a01007387 */ /* 0x0001e40000100a00 */
[----:B----4-:R-:W-:Y:S02]  /*4b9f0*/  IMAD.MOV.U32 R8, RZ, RZ, R28 ;  /* 0x000000ffff087224 */ /* 0x010fe400078e001c */
[----:B0-----:R-:W-:Y:S01]  /*4ba00*/  IMAD.MOV.U32 R11, RZ, RZ, R0 ;  /* 0x000000ffff0b7224 */ /* 0x001fe200078e0000 */
[----:B--2---:R-:W-:Y:S01]  /*4ba10*/  HMMA.16816.F32 R24, R20, R24, R4 ;  /* 0x000000181418723c */ /* 0x004fe20000001804 */
[----:B------:R-:W2:Y:S01]  /*4ba20*/  LDL.LU.64 R6, [R1+0x2410] ;  /* 0x0024100001067983 */ /* 0x000ea20000300a00 */
[----:B------:R-:W2:Y:S11]  /*4ba30*/  LDL.LU.64 R4, [R1+0x2408] ;  /* 0x0024080001047983 */ /* 0x000eb60000300a00 */
[----:B------:R-:W-:Y:S11]  /*4ba40*/  @!UPT UIADD3 URZ, URZ, URZ, URZ ;  /* 0x0000003f3f3ff290 */ /* 0x000ff6000fffe03f */
[----:B------:R-:W-:Y:S02]  /*4ba50*/  IMAD.MOV.U32 R0, RZ, RZ, R24 ;  /* 0x000000ffff007224 */ /* 0x000fe400078e0018 */
[----:B------:R-:W-:Y:S02]  /*4ba60*/  IMAD.MOV.U32 R28, RZ, RZ, R25 ;  /* 0x000000ffff1c7224 */ /* 0x000fe400078e0019 */
[----:B------:R-:W2:Y:S01]  /*4ba70*/  LDL.LU.64 R24, [R1+0x2400] ;  /* 0x0024000001187983 */ /* 0x000ea20000300a00 */
[----:B---3--:R-:W-:Y:S02]  /*4ba80*/  IMAD.MOV.U32 R9, RZ, RZ, R3 ;  /* 0x000000ffff097224 */ /* 0x008fe400078e0003 */
[----:B------:R-:W-:Y:S02]  /*4ba90*/  IMAD.MOV.U32 R10, RZ, RZ, R2 ;  /* 0x000000ffff0a7224 */ /* 0x000fe400078e0002 */
[----:B------:R-:W-:Y:S02]  /*4baa0*/  IMAD.MOV.U32 R3, RZ, RZ, R26 ;  /* 0x000000ffff037224 */ /* 0x000fe400078e001a */
[----:B------:R-:W-:-:S05]  /*4bab0*/  IMAD.MOV.U32 R2, RZ, RZ, R27 ;  /* 0x000000ffff027224 */ /* 0x000fca00078e001b */
[----:B------:R-:W-:Y:S01]  /*4bac0*/  STL [R1+0x22bc], R2 ;  /* 0x0022bc0201007387 */ /* 0x000fe20000100800 */
[----:B------:R-:W-:Y:S02]  /*4bad0*/  STL [R1+0x22b8], R3 ;  /* 0x0022b80301007387 */ /* 0x000fe40000100800 */
[----:B------:R-:W-:Y:S02]  /*4bae0*/  STL [R1+0x22b4], R28 ;  /* 0x0022b41c01007387 */ /* 0x000fe40000100800 */
[----:B------:R-:W-:Y:S01]  /*4baf0*/  STL [R1+0x22b0], R0 ;  /* 0x0022b00001007387 */ /* 0x000fe20000100800 */
[C---:B--2---:R-:W-:Y:S01]  /*4bb00*/  HMMA.16816.F32 R24, R20.reuse, R24, R4 ;  /* 0x000000181418723c */ /* 0x044fe20000001804 */
[----:B------:R-:W2:Y:S01]  /*4bb10*/  LDL.LU.64 R6, [R1+0x23f8] ;  /* 0x0023f80001067983 */ /* 0x000ea20000300a00 */
[----:B------:R-:W2:Y:S11]  /*4bb20*/  LDL.LU.64 R4, [R1+0x23f0] ;  /* 0x0023f00001047983 */ /* 0x000eb60000300a00 */
[----:B------:R-:W-:Y:S10]  /*4bb30*/  @!UPT UIADD3 URZ, URZ, URZ, URZ ;  /* 0x0000003f3f3ff290 */ /* 0x000ff4000fffe03f */
[----:B------:R0:W-:Y:S01]  /*4bb40*/  STL.64 [R1+0x90], R24 ;  /* 0x0000901801007387 */ /* 0x0001e20000100a00 */
[----:B------:R2:W-:Y:S03]  /*4bb50*/  STL.64 [R1+0x98], R26 ;  /* 0x0000981a01007387 */ /* 0x0005e60000100a00 */
[----:B0-----:R-:W2:Y:S02]  /*4bb60*/  LDL.LU.64 R24, [R1+0x23e8] ;  /* 0x0023e80001187983 */ /* 0x001ea40000300a00 */
[C---:B--2---:R-:W-:Y:S02]  /*4bb70*/  HMMA.16816.F32 R24, R20.reuse, R24, R4 ;  /* 0x000000181418723c */ /* 0x044fe40000001804 */
[----:B------:R-:W2:Y:S01]  /*4bb80*/  LDL.LU.64 R6, [R1+0x23e0] ;  /* 0x0023e00001067983 */ /* 0x000ea20000300a00 */
[----:B------:R-:W3:Y:S11]  /*4bb90*/  LDL.LU.64 R4, [R1+0x23d8] ;  /* 0x0023d80001047983 */ /* 0x000ef60000300a00 */
[----:B------:R-:W-:Y:S10]  /*4bba0*/  @!UPT UIADD3 URZ, URZ, URZ, URZ ;  /* 0x0000003f3f3ff290 */ /* 0x000ff4000fffe03f */
[----:B------:R-:W-:Y:S02]  /*4bbb0*/  IMAD.MOV.U32 R28, RZ, RZ, R26 ;  /* 0x000000ffff1c7224 */ /* 0x000fe400078e001a */
[----:B------:R-:W-:Y:S02]  /*4bbc0*/  IMAD.MOV.U32 R0, RZ, RZ, R27 ;  /* 0x000000ffff007224 */ /* 0x000fe400078e001b */
[----:B------:R-:W-:Y:S02]  /*4bbd0*/  IMAD.MOV.U32 R2, RZ, RZ, R24 ;  /* 0x000000ffff027224 */ /* 0x000fe400078e0018 */
[----:B------:R-:W-:Y:S01]  /*4bbe0*/  IMAD.MOV.U32 R3, RZ, RZ, R25 ;  /* 0x000000ffff037224 */ /* 0x000fe200078e0019 */
[----:B------:R-:W3:Y:S01]  /*4bbf0*/  LDL.LU.64 R26, [R1+0x23d0] ;  /* 0x0023d000011a7983 */ /* 0x000ee20000300a00 */
[----:B------:R-:W3:Y:S02]  /*4bc00*/  LDL.LU.64 R24, [R1+0x23c8] ;  /* 0x0023c80001187983 */ /* 0x000ee40000300a00 */
[----:B------:R-:W-:Y:S01]  /*4bc10*/  STL [R1+0x230c], R28 ;  /* 0x00230c1c01007387 */ /* 0x000fe20000100800 */
[----:B------:R-:W-:Y:S01]  /*4bc20*/  STL [R1+0x2308], R3 ;  /* 0x0023080301007387 */ /* 0x000fe20000100800 */
[----:B------:R-:W-:Y:S01]  /*4bc30*/  STL [R1+0x22f0], R2 ;  /* 0x0022f00201007387 */ /* 0x000fe20000100800 */
[C---:B---3--:R-:W-:Y:S11]  /*4bc40*/  HMMA.16816.F32 R24, R20.reuse, R4, R24 ;  /* 0x000000041418723c */ /* 0x048ff60000001818 */
[----:B------:R-:W-:Y:S11]  /*4bc50*/  @!UPT UIADD3 URZ, URZ, URZ, URZ ;  /* 0x0000003f3f3ff290 */ /* 0x000ff6000fffe03f */
[----:B------:R-:W-:Y:S01]  /*4bc60*/  @!UPT UIADD3 URZ, URZ, URZ, URZ ;  /* 0x0000003f3f3ff290 */ /* 0x000fe2000fffe03f */
[----:B------:R-:W-:Y:S01]  /*4bc70*/  STL.64 [R1+0x70], R24 ;  /* 0x0000701801007387 */ /* 0x000fe20000100a00 */
[----:B------:R0:W-:Y:S03]  /*4bc80*/  STL.64 [R1+0x78], R26 ;  /* 0x0000781a01007387 */ /* 0x0001e60000100a00 */
[----:B0-----:R-:W3:Y:S01]  /*4bc90*/  LDL.LU.64 R26, [R1+0x23c0] ;  /* 0x0023c000011a7983 */ /* 0x001ee20000300a00 */
[----:B------:R-:W4:Y:S02]  /*4bca0*/  LDL.LU.64 R24, [R1+0x23b8] ;  /* 0x0023b80001187983 */ /* 0x000f240000300a00 */
[----:B--2---:R0:W-:Y:S02]  /*4bcb0*/  STL.64 [R1+0x2368], R6 ;  /* 0x0023680601007387 */ /* 0x0041e40000100a00 */
[----:B------:R-:W2:Y:S01]  /*4bcc0*/  LDL.LU R4, [R1+0x260] ;  /* 0x0002600001047983 */ /* 0x000ea20000300800 */
[----:B------:R-:W2:Y:S04]  /*4bcd0*/  LDL.LU R5, [R1+0x264] ;  /* 0x0002640001057983 */ /* 0x000ea80000300800 */
[----:B0-----:R-:W2:Y:S01]  /*4bce0*/  LDL.LU R6, [R1+0x268] ;  /* 0x0002680001067983 */ /* 0x001ea20000300800 */
[----:B----4-:R-:W-:Y:S03]  /*4bcf0*/  HMMA.16816.F32 R20, R20, R24, R16 ;  /* 0x000000181414723c */ /* 0x010fe60000001810 */
[----:B------:R-:W2:Y:S01]  /*4bd00*/  LDL.LU.64 R18, [R1+0x23b0] ;  /* 0x0023b00001127983 */ /* 0x000ea20000300a00 */
[----:B------:R-:W2:Y:S11]  /*4bd10*/  LDL.LU.64 R16, [R1+0x23a8] ;  /* 0x0023a80001107983 */ /* 0x000eb60000300a00 */
[----:B------:R-:W-:Y:S08]  /*4bd20*/  @!UPT UIADD3 URZ, URZ, URZ, URZ ;  /* 0x0000003f3f3ff290 */ /* 0x000ff0000fffe03f */
[----:B------:R0:W-:Y:S01]  /*4bd30*/  STL.64 [R1+0x2190], R22 ;  /* 0x0021901601007387 */ /* 0x0001e20000100a00 */
[----:B------:R-:W-:Y:S03]  /*4bd40*/  STL.64 [R1+0x2188], R20 ;  /* 0x0021881401007387 */ /* 0x000fe60000100a00 */
[----:B0-----:R-:W4:Y:S01]  /*4bd50*/  LDL.LU.64 R22, [R1+0x28] ;  /* 0x0000280001167983 */ /* 0x001f220000300a00 */
[----:B------:R-:W-:-:S03]  /*4bd60*/  IMAD.MOV.U32 R7, RZ, RZ, R29 ;  /* 0x000000ffff077224 */ /* 0x000fc600078e001d */
[----:B----4-:R0:W-:Y:S04]  /*4bd70*/  STL.64 [R1+0x2380], R22 ;  /* 0x0023801601007387 */ /* 0x0101e80000100a00 */
[----:B0-----:R-:W2:Y:S02]  /*4bd80*/  LDL.64 R22, [R1+0x68] ;  /* 0x0000680001167983 */ /* 0x001ea40000100a00 */
[C---:B--2---:R-:W-:Y:S11]  /*4bd90*/  HMMA.16816.F32 R4, R16.reuse, R22, R4 ;  /* 0x000000161004723c */ /* 0x044ff60000001804 */
[----:B------:R-:W-:Y:S11]  /*4bda0*/  @!UPT UIADD3 URZ, URZ, URZ, URZ ;  /* 0x0000003f3f3ff290 */ /* 0x000ff6000fffe03f */
[----:B------:R-:W-:Y:S01]  /*4bdb0*/  @!UPT UIADD3 URZ, URZ, URZ, URZ ;  /* 0x0000003f3f3ff290 */ /* 0x000fe2000fffe03f */
[----:B------:R-:W-:Y:S01]  /*4bdc0*/  STL.64 [R1+0x410], R4 ;  /* 0x0004100401007387 */ /* 0x000fe20000100a00 */
[----:B------:R-:W-:Y:S02]  /*4bdd0*/  IMAD.MOV.U32 R29, RZ, RZ, R5 ;  /* 0x000000ffff1d7224 */ /* 0x000fe400078e0005 */
[----:B------:R0:W-:Y:S02]  /*4bde0*/  STL.64 [R1+0x418], R6 ;  /* 0x0004180601007387 */ /* 0x0001e40000100a00 */
[----:B------:R-:W-:Y:S02]  /*4bdf0*/  IMAD.MOV.U32 R24, RZ, RZ, R4 ;  /* 0x000000ffff187224 */ /* 0x000fe400078e0004 */
[----:B0-----:R-:W-:Y:S03]  /*4be00*/  HMMA.16816.F32 R4, R16, R14, R8 ;  /* 0x0000000e1004723c */ /* 0x001fe60000001808 */
[----:B------:R-:W-:Y:S01]  /*4be10*/  STL [R1+0x1eec], R24 ;  /* 0x001eec1801007387 */ /* 0x000fe20000100800 */
[----:B------:R0:W-:Y:S11]  /*4be20*/  STL [R1+0x1ee8], R29 ;  /* 0x001ee81d01007387 */ /* 0x0001f60000100800 */
[----:B------:R-:W-:Y:S08]  /*4be30*/  @!UPT UIADD3 URZ, URZ, URZ, URZ ;  /* 0x0000003f3f3ff290 */ /* 0x000ff0000fffe03f */
[----:B------:R-:W-:Y:S01]  /*4be40*/  STL.64 [R1+0x400], R4 ;  /* 0x0004000401007387 */ /* 0x000fe20000100a00 */
[----:B------:R-:W-:Y:S02]  /*4be50*/  STL.64 [R1+0x408], R6 ;  /* 0x0004080601007387 */ /* 0x000fe40000100a00 */
[----:B------:R-:W2:Y:S02]  /*4be60*/  LDL.LU R8, [R1+0x190] ;  /* 0x0001900001087983 */ /* 0x000ea40000300800 */
[----:B------:R-:W2:Y:S02]  /*4be70*/  LDL.LU R9, [R1+0x194] ;  /* 0x0001940001097983 */ /* 0x000ea40000300800 */
[----:B---3--:R-:W-:Y:S02]  /*4be80*/  IMAD.MOV.U32 R10, RZ, RZ, R26 ;  /* 0x000000ffff0a7224 */ /* 0x008fe400078e001a */
[----:B------:R-:W-:Y:S01]  /*4be90*/  IMAD.MOV.U32 R11, RZ, RZ, R27 ;  /* 0x000000ffff0b7224 */ /* 0x000fe200078e001b */
[----:B------:R-:W3:Y:S01]  /*4bea0*/  LDL.LU R26, [R1+0x23a4] ;  /* 0x0023a400011a7983 */ /* 0x000ee20000300800 */
[----:B------:R-:W4:Y:S03]  /*4beb0*/  LDL.LU R27, [R1+0x23a0] ;  /* 0x0023a000011b7983 */ /* 0x000f260000300800 */
[----:B------:R-:W-:Y:S01]  /*4bec0*/  STL.64 [R1+0x22c8], R10 ;  /* 0x0022c80a01007387 */ /* 0x000fe20000100a00 */
[----:B------:R-:W-:-:S02]  /*4bed0*/  IMAD.MOV.U32 R2, RZ, RZ, R14 ;  /* 0x000000ffff027224 */ /* 0x000fc400078e000e */
[----:B0-----:R-:W-:Y:S01]  /*4bee0*/  IMAD.MOV.U32 R29, RZ, RZ, R15 ;  /* 0x000000ffff1d7224 */ /* 0x001fe200078e000f */
[----:B--2---:R0:W-:Y:S04]  /*4bef0*/  STL.64 [R1+0x22c0], R8 ;  /* 0x0022c00801007387 */ /* 0x0041e80000100a00 */
[----:B0-----:R-:W2:Y:S01]  /*4bf00*/  LDL.LU R8, [R1+0x1b0] ;  /* 0x0001b00001087983 */ /* 0x001ea20000300800 */
[----:B------:R-:W2:Y:S02]  /*4bf10*/  LDL.LU R9, [R1+0x1b4] ;  /* 0x0001b40001097983 */ /* 0x000ea40000300800 */
[----:B------:R-:W2:Y:S02]  /*4bf20*/  LDL.LU R10, [R1+0x1b8] ;  /* 0x0001b800010a7983 */ /* 0x000ea40000300800 */
[----:B------:R-:W2:Y:S01]  /*4bf30*/  LDL.LU R11, [R1+0x1bc] ;  /* 0x0001bc00010b7983 */ /* 0x000ea20000300800 */
        /* <DEDUP_REMOVED lines=10> */
[----:B--2---:R0:W-:Y:S01]  /*4bfe0*/  STL.64 [R1+0x2338], R14 ;  /* 0x0023380e01007387 */ /* 0x0041e20000100a00 */
[----:B------:R1:W-:Y:S03]  /*4bff0*/  STL.64 [R1+0x2330], R12 ;  /* 0x0023300c01007387 */ /* 0x0003e60000100a00 */
[----:B0-----:R-:W2:Y:S01]  /*4c000*/  LDL.LU.64 R14, [R1+0x18] ;  /* 0x00001800010e7983 */ /* 0x001ea20000300a00 */
[----:B------:R-:W-:-:S03]  /*4c010*/  IMAD.MOV.U32 R25, RZ, RZ, R4 ;  /* 0x000000ffff197224 */ /* 0x000fc600078e0004 */
[----:B--2---:R0:W-:Y:S01]  /*4c020*/  STL.64 [R1+0x2350], R14 ;  /* 0x0023500e01007387 */ /* 0x0041e20000100a00 */
[----:B-1----:R-:W2:Y:S02]  /*4c030*/  LDL.LU R12, [R1+0x220] ;  /* 0x00022000010c7983 */ /* 0x002ea40000300800 */
[----:B------:R-:W2:Y:S01]  /*4c040*/  LDL.LU R13, [R1+0x224] ;  /* 0x00022400010d7983 */ /* 0x000ea20000300800 */
[----:B0-----:R-:W2:Y:S01]  /*4c050*/  LDL.LU R14, [R1+0x228] ;  /* 0x00022800010e7983 */ /* 0x001ea20000300800 */
[----:B------:R-:W2:Y:S02]  /*4c060*/  LDL.LU R15, [R1+0x22c] ;  /* 0x00022c00010f7983 */ /* 0x000ea40000300800 */
[----:B------:R-:W2:Y:S02]  /*4c070*/  LDL.LU R4, [R1+0x230] ;  /* 0x0002300001047983 */ /* 0x000ea40000300800 */
[----:B------:R-:W2:Y:S01]  /*4c080*/  LDL.LU R5, [R1+0x234] ;  /* 0x0002340001057983 */ /* 0x000ea20000300800 */
[----:B------:R-:W2:Y:S01]  /*4c090*/  LDL.LU R6, [R1+0x238] ;  /* 0x0002380001067983 */ /* 0x000ea20000300800 */
[----:B------:R-:W2:Y:S02]  /*4c0a0*/  LDL.LU R7, [R1+0x23c] ;  /* 0x00023c0001077983 */ /* 0x000ea40000300800 */
[----:B------:R-:W3:Y:S02]  /*4c0b0*/  LDL.LU R20, [R1+0x240] ;  /* 0x0002400001147983 */ /* 0x000ee40000300800 */
[----:B------:R-:W-:Y:S01]  /*4c0c0*/  IMAD.MOV.U32 R28, RZ, RZ, R22 ;  /* 0x000000ffff1c7224 */ /* 0x000fe200078e0016 */
[----:B------:R-:W3:Y:S01]  /*4c0d0*/  LDL.LU R21, [R1+0x244] ;  /* 0x0002440001157983 */ /* 0x000ee20000300800 */
[----:B------:R-:W-:-:S02]  /*4c0e0*/  IMAD.MOV.U32 R3, RZ, RZ, R23 ;  /* 0x000000ffff037224 */ /* 0x000fc400078e0017 */
[----:B------:R-:W3:Y:S02]  /*4c0f0*/  LDL.LU R22, [R1+0x248] ;  /* 0x0002480001167983 */ /* 0x000ee40000300800 */
[----:B------:R-:W3:Y:S01]  /*4c100*/  LDL.LU R23, [R1+0x24c] ;  /* 0x00024c0001177983 */ /* 0x000ee20000300800 */
[----:B--2---:R0:W-:Y:S01]  /*4c110*/  STL.64 [R1+0x2378], R6 ;  /* 0x0023780601007387 */ /* 0x0041e20000100a00 */
[----:B------:R-:W-:Y:S03]  /*4c120*/  STL.64 [R1+0x2370], R4 ;  /* 0x0023700401007387 */ /* 0x000fe60000100a00 */
[----:B0-----:R-:W2:Y:S01]  /*4c130*/  LDL.64 R6, [R1+0x48] ;  /* 0x0000480001067983 */ /* 0x001ea20000100a00 */
[----:B------:R0:W-:Y:S02]  /*4c140*/  STL.64 [R1+0x2360], R14 ;  /* 0x0023600e01007387 */ /* 0x0001e40000100a00 */
[----:B------:R-:W-:Y:S01]  /*4c150*/  STL.64 [R1+0x2358], R12 ;  /* 0x0023580c01007387 */ /* 0x000fe20000100a00 */
[----:B0-----:R-:W2:Y:S01]  /*4c160*/  LDL.64 R14, [R1+0x38] ;  /* 0x00003800010e7983 */ /* 0x001ea20000100a00 */
[----:B------:R-:W-:Y:S02]  /*4c170*/  STL.64 [R1+0x22d8], R10 ;  /* 0x0022d80a01007387 */ /* 0x000fe40000100a00 */
[----:B------:R0:W-:Y:S02]  /*4c180*/  STL.64 [R1+0x22d0], R8 ;  /* 0x0022d00801007387 */ /* 0x0001e40000100a00 */
[----:B0-----:R-:W2:Y:S01]  /*4c190*/  LDL.LU R8, [R1+0x1c0] ;  /* 0x0001c00001087983 */ /* 0x001ea20000300800 */
[----:B------:R-:W2:Y:S02]  /*4c1a0*/  LDL.LU R9, [R1+0x1c4] ;  /* 0x0001c40001097983 */ /* 0x000ea40000300800 */
[----:B----4-:R-:W-:-:S02]  /*4c1b0*/  IMAD.MOV.U32 R10, RZ, RZ, R27 ;  /* 0x000000ffff0a7224 */ /* 0x010fc400078e001b */
[----:B---3--:R-:W-:Y:S01]  /*4c1c0*/  IMAD.MOV.U32 R11, RZ, RZ, R26 ;  /* 0x000000ffff0b7224 */ /* 0x008fe200078e001a */
[----:B------:R-:W3:Y:S01]  /*4c1d0*/  LDL.LU R27, [R1+0x239c] ;  /* 0x00239c00011b7983 */ /* 0x000ee20000300800 */
[----:B------:R-:W4:Y:S03]  /*4c1e0*/  LDL.LU R26, [R1+0x2398] ;  /* 0x00239800011a7983 */ /* 0x000f260000300800 */
[----:B------:R-:W-:Y:S04]  /*4c1f0*/  STL.64 [R1+0x22e8], R10 ;  /* 0x0022e80a01007387 */ /* 0x000fe80000100a00 */
[----:B--2---:R0:W-:Y:S04]  /*4c200*/  STL.64 [R1+0x22e0], R8 ;  /* 0x0022e00801007387 */ /* 0x0041e80000100a00 */
[----:B0-----:R-:W2:Y:S01]  /*4c210*/  LDL.LU R8, [R1+0x1d0] ;  /* 0x0001d00001087983 */ /* 0x001ea20000300800 */
[----:B------:R-:W2:Y:S02]  /*4c220*/  LDL.LU R9, [R1+0x1d4] ;  /* 0x0001d40001097983 */ /* 0x000ea40000300800 */
[----:B------:R-:W2:Y:S02]  /*4c230*/  LDL.LU R10, [R1+0x1d8] ;  /* 0x0001d800010a7983 */ /* 0x000ea40000300800 */
[----:B------:R-:W2:Y:S01]  /*4c240*/  LDL.LU R11, [R1+0x1dc] ;  /* 0x0001dc00010b7983 */ /* 0x000ea20000300800 */
[----:B------:R-:W-:Y:S01]  /*4c250*/  HMMA.16816.F32 R20, R16, R6, R20 ;  /* 0x000000061014723c */ /* 0x000fe20000001814 */
[----:B--2---:R3:W-:Y:S01]  /*4c260*/  STL.64 [R1+0x2300], R10 ;  /* 0x0023000a01007387 */ /* 0x0047e20000100a00 */
[----:B------:R0:W-:Y:S02]  /*4c270*/  STL.64 [R1+0x22f8], R8 ;  /* 0x0022f80801007387 */ /* 0x0001e40000100a00 */
[----:B---3--:R-:W-:Y:S01]  /*4c280*/  IMAD.MOV.U32 R10, RZ, RZ, R27 ;  /* 0x000000ffff0a7224 */ /* 0x008fe200078e001b */
[----:B0-----:R-:W2:Y:S01]  /*4c290*/  LDL.LU R8, [R1+0x1e0] ;  /* 0x0001e00001087983 */ /* 0x001ea20000300800 */
[----:B----4-:R-:W-:-:S02]  /*4c2a0*/  IMAD.MOV.U32 R9, RZ, RZ, R26 ;  /* 0x000000ffff097224 */ /* 0x010fc400078e001a */
[----:B------:R-:W3:Y:S02]  /*4c2b0*/  LDL.LU R26, [R1+0x2394] ;  /* 0x00239400011a7983 */ /* 0x000ee40000300800 */
[----:B------:R-:W4:Y:S01]  /*4c2c0*/  LDL.LU R27, [R1+0x2390] ;  /* 0x00239000011b7983 */ /* 0x000f220000300800 */
[----:B------:R-:W2:Y:S04]  /*4c2d0*/  LDL.LU R11, [R1+0x1ec] ;  /* 0x0001ec00010b7983 */ /* 0x000ea80000300800 */
[----:B--2---:R3:W-:Y:S01]  /*4c2e0*/  STL.64 [R1+0x2348], R10 ;  /* 0x0023480a01007387 */ /* 0x0047e20000100a00 */
[----:B------:R0:W-:Y:S02]  /*4c2f0*/  STL.64 [R1+0x2340], R8 ;  /* 0x0023400801007387 */ /* 0x0001e40000100a00 */
[----:B---3--:R-:W-:Y:S01]  /*4c300*/  IMAD.MOV.U32 R10, RZ, RZ, R26 ;  /* 0x000000ffff0a7224 */ /* 0x008fe200078e001a */
[----:B0-----:R-:W2:Y:S01]  /*4c310*/  LDL.LU R8, [R1+0x210] ;  /* 0x0002100001087983 */ /* 0x001ea20000300800 */
[----:B------:R-:W2:Y:S02]  /*4c320*/  LDL.LU R9, [R1+0x214] ;  /* 0x0002140001097983 */ /* 0x000ea40000300800 */
[----:B------:R-:W3:Y:S02]  /*4c330*/  LDL.LU R26, [R1+0x238c] ;  /* 0x00238c00011a7983 */ /* 0x000ee40000300800 */
[----:B----4-:R-:W-:-:S02]  /*4c340*/  IMAD.MOV.U32 R11, RZ, RZ, R27 ;  /* 0x000000ffff0b7224 */ /* 0x010fc400078e001b */
[----:B------:R-:W3:Y:S01]  /*4c350*/  LDL.LU R27, [R1+0x2388] ;  /* 0x00238800011b7983 */ /* 0x000ee20000300800 */
[----:B------:R-:W-:Y:S02]  /*4c360*/  STL [R1+0x1ef0], R25 ;  /* 0x001ef01901007387 */ /* 0x000fe40000100800 */
[----:B------:R0:W-:Y:S02]  /*4c370*/  STL.64 [R1+0x440], R20 ;  /* 0x0004401401007387 */ /* 0x0001e40000100a00 */
[----:B------:R1:W-:Y:S02]  /*4c380*/  STL.64 [R1+0x448], R22 ;  /* 0x0004481601007387 */ /* 0x0003e40000100a00 */
[----:B0-----:R-:W-:Y:S01]  /*4c390*/  IMAD.MOV.U32 R21, RZ, RZ, R6 ;  /* 0x000000ffff157224 */ /* 0x001fe200078e0006 */
[----:B-1----:R-:W4:Y:S01]  /*4c3a0*/  LDL.LU.64 R22, [R1+0x2380] ;  /* 0x0023800001167983 */ /* 0x002f220000300a00 */
[----:B------:R-:W-:Y:S02]  /*4c3b0*/  IMAD.MOV.U32 R20, RZ, RZ, R7 ;  /* 0x000000ffff147224 */ /* 0x000fe400078e0007 */
[----:B------:R-:W2:Y:S02]  /*4c3c0*/  LDL.LU.64 R6, [R1+0x2378] ;  /* 0x0023780001067983 */ /* 0x000ea40000300a00 */
[----:B------:R-:W2:Y:S02]  /*4c3d0*/  LDL.LU.64 R4, [R1+0x2370] ;  /* 0x0023700001047983 */ /* 0x000ea40000300a00 */
[C---:B--2---:R-:W-:Y:S11]  /*4c3e0*/  HMMA.16816.F32 R4, R16.reuse, R14, R4 ;  /* 0x0000000e1004723c */ /* 0x044ff60000001804 */
[----:B------:R-:W-:Y:S11]  /*4c3f0*/  @!UPT UIADD3 URZ, URZ, URZ, URZ ;  /* 0x0000003f3f3ff290 */ /* 0x000ff6000fffe03f */
[----:B------:R-:W-:Y:S01]  /*4c400*/  @!UPT UIADD3 URZ, URZ, URZ, URZ ;  /* 0x0000003f3f3ff290 */ /* 0x000fe2000fffe03f */
[----:B------:R0:W-:Y:S01]  /*4c410*/  STL.64 [R1+0x430], R4 ;  /* 0x0004300401007387 */ /* 0x0001e20000100a00 */
[----:B------:R1:W-:Y:S02]  /*4c420*/  STL.64 [R1+0x438], R6 ;  /* 0x0004380601007387 */ /* 0x0003e40000100a00 */
[----:B0-----:R-:W-:Y:S01]  /*4c430*/  IMAD.MOV.U32 R5, RZ, RZ, R14 ;  /* 0x000000ffff057224 */ /* 0x001fe200078e000e */
[----:B-1----:R-:W2:Y:S01]  /*4c440*/  LDL.LU.64 R6, [R1+0x2368] ;  /* 0x0023680001067983 */ /* 0x002ea20000300a00 */
[----:B------:R-:W-:Y:S02]  /*4c450*/  IMAD.MOV.U32 R4, RZ, RZ, R15 ;  /* 0x000000ffff047224 */ /* 0x000fe400078e000f */
[----:B------:R-:W4:Y:S02]  /*4c460*/  LDL.LU.64 R14, [R1+0x2360] ;  /* 0x00236000010e7983 */ /* 0x000f240000300a00 */
[----:B------:R-:W4:Y:S02]  /*4c470*/  LDL.LU.64 R12, [R1+0x2358] ;  /* 0x00235800010c7983 */ /* 0x000f240000300a00 */
[C---:B----4-:R-:W-:Y:S11]  /*4c480*/  HMMA.16816.F32 R12, R16.reuse, R22, R12 ;  /* 0x00000016100c723c */ /* 0x050ff6000000180c */
[----:B------:R-:W-:Y:S11]  /*4c490*/  @!UPT UIADD3 URZ, URZ, URZ, URZ ;  /* 0x0000003f3f3ff290 */ /* 0x000ff6000fffe03f */
[----:B------:R-:W-:Y:S01]  /*4c4a0*/  @!UPT UIADD3 URZ, URZ, URZ, URZ ;  /* 0x0000003f3f3ff290 */ /* 0x000fe2000fffe03f */
[----:B------:R-:W-:Y:S01]  /*4c4b0*/  STL.64 [R1+0x360], R12 ;  /* 0x0003600c01007387 */ /* 0x000fe20000100a00 */
[----:B------:R0:W-:Y:S03]  /*4c4c0*/  STL.64 [R1+0x368], R14 ;  /* 0x0003680e01007387 */ /* 0x0001e60000100a00 */
[----:B0-----:R-:W4:Y:S02]  /*4c4d0*/  LDL.LU.64 R14, [R1+0x2350] ;  /* 0x00235000010e7983 */ /* 0x001f240000300a00 */
[C---:B----4-:R-:W-:Y:S01]  /*4c4e0*/  HMMA.16816.F32 R8, R16.reuse, R14, R8 ;  /* 0x0000000e1008723c */ /* 0x050fe20000001808 */
[----:B------:R-:W-:Y:S02]  /*4c4f0*/  IMAD.MOV.U32 R25, RZ, RZ, R14 ;  /* 0x000000ffff197224 */ /* 0x000fe400078e000e */
[----:B------:R-:W-:Y:S11]  /*4c500*/  IMAD.MOV.U32 R24, RZ, RZ, R15 ;  /* 0x000000ffff187224 */ /* 0x000ff600078e000f */
[----:B------:R-:W-:Y:S09]  /*4c510*/  @!UPT UIADD3 URZ, URZ, URZ, URZ ;  /* 0x0000003f3f3ff290 */ /* 0x000ff2000fffe03f */
[----:B------:R-:W-:Y:S01]  /*4c520*/  STL.64 [R1+0x350], R8 ;  /* 0x0003500801007387 */ /* 0x000fe20000100a00 */
[----:B------:R0:W-:Y:S03]  /*4c530*/  STL.64 [R1+0x358], R10 ;  /* 0x0003580a01007387 */ /* 0x0001e60000100a00 */
[----:B0-----:R-:W4:Y:S01]  /*4c540*/  LDL.LU.64 R10, [R1+0x2348] ;  /* 0x00234800010a7983 */ /* 0x001f220000300a00 */
[----:B------:R-:W4:Y:S02]  /*4c550*/  LDL.LU.64 R8, [R1+0x2340] ;  /* 0x0023400001087983 */ /* 0x000f240000300a00 */
        /* <DEDUP_REMOVED lines=8> */
[----:B------:R-:W3:Y:S02]  /*4c5e0*/  LDL.LU.64 R12, [R1+0x2320] ;  /* 0x00232000010c7983 */ /* 0x000ee40000300a00 */
[----:B---3--:R-:W-:Y:S01]  /*4c5f0*/  HMMA.16816.F32 R16, R16, R26, R12 ;  /* 0x0000001a1010723c */ /* 0x008fe2000000180c */
[----:B------:R-:W4:Y:S01]  /*4c600*/  LDL.LU.64 R14, [R1+0x2318] ;  /* 0x00231800010e7983 */ /* 0x000f220000300a00 */
[----:B------:R-:W4:Y:S11]  /*4c610*/  LDL.LU.64 R12, [R1+0x2310] ;  /* 0x00231000010c7983 */ /* 0x000f360000300a00 */
[----:B------:R-:W-:Y:S10]  /*4c620*/  @!UPT UIADD3 URZ, URZ, URZ, URZ ;  /* 0x0000003f3f3ff290 */ /* 0x000ff4000fffe03f */
[----:B------:R-:W-:Y:S01]  /*4c630*/  STL.64 [R1+0x3a0], R16 ;  /* 0x0003a01001007387 */ /* 0x000fe20000100a00 */
[----:B------:R0:W-:Y:S02]  /*4c640*/  STL.64 [R1+0x3a8], R18 ;  /* 0x0003a81201007387 */ /* 0x0001e40000100a00 */
[----:B0-----:R-:W-:Y:S02]  /*4c650*/  IMAD.MOV.U32 R18, RZ, RZ, R28 ;  /* 0x000000ffff127224 */ /* 0x001fe400078e001c */
[----:B------:R-:W-:Y:S01]  /*4c660*/  IMAD.MOV.U32 R19, RZ, RZ, R3 ;  /* 0x000000ffff137224 */ /* 0x000fe200078e0003 */
[----:B------:R-:W2:Y:S01]  /*4c670*/  LDL.LU R28, [R1+0x230c] ;  /* 0x00230c00011c7983 */ /* 0x000ea20000300800 */
[----:B------:R-:W3:Y:S05]  /*4c680*/  LDL.LU R3, [R1+0x2308] ;  /* 0x0023080001037983 */ /* 0x000eea0000300800 */
[C---:B----4-:R-:W-:Y:S01]  /*4c690*/  HMMA.16816.F32 R16, R12.reuse, R18, R8 ;  /* 0x000000120c10723c */ /* 0x050fe20000001808 */
[----:B------:R-:W4:Y:S01]  /*4c6a0*/  LDL.LU.64 R10, [R1+0x2300] ;  /* 0x00230000010a7983 */ /* 0x000f220000300a00 */
[----:B------:R-:W4:Y:S11]  /*4c6b0*/  LDL.LU.64 R8, [R1+0x22f8] ;  /* 0x0022f80001087983 */ /* 0x000f360000300a00 */
[----:B------:R-:W-:Y:S10]  /*4c6c0*/  @!UPT UIADD3 URZ, URZ, URZ, URZ ;  /* 0x0000003f3f3ff290 */ /* 0x000ff4000fffe03f */
[----:B------:R-:W-:Y:S01]  /*4c6d0*/  STL.64 [R1+0x480], R16 ;  /* 0x0004801001007387 */ /* 0x000fe20000100a00 */
[----:B------:R0:W-:Y:S02]  /*4c6e0*/  STL.64 [R1+0x488], R18 ;  /* 0x0004881201007387 */ /* 0x0001e40000100a00 */
[----:B------:R4:W-:Y:S02]  /*4c6f0*/  STL [R1+0x1ef4], R16 ;  /* 0x001ef41001007387 */ /* 0x0009e40000100800 */
[----:B0-----:R-:W-:Y:S02]  /*4c700*/  IMAD.MOV.U32 R18, RZ, RZ, R2 ;  /* 0x000000ffff127224 */ /* 0x001fe400078e0002 */
[----:B------:R-:W-:Y:S01]  /*4c710*/  IMAD.MOV.U32 R19, RZ, RZ, R29 ;  /* 0x000000ffff137224 */ /* 0x000fe200078e001d */
[----:B------:R-:W2:Y:S06]  /*4c720*/  LDL.LU R2, [R1+0x22f0] ;  /* 0x0022f00001027983 */ /* 0x000eac0000300800 */
[C---:B----4-:R-:W-:Y:S01]  /*4c730*/  HMMA.16816.F32 R16, R12.reuse, R18, R8 ;  /* 0x000000120c10723c */ /* 0x050fe20000001808 */
[----:B------:R-:W4:Y:S01]  /*4c740*/  LDL.LU.64 R10, [R1+0x22e8] ;  /* 0x0022e800010a7983 */ /* 0x000f220000300a00 */
[----:B------:R-:W4:Y:S11]  /*4c750*/  LDL.LU.64 R8, [R1+0x22e0] ;  /* 0x0022e00001087983 */ /* 0x000f360000300a00 */
[----:B------:R-:W-:Y:S10]  /*4c760*/  @!UPT UIADD3 URZ, URZ, URZ, URZ ;  /* 0x0000003f3f3ff290 */ /* 0x000ff4000fffe03f */
[----:B------:R0:W-:Y:S01]  /*4c770*/  STL.64 [R1+0x470], R16 ;  /* 0x0004701001007387 */ /* 0x0001e20000100a00 */
[----:B------:R1:W-:Y:S02]  /*4c780*/  STL.64 [R1+0x478], R18 ;  /* 0x0004781201007387 */ /* 0x0003e40000100a00 */
[----:B0-----:R-:W-:Y:S02]  /*4c790*/  IMAD.MOV.U32 R17, RZ, RZ, R16 ;  /* 0x000000ffff117224 */ /* 0x001fe400078e0010 */
[----:B-1----:R-:W-:Y:S02]  /*4c7a0*/  IMAD.MOV.U32 R18, RZ, RZ, R21 ;  /* 0x000000ffff127224 */ /* 0x002fe400078e0015 */
[----:B------:R-:W-:Y:S01]  /*4c7b0*/  IMAD.MOV.U32 R19, RZ, RZ, R20 ;  /* 0x000000ffff137224 */ /* 0x000fe200078e0014 */
[----:B------:R4:W-:Y:S06]  /*4c7c0*/  STL [R1+0x1ef8], R17 ;  /* 0x001ef81101007387 */ /* 0x0009ec0000100800 */
[----:B----4-:R-:W-:Y:S01]  /*4c7d0*/  HMMA.16816.F32 R16, R12, R18, R8 ;  /* 0x000000120c10723c */ /* 0x010fe20000001808 */
[----:B------:R-:W4:Y:S01]  /*4c7e0*/  LDL.LU.64 R10, [R1+0x22d8] ;  /* 0x0022d800010a7983 */ /* 0x000f220000300a00 */
[----:B------:R-:W4:Y:S11]  /*4c7f0*/  LDL.LU.64 R8, [R1+0x22d0] ;  /* 0x0022d00001087983 */ /* 0x000f360000300a00 */
[----:B------:R-:W-:Y:S10]  /*4c800*/  @!UPT UIADD3 URZ, URZ, URZ, URZ ;  /* 0x0000003f3f3ff290 */ /* 0x000ff4000fffe03f */
[----:B------:R-:W-:Y:S01]  /*4c810*/  STL.64 [R1+0x460], R16 ;  /* 0x0004601001007387 */ /* 0x000fe20000100a00 */
[----:B------:R0:W-:Y:S02]  /*4c820*/  STL.64 [R1+0x468], R18 ;  /* 0x0004681201007387 */ /* 0x0001e40000100a00 */
[----:B0-----:R-:W-:Y:S02]  /*4c830*/  IMAD.MOV.U32 R18, RZ, RZ, R16 ;  /* 0x000000ffff127224 */ /* 0x001fe400078e0010 */
[----:B------:R-:W-:-:S03]  /*4c840*/  IMAD.MOV.U32 R19, RZ, RZ, R4 ;  /* 0x000000ffff137224 */ /* 0x000fc600078e0004 */
[----:B------:R0:W-:Y:S02]  /*4c850*/  STL [R1+0x1efc], R18 ;  /* 0x001efc1201007387 */ /* 0x0001e40000100800 */
[----:B0-----:R-:W-:-:S07]  /*4c860*/  IMAD.MOV.U32 R18, RZ, RZ, R5 ;  /* 0x000000ffff127224 */ /* 0x001fce00078e0005 */
[----:B----4-:R-:W-:Y:S01]  /*4c870*/  HMMA.16816.F32 R16, R12, R18, R8 ;  /* 0x000000120c10723c */ /* 0x010fe20000001808 */
[----:B------:R-:W4:Y:S01]  /*4c880*/  LDL.LU.64 R10, [R1+0x22c8] ;  /* 0x0022c800010a7983 */ /* 0x000f220000300a00 */
[----:B------:R-:W4:Y:S11]  /*4c890*/  LDL.LU.64 R8, [R1+0x22c0] ;  /* 0x0022c00001087983 */ /* 0x000f360000300a00 */
[----:B------:R-:W-:Y:S10]  /*4c8a0*/  @!UPT UIADD3 URZ, URZ, URZ, URZ ;  /* 0x0000003f3f3ff290 */ /* 0x000ff4000fffe03f */
[----:B------:R-:W-:Y:S01]  /*4c8b0*/  STL.64 [R1+0x450], R16 ;  /* 0x0004501001007387 */ /* 0x000fe20000100a00 */
[----:B------:R0:W-:Y:S02]  /*4c8c0*/  STL.64 [R1+0x458], R18 ;  /* 0x0004581201007387 */ /* 0x0001e40000100a00 */
[----:B0-----:R-:W-:-:S05]  /*4c8d0*/  IMAD.MOV.U32 R19, RZ, RZ, R16 ;  /* 0x000000ffff137224 */ /* 0x001fca00078e0010 */
[----:B------:R0:W-:Y:S01]  /*4c8e0*/  STL [R1+0x1f00], R19 ;  /* 0x001f001301007387 */ /* 0x0001e20000100800 */
[----:B------:R-:W2:Y:S02]  /*4c8f0*/  LDL.LU R16, [R1+0x1a0] ;  /* 0x0001a00001107983 */ /* 0x000ea40000300800 */
[----:B------:R-:W2:Y:S02]  /*4c900*/  LDL.LU R17, [R1+0x1a4] ;  /* 0x0001a40001117983 */ /* 0x000ea40000300800 */
[----:B------:R-:W2:Y:S01]  /*4c910*/  LDL.LU R18, [R1+0x1a8] ;  /* 0x0001a80001127983 */ /* 0x000ea20000300800 */
[----:B0-----:R-:W2:Y:S01]  /*4c920*/  LDL.LU R19, [R1+0x1ac] ;  /* 0x0001ac0001137983 */ /* 0x001ea20000300800 */
[----:B------:R-:W-:Y:S02]  /*4c930*/  IMAD.MOV.U32 R5, RZ, RZ, R22 ;  /* 0x000000ffff057224 */ /* 0x000fe400078e0016 */
[----:B------:R-:W-:Y:S01]  /*4c940*/  IMAD.MOV.U32 R4, RZ, RZ, R23 ;  /* 0x000000ffff047224 */ /* 0x000fe200078e0017 */
[----:B--2---:R-:W-:Y:S11]  /*4c950*/  HMMA.16816.F32 R16, R12, R22, R16 ;  /* 0x000000160c10723c */ /* 0x004ff60000001810 */
[----:B------:R-:W-:Y:S11]  /*4c960*/  @!UPT UIADD3 URZ, URZ, URZ, URZ ;  /* 0x0000003f3f3ff290 */ /* 0x000ff6000fffe03f */
[----:B------:R-:W-:Y:S01]  /*4c970*/  @!UPT UIADD3 URZ, URZ, URZ, URZ ;  /* 0x0000003f3f3ff290 */ /* 0x000fe2000fffe03f */
[----:B------:R-:W-:Y:S01]  /*4c980*/  STL.64 [R1+0x370], R16 ;  /* 0x0003701001007387 */ /* 0x000fe20000100a00 */
[----:B------:R-:W-:Y:S02]  /*4c990*/  STL.64 [R1+0x378], R18 ;  /* 0x0003781201007387 */ /* 0x000fe40000100a00 */
[----:B------:R-:W2:Y:S02]  /*4c9a0*/  LDL.LU R20, [R1+0x70] ;  /* 0x0000700001147983 */ /* 0x000ea40000300800 */
[----:B------:R-:W2:Y:S01]  /*4c9b0*/  LDL.LU R21, [R1+0x74] ;  /* 0x0000740001157983 */ /* 0x000ea20000300800 */
[----:B------:R-:W2:Y:S01]  /*4c9c0*/  LDL.LU R22, [R1+0x78] ;  /* 0x0000780001167983 */ /* 0x000ea20000300800 */
[----:B------:R-:W2:Y:S03]  /*4c9d0*/  LDL.LU R23, [R1+0x7c] ;  /* 0x00007c0001177983 */ /* 0x000ea60000300800 */
[----:B--2---:R0:W-:Y:S02]  /*4c9e0*/  STL.64 [R1+0x21a0], R22 ;  /* 0x0021a01601007387 */ /* 0x0041e40000100a00 */
[----:B0-----:R-:W-:-:S02]  /*4c9f0*/  IMAD.MOV.U32 R22, RZ, RZ, R25 ;  /* 0x000000ffff167224 */ /* 0x001fc400078e0019 */
[----:B------:R-:W-:-:S07]  /*4ca00*/  IMAD.MOV.U32 R23, RZ, RZ, R24 ;  /* 0x000000ffff177224 */ /* 0x000fce00078e0018 */
[----:B----4-:R-:W-:Y:S01]  /*4ca10*/  HMMA.16816.F32 R8, R12, R22, R8 ;  /* 0x000000160c08723c */ /* 0x010fe20000001808 */
[----:B------:R-:W-:Y:S01]  /*4ca20*/  STL.64 [R1+0x2198], R20 ;  /* 0x0021981401007387 */ /* 0x000fe20000100a00 */
[----:B------:R-:W2:Y:S11]  /*4ca30*/  LDL.LU.64 R18, [R1+0x398] ;  /* 0x0003980001127983 */ /* 0x000eb60000300a00 */
[----:B------:R-:W-:Y:S10]  /*4ca40*/  @!UPT UIADD3 URZ, URZ, URZ, URZ ;  /* 0x0000003f3f3ff290 */ /* 0x000ff4000fffe03f */
[----:B------:R0:W-:Y:S01]  /*4ca50*/  STL.64 [R1+0x340], R8 ;  /* 0x0003400801007387 */ /* 0x0001e20000100a00 */
[----:B------:R1:W-:Y:S03]  /*4ca60*/  STL.64 [R1+0x348], R10 ;  /* 0x0003480a01007387 */ /* 0x0003e60000100a00 */
[----:B0-----:R-:W4:Y:S01]  /*4ca70*/  LDL.LU R8, [R1+0x160] ;  /* 0x0001600001087983 */ /* 0x001f220000300800 */
[----:B------:R-:W4:Y:S02]  /*4ca80*/  LDL.LU R9, [R1+0x164] ;  /* 0x0001640001097983 */ /* 0x000f240000300800 */
[----:B-1----:R-:W4:Y:S02]  /*4ca90*/  LDL.LU R10, [R1+0x168] ;  /* 0x00016800010a7983 */ /* 0x002f240000300800 */
[----:B------:R-:W4:Y:S01]  /*4caa0*/  LDL.LU R11, [R1+0x16c] ;  /* 0x00016c00010b7983 */ /* 0x000f220000300800 */
[----:B------:R0:W-:Y:S01]  /*4cab0*/  STL.64 [R1+0x2280], R22 ;  /* 0x0022801601007387 */ /* 0x0001e20000100a00 */
[----:B------:R-:W3:Y:S02]  /*4cac0*/  LDL.LU R20, [R1+0x170] ;  /* 0x0001700001147983 */ /* 0x000ee40000300800 */
[----:B------:R-:W3:Y:S01]  /*4cad0*/  LDL.LU R21, [R1+0x174] ;  /* 0x0001740001157983 */ /* 0x000ee20000300800 */
[----:B0-----:R-:W3:Y:S01]  /*4cae0*/  LDL.LU R22, [R1+0x178] ;  /* 0x0001780001167983 */ /* 0x001ee20000300800 */
[----:B------:R-:W3:Y:S02]  /*4caf0*/  LDL.LU R23, [R1+0x17c] ;  /* 0x00017c0001177983 */ /* 0x000ee40000300800 */
[----:B------:R-:W3:Y:S02]  /*4cb00*/  LDL.LU.64 R16, [R1+0x390] ;  /* 0x0003900001107983 */ /* 0x000ee40000300a00 */
[----:B------:R-:W-:-:S02]  /*4cb10*/  IMAD.MOV.U32 R25, RZ, RZ, R6 ;  /* 0x000000ffff197224 */ /* 0x000fc400078e0006 */
[----:B------:R-:W-:Y:S01]  /*4cb20*/  IMAD.MOV.U32 R24, RZ, RZ, R7 ;  /* 0x000000ffff187224 */ /* 0x000fe200078e0007 */
[----:B--2---:R0:W-:Y:S02]  /*4cb30*/  STL.64 [R1+0x21b0], R18 ;  /* 0x0021b01201007387 */ /* 0x0041e40000100a00 */
[----:B0-----:R-:W-:Y:S02]  /*4cb40*/  IMAD.MOV.U32 R18, RZ, RZ, R28 ;  /* 0x000000ffff127224 */ /* 0x001fe400078e001c */
[----:B------:R-:W-:Y:S01]  /*4cb50*/  IMAD.MOV.U32 R19, RZ, RZ, R0 ;  /* 0x000000ffff137224 */ /* 0x000fe200078e0000 */
[----:B---3--:R0:W-:Y:S02]  /*4cb60*/  STL.64 [R1+0x21a8], R16 ;  /* 0x0021a81001007387 */ /* 0x0081e40000100a00 */
[----:B0-----:R-:W-:Y:S02]  /*4cb70*/  IMAD.MOV.U32 R16, RZ, RZ, R2 ;  /* 0x000000ffff107224 */ /* 0x001fe400078e0002 */
[----:B------:R-:W-:Y:S01]  /*4cb80*/  IMAD.MOV.U32 R17, RZ, RZ, R3 ;  /* 0x000000ffff117224 */ /* 0x000fe200078e0003 */
[----:B------:R-:W2:Y:S01]  /*4cb90*/  LDL.LU R2, [R1+0x22bc] ;  /* 0x0022bc0001027983 */ /* 0x000ea20000300800 */
[----:B------:R-:W3:Y:S02]  /*4cba0*/  LDL.LU R3, [R1+0x22b8] ;  /* 0x0022b80001037983 */ /* 0x000ee40000300800 */
[----:B------:R-:W2:Y:S02]  /*4cbb0*/  LDL.LU R28, [R1+0x22b4] ;  /* 0x0022b400011c7983 */ /* 0x000ea40000300800 */
[----:B------:R-:W2:Y:S01]  /*4cbc0*/  LDL.LU R0, [R1+0x22b0] ;  /* 0x0022b00001007983 */ /* 0x000ea20000300800 */
[----:B------:R0:W-:Y:S01]  /*4cbd0*/  STL.64 [R1+0x21c0], R18 ;  /* 0x0021c01201007387 */ /* 0x0001e20000100a00 */
[----:B------:R-:W-:Y:S02]  /*4cbe0*/  STL.64 [R1+0x21b8], R16 ;  /* 0x0021b81001007387 */ /* 0x000fe40000100a00 */
[----:B0-----:R-:W-:-:S02]  /*4cbf0*/  IMAD.MOV.U32 R18, RZ, RZ, R5 ;  /* 0x000000ffff127224 */ /* 0x001fc400078e0005 */
[----:B------:R-:W-:-:S05]  /*4cc00*/  IMAD.MOV.U32 R19, RZ, RZ, R4 ;  /* 0x000000ffff137224 */ /* 0x000fca00078e0004 */
[----:B------:R0:W-:Y:S01]  /*4cc10*/  STL.64 [R1+0x2298], R18 ;  /* 0x0022981201007387 */ /* 0x0001e20000100a00 */
[----:B------:R-:W2:Y:S01]  /*4cc20*/  LDL.LU R29, [R1+0x9c4] ;  /* 0x0009c400011d7983 */ /* 0x000ea20000300800 */
[C---:B0-----:R-:W-:Y:S11]  /*4cc30*/  HMMA.16816.F32 R16, R12.reuse, R6, R20 ;  /* 0x000000060c10723c */ /* 0x041ff60000001814 */
[----:B------:R-:W-:Y:S11]  /*4cc40*/  @!UPT UIADD3 URZ, URZ, URZ, URZ ;  /* 0x0000003f3f3ff290 */ /* 0x000ff6000fffe03f */
[----:B------:R-:W-:Y:S01]  /*4cc50*/  @!UPT UIADD3 URZ, URZ, URZ, URZ ;  /* 0x0000003f3f3ff290 */ /* 0x000fe2000fffe03f */
[----:B------:R0:W-:Y:S01]  /*4cc60*/  STL.64 [R1+0x330], R16 ;  /* 0x0003301001007387 */ /* 0x0001e20000100a00 */
[----:B------:R1:W-:Y:S02]  /*4cc70*/  STL.64 [R1+0x338], R18 ;  /* 0x0003381201007387 */ /* 0x0003e40000100a00 */
[----:B------:R-:W2:Y:S02]  /*4cc80*/  LDL.LU R4, [R1+0x130] ;  /* 0x0001300001047983 */ /* 0x000ea40000300800 */
[----:B------:R-:W2:Y:S01]  /*4cc90*/  LDL.LU R5, [R1+0x134] ;  /* 0x0001340001057983 */ /* 0x000ea20000300800 */
[----:B------:R-:W2:Y:S01]  /*4cca0*/  LDL.LU R6, [R1+0x138] ;  /* 0x0001380001067983 */ /* 0x000ea20000300800 */
[----:B------:R-:W2:Y:S02]  /*4ccb0*/  LDL.LU R7, [R1+0x13c] ;  /* 0x00013c0001077983 */ /* 0x000ea40000300800 */
[----:B------:R-:W2:Y:S02]  /*4ccc0*/  LDL.LU R20, [R1+0x140] ;  /* 0x0001400001147983 */ /* 0x000ea40000300800 */
[----:B------:R-:W2:Y:S01]  /*4ccd0*/  LDL.LU R21, [R1+0x144] ;  /* 0x0001440001157983 */ /* 0x000ea20000300800 */
[----:B------:R-:W2:Y:S01]  /*4cce0*/  LDL.LU R22, [R1+0x148] ;  /* 0x0001480001167983 */ /* 0x000ea20000300800 */
[----:B------:R-:W2:Y:S01]  /*4ccf0*/  LDL.LU R23, [R1+0x14c] ;  /* 0x00014c0001177983 */ /* 0x000ea20000300800 */
[----:B----4-:R-:W-:Y:S02]  /*4cd00*/  HMMA.16816.F32 R12, R12, R26, R8 ;  /* 0x0000001a0c0c723c */ /* 0x010fe40000001808 */
[----:B0-----:R-:W4:Y:S01]  /*4cd10*/  LDL.LU R16, [R1+0x150] ;  /* 0x0001500001107983 */ /* 0x001f220000300800 */
[----:B------:R-:W4:Y:S02]  /*4cd20*/  LDL.LU R17, [R1+0x154] ;  /* 0x0001540001117983 */ /* 0x000f240000300800 */
[----:B-1----:R-:W4:Y:S02]  /*4cd30*/  LDL.LU R18, [R1+0x158] ;  /* 0x0001580001127983 */ /* 0x002f240000300800 */
[----:B------:R-:W4:Y:S01]  /*4cd40*/  LDL.LU R19, [R1+0x15c] ;  /* 0x00015c0001137983 */ /* 0x000f220000300800 */
[----:B--2---:R0:W-:Y:S01]  /*4cd50*/  STL.64 [R1+0x2290], R22 ;  /* 0x0022901601007387 */ /* 0x0041e20000100a00 */
[----:B------:R1:W-:Y:S03]  /*4cd60*/  STL.64 [R1+0x2288], R20 ;  /* 0x0022881401007387 */ /* 0x0003e60000100a00 */
[----:B0-----:R-:W4:Y:S01]  /*4cd70*/  LDL.LU.64 R22, [R1+0x68] ;  /* 0x0000680001167983 */ /* 0x001f220000300a00 */
[----:B------:R0:W-:Y:S02]  /*4cd80*/  STL.64 [R1+0x2278], R6 ;  /* 0x0022780601007387 */ /* 0x0001e40000100a00 */
[----:B------:R-:W-:Y:S02]  /*4cd90*/  STL.64 [R1+0x2270], R4 ;  /* 0x0022700401007387 */ /* 0x000fe40000100a00 */
[----:B-1----:R-:W-:-:S02]  /*4cda0*/  IMAD.MOV.U32 R21, RZ, RZ, R24 ;  /* 0x000000ffff157224 */ /* 0x002fc400078e0018 */
[----:B------:R-:W-:Y:S01]  /*4cdb0*/  IMAD.MOV.U32 R20, RZ, RZ, R25 ;  /* 0x000000ffff147224 */ /* 0x000fe200078e0019 */
[----:B0-----:R-:W2:Y:S01]  /*4cdc0*/  LDL.LU.64 R6, [R1+0x58] ;  /* 0x0000580001067983 */ /* 0x001ea20000300a00 */
[----:B------:R-:W4:Y:S02]  /*4cdd0*/  LDL.LU.64 R10, [R1+0x22a8] ;  /* 0x0022a800010a7983 */ /* 0x000f240000300a00 */
[----:B------:R-:W4:Y:S02]  /*4cde0*/  LDL.LU.64 R8, [R1+0x22a0] ;  /* 0x0022a00001087983 */ /* 0x000f240000300a00 */
[----:B------:R0:W-:Y:S01]  /*4cdf0*/  STL.64 [R1+0x2238], R26 ;  /* 0x0022381a01007387 */ /* 0x0001e20000100a00 */
[----:B------:R-:W2:Y:S01]  /*4ce00*/  LDL.LU R24, [R1+0x110] ;  /* 0x0001100001187983 */ /* 0x000ea20000300800 */
[----:B------:R-:W-:Y:S02]  /*4ce10*/  STL.64 [R1+0x310], R12 ;  /* 0x0003100c01007387 */ /* 0x000fe40000100a00 */
[----:B------:R-:W-:Y:S02]  /*4ce20*/  STL.64 [R1+0x318], R14 ;  /* 0x0003180e01007387 */ /* 0x000fe40000100a00 */
[----:B------:R-:W2:Y:S01]  /*4ce30*/  LDL.LU R25, [R1+0x114] ;  /* 0x0001140001197983 */ /* 0x000ea20000300800 */
[----:B0-----:R-:W2:Y:S01]  /*4ce40*/  LDL.LU R26, [R1+0x118] ;  /* 0x00011800011a7983 */ /* 0x001ea20000300800 */
[----:B------:R-:W2:Y:S03]  /*4ce50*/  LDL.LU R27, [R1+0x11c] ;  /* 0x00011c00011b7983 */ /* 0x000ea60000300800 */
[----:B--2---:R0:W-:Y:S01]  /*4ce60*/  STL.64 [R1+0x2250], R26 ;  /* 0x0022501a01007387 */ /* 0x0041e20000100a00 */
[----:B------:R-:W-:Y:S03]  /*4ce70*/  STL.64 [R1+0x2248], R24 ;  /* 0x0022481801007387 */ /* 0x000fe60000100a00 */
[----:B0-----:R-:W2:Y:S01]  /*4ce80*/  LDL.LU.64 R26, [R1+0x38] ;  /* 0x00003800011a7983 */ /* 0x001ea20000300a00 */
[----:B------:R-:W-:-:S02]  /*4ce90*/  IMAD.MOV.U32 R14, RZ, RZ, R20 ;  /* 0x000000ffff0e7224 */ /* 0x000fc400078e0014 */
[----:B------:R-:W-:Y:S01]  /*4cea0*/  IMAD.MOV.U32 R15, RZ, RZ, R21 ;  /* 0x000000ffff0f7224 */ /* 0x000fe200078e0015 */
[----:B----4-:R-:W-:Y:S01]  /*4ceb0*/  HMMA.16816.F32 R16, R8, R22, R16 ;  /* 0x000000160810723c */ /* 0x010fe20000001810 */
[----:B--2---:R0:W-:Y:S04]  /*4cec0*/  STL.64 [R1+0x2268], R26 ;  /* 0x0022681a01007387 */ /* 0x0041e80000100a00 */
[----:B0-----:R-:W2:Y:S01]  /*4ced0*/  LDL.LU.64 R26, [R1+0x48] ;  /* 0x00004800011a7983 */ /* 0x001ea20000300a00 */
        /* <DEDUP_REMOVED lines=11> */
[----:B------:R0:W-:Y:S01]  /*4cf90*/  STL.64 [R1+0x420], R16 ;  /* 0x0004201001007387 */ /* 0x0001e20000100a00 */
[----:B------:R1:W-:Y:S02]  /*4cfa0*/  STL.64 [R1+0x428], R18 ;  /* 0x0004281201007387 */ /* 0x0003e40000100a00 */
[----:B0-----:R-:W-:Y:S01]  /*4cfb0*/  IMAD.MOV.U32 R17, RZ, RZ, R22 ;  /* 0x000000ffff117224 */ /* 0x001fe200078e0016 */
[----:B-1----:R-:W4:Y:S01]  /*4cfc0*/  LDL.LU.64 R18, [R1+0x2298] ;  /* 0x0022980001127983 */ /* 0x002f220000300a00 */
[----:B------:R-:W-:-:S02]  /*4cfd0*/  IMAD.MOV.U32 R16, RZ, RZ, R23 ;  /* 0x000000ffff107224 */ /* 0x000fc400078e0017 */
        /* <DEDUP_REMOVED lines=17> */
[----:B0-----:R-:W-:Y:S02]  /*4d0f0*/  IMAD.MOV.U32 R5, RZ, RZ, R26 ;  /* 0x000000ffff057224 */ /* 0x001fe400078e001a */
[----:B------:R-:W-:Y:S02]  /*4d100*/  IMAD.MOV.U32 R4, RZ, RZ, R27 ;  /* 0x000000ffff047224 */ /* 0x000fe400078e001b */
[----:B------:R-:W2:Y:S02]  /*4d110*/  LDL.LU.64 R26, [R1+0x2268] ;  /* 0x00226800011a7983 */ /* 0x000ea40000300a00 */
[----:B--2---:R-:W-:Y:S01]  /*4d120*/  HMMA.16816.F32 R12, R8, R26, R12 ;  /* 0x0000001a080c723c */ /* 0x004fe2000000180c */
[----:B-1----:R-:W-:-:S02]  /*4d130*/  IMAD.MOV.U32 R7, RZ, RZ, R26 ;  /* 0x000000ffff077224 */ /* 0x002fc400078e001a */
        /* <DEDUP_REMOVED lines=8> */
[----:B----4-:R0:W-:Y:S01]  /*4d1c0*/  STL.64 [R1+0x21d0], R18 ;  /* 0x0021d01201007387 */ /* 0x0101e20000100a00 */
[C---:B--2---:R-:W-:Y:S08]  /*4d1d0*/  HMMA.16816.F32 R24, R8.reuse, R18, R24 ;  /* 0x000000120818723c */ /* 0x044ff00000001818 */
[----:B------:R-:W-:Y:S01]  /*4d1e0*/  HMMA.16816.F32 R12, R8, R22, R12 ;  /* 0x00000016080c723c */ /* 0x000fe2000000180c */
[----:B0-----:R-:W-:-:S02]  /*4d1f0*/  IMAD.MOV.U32 R18, RZ, RZ, R7 ;  /* 0x000000ffff127224 */ /* 0x001fc400078e0007 */
[----:B------:R-:W-:Y:S11]  /*4d200*/  IMAD.MOV.U32 R19, RZ, RZ, R6 ;  /* 0x000000ffff137224 */ /* 0x000ff600078e0006 */
[----:B------:R-:W-:Y:S01]  /*4d210*/  @!UPT UIADD3 URZ, URZ, URZ, URZ ;  /* 0x0000003f3f3ff290 */ /* 0x000fe2000fffe03f */
[----:B------:R-:W-:Y:S01]  /*4d220*/  STL.64 [R1+0x2f0], R24 ;  /* 0x0002f01801007387 */ /* 0x000fe20000100a00 */
[----:B------:R-:W-:Y:S02]  /*4d230*/  STL.64 [R1+0x2f8], R26 ;  /* 0x0002f81a01007387 */ /* 0x000fe40000100a00 */
[----:B------:R0:W-:Y:S02]  /*4d240*/  STL.64 [R1+0x21d8], R18 ;  /* 0x0021d81201007387 */ /* 0x0001e40000100a00 */
[----:B0-----:R-:W-:Y:S02]  /*4d250*/  IMAD.MOV.U32 R19, RZ, RZ, R4 ;  /* 0x000000ffff137224 */ /* 0x001fe400078e0004 */
[----:B------:R-:W-:Y:S01]  /*4d260*/  IMAD.MOV.U32 R18, RZ, RZ, R5 ;  /* 0x000000ffff127224 */ /* 0x000fe200078e0005 */
        /* <DEDUP_REMOVED lines=8> */
[----:B------:R0:W-:Y:S02]  /*4d2f0*/  STL.64 [R1+0x21f0], R18 ;  /* 0x0021f01201007387 */ /* 0x0001e40000100a00 */
[----:B0-----:R-:W-:-:S02]  /*4d300*/  IMAD.MOV.U32 R18, RZ, RZ, R21 ;  /* 0x000000ffff127224 */ /* 0x001fc400078e0015 */
[----:B------:R-:W-:-:S05]  /*4d310*/  IMAD.MOV.U32 R19, RZ, RZ, R20 ;  /* 0x000000ffff137224 */ /* 0x000fca00078e0014 */
[----:B------:R-:W-:Y:S01]  /*4d320*/  STL.64 [R1+0x2208], R18 ;  /* 0x0022081201007387 */ /* 0x000fe20000100a00 */
[----:B------:R-:W-:Y:S02]  /*4d330*/  STL.64 [R1+0x2d0], R12 ;  /* 0x0002d00c01007387 */ /* 0x000fe40000100a00 */
[----:B------:R0:W-:Y:S02]  /*4d340*/  STL.64 [R1+0x2d8], R14 ;  /* 0x0002d80e01007387 */ /* 0x0001e40000100a00 */
        /* <DEDUP_REMOVED lines=27> */
[----:B0-----:R-:W4:Y:S01]  /*4d500*/  LDL.LU.64 R26, [R1+0x2238] ;  /* 0x00223800011a7983 */ /* 0x001f220000300a00 */
[----:B------:R-:W-:-:S02]  /*4d510*/  IMAD.MOV.U32 R18, RZ, RZ, R17 ;  /* 0x000000ffff127224 */ /* 0x000fc400078e0011 */
[----:B------:R-:W-:Y:S01]  /*4d520*/  IMAD.MOV.U32 R19, RZ, RZ, R16 ;  /* 0x000000ffff137224 */ /* 0x000fe200078e0010 */
[----:B----4-:R-:W-:Y:S01]  /*4d530*/  HMMA.16816.F32 R8, R8, R26, R4 ;  /* 0x0000001a0808723c */ /* 0x010fe20000001804 */
[----:B------:R-:W2:Y:S01]  /*4d540*/  LDL.LU.64 R6, [R1+0x2230] ;  /* 0x0022300001067983 */ /* 0x000ea20000300a00 */
[----:B------:R-:W2:Y:S11]  /*4d550*/  LDL.LU.64 R4, [R1+0x2228] ;  /* 0x0022280001047983 */ /* 0x000eb60000300a00 */
[----:B------:R-:W-:Y:S10]  /*4d560*/  @!UPT UIADD3 URZ, URZ, URZ, URZ ;  /* 0x0000003f3f3ff290 */ /* 0x000ff4000fffe03f */
[----:B------:R0:W-:Y:S01]  /*4d570*/  STL.64 [R1+0x290], R8 ;  /* 0x0002900801007387 */ /* 0x0001e20000100a00 */
[----:B------:R-:W-:Y:S02]  /*4d580*/  STL.64 [R1+0x298], R10 ;  /* 0x0002980a01007387 */ /* 0x000fe40000100a00 */
[----:B0-----:R-:W-:Y:S02]  /*4d590*/  IMAD.MOV.U32 R8, RZ, RZ, R0 ;  /* 0x000000ffff087224 */ /* 0x001fe400078e0000 */
[----:B------:R-:W4:Y:S01]  /*4d5a0*/  LDL.LU R0, [R1+0x2220] ;  /* 0x0022200001007983 */ /* 0x000f220000300800 */
[C---:B--2---:R-:W-:Y:S03]  /*4d5b0*/  HMMA.16816.F32 R16, R4.reuse, R18, R20 ;  /* 0x000000120410723c */ /* 0x044fe60000001814 */
[----:B------:R-:W2:Y:S01]  /*4d5c0*/  LDL.LU.64 R22, [R1+0x2218] ;  /* 0x0022180001167983 */ /* 0x000ea20000300a00 */
[----:B------:R-:W2:Y:S11]  /*4d5d0*/  LDL.LU.64 R20, [R1+0x2210] ;  /* 0x0022100001147983 */ /* 0x000eb60000300a00 */
[----:B------:R-:W-:Y:S08]  /*4d5e0*/  @!UPT UIADD3 URZ, URZ, URZ, URZ ;  /* 0x0000003f3f3ff290 */ /* 0x000ff0000fffe03f */
[----:B------:R-:W-:Y:S01]  /*4d5f0*/  STL.64 [R1+0x3c0], R16 ;  /* 0x0003c01001007387 */ /* 0x000fe20000100a00 */
[----:B------:R0:W-:Y:S03]  /*4d600*/  STL.64 [R1+0x3c8], R18 ;  /* 0x0003c81201007387 */ /* 0x0001e60000100a00 */
[----:B0-----:R-:W2:Y:S01]  /*4d610*/  LDL.LU.64 R18, [R1+0x2208] ;  /* 0x0022080001127983 */ /* 0x001ea20000300a00 */
[----:B------:R-:W-:Y:S02]  /*4d620*/  IMAD.MOV.U32 R9, RZ, RZ, R28 ;  /* 0x000000ffff097224 */ /* 0x000fe400078e001c */
        /* <DEDUP_REMOVED lines=15> */
[----:B0-----:R-:W2:Y:S01]  /*4d720*/  LDL.LU.64 R18, [R1+0x21d8] ;  /* 0x0021d80001127983 */ /* 0x001ea20000300a00 */
[----:B---3--:R-:W-:Y:S02]  /*4d730*/  IMAD.MOV.U32 R10, RZ, RZ, R3 ;  /* 0x000000ffff0a7224 */ /* 0x008fe400078e0003 */
[----:B------:R-:W-:-:S07]  /*4d740*/  IMAD.MOV.U32 R11, RZ, RZ, R2 ;  /* 0x000000ffff0b7224 */ /* 0x000fce00078e0002 */
[C---:B--2---:R-:W-:Y:S11]  /*4d750*/  HMMA.16816.F32 R16, R4.reuse, R18, R8 ;  /* 0x000000120410723c */ /* 0x044ff60000001808 */
[----:B------:R-:W-:Y:S11]  /*4d760*/  @!UPT UIADD3 URZ, URZ, URZ, URZ ;  /* 0x0000003f3f3ff290 */ /* 0x000ff6000fffe03f */
[----:B------:R-:W-:Y:S01]  /*4d770*/  @!UPT UIADD3 URZ, URZ, URZ, URZ ;  /* 0x0000003f3f3ff290 */ /* 0x000fe2000fffe03f */
[----:B------:R-:W-:Y:S01]  /*4d780*/  STL.64 [R1+0x2e0], R16 ;  /* 0x0002e01001007387 */ /* 0x000fe20000100a00 */
[----:B------:R-:W-:Y:S02]  /*4d790*/  IMAD.MOV.U32 R11, RZ, RZ, R18 ;  /* 0x000000ffff0b7224 */ /* 0x000fe400078e0012 */
[----:B------:R0:W-:Y:S02]  /*4d7a0*/  STL.64 [R1+0x2e8], R18 ;  /* 0x0002e81201007387 */ /* 0x0001e40000100a00 */
[----:B------:R-:W-:Y:S02]  /*4d7b0*/  IMAD.MOV.U32 R10, RZ, RZ, R19 ;  /* 0x000000ffff0a7224 */ /* 0x000fe400078e0013 */
[----:B0-----:R-:W2:Y:S03]  /*4d7c0*/  LDL.LU.64 R18, [R1+0x21d0] ;  /* 0x0021d00001127983 */ /* 0x001ea60000300a00 */
[----:B------:R-:W-:Y:S02]  /*4d7d0*/  STL [R1+0x1f08], R10 ;  /* 0x001f080a01007387 */ /* 0x000fe40000100800 */
[----:B------:R-:W-:Y:S01]  /*4d7e0*/  STL [R1+0x1f04], R11 ;  /* 0x001f040b01007387 */ /* 0x000fe20000100800 */
[C---:B--2---:R-:W-:Y:S01]  /*4d7f0*/  HMMA.16816.F32 R16, R4.reuse, R18, R20 ;  /* 0x000000120410723c */ /* 0x044fe20000001814 */
[----:B------:R-:W2:Y:S11]  /*4d800*/  LDL.LU.64 R22, [R1+0x21c8] ;  /* 0x0021c80001167983 */ /* 0x000eb60000300a00 */
[----:B------:R-:W-:Y:S11]  /*4d810*/  @!UPT UIADD3 URZ, URZ, URZ, URZ ;  /* 0x0000003f3f3ff290 */ /* 0x000ff6000fffe03f */
[----:B------:R-:W-:Y:S01]  /*4d820*/  STL.64 [R1+0x2a0], R16 ;  /* 0x0002a01001007387 */ /* 0x000fe20000100a00 */
[----:B------:R0:W-:Y:S03]  /*4d830*/  STL.64 [R1+0x2a8], R18 ;  /* 0x0002a81201007387 */ /* 0x0001e60000100a00 */
[----:B0-----:R-:W2:Y:S01]  /*4d840*/  LDL.LU.64 R18, [R1+0x21c0] ;  /* 0x0021c00001127983 */ /* 0x001ea20000300a00 */
[----:B------:R-:W2:Y:S02]  /*4d850*/  LDL.LU.64 R16, [R1+0x21b8] ;  /* 0x0021b80001107983 */ /* 0x000ea40000300a00 */
[C---:B--2---:R-:W-:Y:S01]  /*4d860*/  HMMA.16816.F32 R20, R4.reuse, R22, R16 ;  /* 0x000000160414723c */ /* 0x044fe20000001810 */
[----:B------:R-:W2:Y:S01]  /*4d870*/  LDL.LU.64 R18, [R1+0x21b0] ;  /* 0x0021b00001127983 */ /* 0x000ea20000300a00 */
[----:B------:R-:W3:Y:S11]  /*4d880*/  LDL.LU.64 R16, [R1+0x21a8] ;  /* 0x0021a80001107983 */ /* 0x000ef60000300a00 */
[----:B------:R-:W-:Y:S10]  /*4d890*/  @!UPT UIADD3 URZ, URZ, URZ, URZ ;  /* 0x0000003f3f3ff290 */ /* 0x000ff4000fffe03f */
[----:B------:R-:W-:Y:S01]  /*4d8a0*/  STL.64 [R1+0x2b0], R20 ;  /* 0x0002b01401007387 */ /* 0x000fe20000100a00 */
[----:B------:R0:W-:Y:S03]  /*4d8b0*/  STL.64 [R1+0x2b8], R22 ;  /* 0x0002b81601007387 */ /* 0x0001e60000100a00 */
[----:B0-----:R-:W2:Y:S01]  /*4d8c0*/  LDL.LU.64 R22, [R1+0x21a0] ;  /* 0x0021a00001167983 */ /* 0x001ea20000300a00 */
[----:B------:R-:W2:Y:S02]  /*4d8d0*/  LDL.LU.64 R20, [R1+0x2198] ;  /* 0x0021980001147983 */ /* 0x000ea40000300a00 */
[----:B--2---:R-:W-:Y:S01]  /*4d8e0*/  HMMA.16816.F32 R12, R4, R14, R20 ;  /* 0x0000000e040c723c */ /* 0x004fe20000001814 */
[----:B------:R-:W2:Y:S01]  /*4d8f0*/  LDL.LU.64 R22, [R1+0x2190] ;  /* 0x0021900001167983 */ /* 0x000ea20000300a00 */
[----:B------:R-:W2:Y:S02]  /*4d900*/  LDL.LU.64 R20, [R1+0x2188] ;  /* 0x0021880001147983 */ /* 0x000ea40000300a00 */
[----:B------:R-:W2:Y:S02]  /*4d910*/  LDL R10, [R1+0x1de4] ;  /* 0x001de400010a7983 */ /* 0x000ea40000100800 */
[----:B------:R-:W-:-:S04]  /*4d920*/  IMAD.MOV.U32 R11, RZ, RZ, c[0x0][0x188] ;  /* 0x00006200ff0b7624 */ /* 0x000fc800078e00ff */
[----:B------:R-:W-:-:S04]  /*4d930*/  IMAD.SHL.U32 R11, R11, 0x100, RZ ;  /* 0x000001000b0b7824 */ /* 0x000fc800078e00ff */
[----:B------:R-:W-:-:S09]  /*4d940*/  IMAD.SHL.U32 R11, R11, 0x2, RZ ;  /* 0x000000020b0b7824 */ /* 0x000fd200078e00ff */
[----:B------:R-:W-:Y:S01]  /*4d950*/  STL.64 [R1+0x150], R12 ;  /* 0x0001500c01007387 */ /* 0x000fe20000100a00 */
[----:B------:R2:W-:Y:S01]  /*4d960*/  STL.64 [R1+0x158], R14 ;  /* 0x0001580e01007387 */ /* 0x0005e20000100a00 */
[-C--:B------:R-:W-:Y:S02]  /*4d970*/  IADD3 R2, P0, R18, R11.reuse, RZ ;  /* 0x0000000b12027210 */ /* 0x080fe40007f1e0ff */
[-C--:B---3--:R-:W-:Y:S02]  /*4d980*/  IADD3 R3, P1, R16, R11.reuse, RZ ;  /* 0x0000000b10037210 */ /* 0x088fe40007f3e0ff */
[----:B------:R-:W-:Y:S01]  /*4d990*/  IADD3 R29, R29, 0x1, RZ ;  /* 0x000000011d1d7810 */ /* 0x000fe20007ffe0ff */
[--C-:B----4-:R-:W-:Y:S01]  /*4d9a0*/  IMAD.X R8, R19, 0x1, R0.reuse, P0 ;  /* 0x0000000113087824 */ /* 0x110fe200000e0600 */
[----:B------:R-:W-:Y:S01]  /*4d9b0*/  STL [R1+0x1f0c], R2 ;  /* 0x001f0c0201007387 */ /* 0x000fe20000100800 */
[----:B------:R-:W-:Y:S02]  /*4d9c0*/  IMAD.X R9, R17, 0x1, R0, P1 ;  /* 0x0000000111097824 */ /* 0x000fe400008e0600 */
[----:B------:R-:W-:Y:S01]  /*4d9d0*/  STL [R1+0x1f10], R3 ;  /* 0x001f100301007387 */ /* 0x000fe20000100800 */
[----:B------:R-:W-:Y:S01]  /*4d9e0*/  STL [R1+0x1f14], R8 ;  /* 0x001f140801007387 */ /* 0x000fe20000100800 */
[----:B------:R-:W-:Y:S02]  /*4d9f0*/  STL [R1+0x9c4], R29 ;  /* 0x0009c41d01007387 */ /* 0x000fe40000100800 */
[----:B------:R0:W-:Y:S02]  /*4da00*/  STL [R1+0x2174], R0 ;  /* 0x0021740001007387 */ /* 0x0001e40000100800 */
[----:B------:R-:W-:Y:S01]  /*4da10*/  STL [R1+0x1f18], R9 ;  /* 0x001f180901007387 */ /* 0x000fe20000100800 */
[----:B--2---:R-:W-:Y:S11]  /*4da20*/  HMMA.16816.F32 R12, R4, R26, R20 ;  /* 0x0000001a040c723c */ /* 0x004ff60000001814 */
[----:B------:R-:W-:Y:S11]  /*4da30*/  @!UPT UIADD3 URZ, URZ, URZ, URZ ;  /* 0x0000003f3f3ff290 */ /* 0x000ff6000fffe03f */
[----:B------:R-:W-:Y:S02]  /*4da40*/  @!UPT UIADD3 URZ, URZ, URZ, URZ ;  /* 0x0000003f3f3ff290 */ /* 0x000fe4000fffe03f */
[----:B------:R-:W-:Y:S02]  /*4da50*/  IMAD.MOV.U32 R4, RZ, RZ, R15 ;  /* 0x000000ffff047224 */ /* 0x000fe400078e000f */
[----:B------:R-:W-:Y:S01]  /*4da60*/  IMAD.MOV.U32 R5, RZ, RZ, R14 ;  /* 0x000000ffff057224 */ /* 0x000fe200078e000e */
[----:B------:R-:W-:Y:S01]  /*4da70*/  STL.64 [R1+0x140], R12 ;  /* 0x0001400c01007387 */ /* 0x000fe20000100a00 */
[----:B------:R-:W-:Y:S02]  /*4da80*/  STL.64 [R1+0x148], R14 ;  /* 0x0001480e01007387 */ /* 0x000fe40000100a00 */
[----:B------:R-:W-:Y:S01]  /*4da90*/  STL [R1+0x1f20], R4 ;  /* 0x001f200401007387 */ /* 0x000fe20000100800 */
[----:B------:R-:W-:Y:S01]  /*4daa0*/  STL [R1+0x1f1c], R5 ;  /* 0x001f1c0501007387 */ /* 0x000fe20000100800 */
[----:B0-----:R-:W2:Y:S01]  /*4dab0*/  LDL.LU R0, [R1+0x181c] ;  /* 0x00181c0001007983 */ /* 0x001ea20000300800 */
[-C--:B------:R-:W-:Y:S02]  /*4dac0*/  IADD3 R24, P3, R24, R11.reuse, RZ ;  /* 0x0000000b18187210 */ /* 0x080fe40007f7e0ff */
[----:B------:R-:W-:Y:S01]  /*4dad0*/  IADD3 R28, P4, R28, R11, RZ ;  /* 0x0000000b1c1c7210 */ /* 0x000fe20007f9e0ff */
[----:B--2---:R0:W-:Y:S02]  /*4dae0*/  STL [R1+0x2178], R0 ;  /* 0x0021780001007387 */ /* 0x0041e40000100800 */
[----:B------:R-:W-:Y:S02]  /*4daf0*/  STL [R1+0x1844], R24 ;  /* 0x0018441801007387 */ /* 0x000fe40000100800 */
[----:B0-----:R-:W2:Y:S01]  /*4db00*/  LDL.LU R0, [R1+0x1824] ;  /* 0x0018240001007983 */ /* 0x001ea20000300800 */
[----:B------:R-:W-:Y:S03]  /*4db10*/  STL [R1+0x183c], R28 ;  /* 0x00183c1c01007387 */ /* 0x000fe60000100800 */
[----:B--2---:R0:W-:Y:S04]  /*4db20*/  STL [R1+0x217c], R0 ;  /* 0x00217c0001007387 */ /* 0x0041e80000100800 */
[----:B0-----:R-:W2:Y:S01]  /*4db30*/  LDL.LU R0, [R1+0x182c] ;  /* 0x00182c0001007983 */ /* 0x001ea20000300800 */
[----:B------:R-:W-:-:S03]  /*4db40*/  ISETP.NE.U32.AND P0, PT, R29, R10, PT ;  /* 0x0000000a1d00720c */ /* 0x000fc60003f05070 */
        /* <DEDUP_REMOVED lines=29> */
[----:B--2---:R-:W-:-:S05]  /*4dd20*/  IADD3 R0, P5, R0, R11, RZ ;  /* 0x0000000b00007210 */ /* 0x004fca0007fbe0ff */
[----:B------:R0:W-:Y:S04]  /*4dd30*/  STL [R1+0x1834], R0 ;  /* 0x0018340001007387 */ /* 0x0001e80000100800 */
[----:B0-----:R-:W2:Y:S02]  /*4dd40*/  LDL.LU R0, [R1+0x2180] ;  /* 0x0021800001007983 */ /* 0x001ea40000300800 */
        /* <DEDUP_REMOVED lines=8> */
[----:B0-----:R-:W3:Y:S02]  /*4ddd0*/  LDL.LU R0, [R1+0x2174] ;  /* 0x0021740001007983 */ /* 0x001ee40000300800 */
[--C-:B---3--:R-:W-:Y:S01]  /*4dde0*/  IMAD.X R5, R5, 0x1, R0.reuse, P3 ;  /* 0x0000000105057824 */ /* 0x108fe200018e0600 */
[-C--:B----4-:R-:W-:Y:S01]  /*4ddf0*/  IADD3 R4, P3, R4, R11.reuse, RZ ;  /* 0x0000000b04047210 */ /* 0x090fe20007f7e0ff */
[--C-:B------:R-:W-:Y:S01]  /*4de00*/  IMAD.X R6, R6, 0x1, R0.reuse, P4 ;  /* 0x0000000106067824 */ /* 0x100fe200020e0600 */
[-C--:B------:R-:W-:Y:S01]  /*4de10*/  IADD3 R7, P4, R7, R11.reuse, RZ ;  /* 0x0000000b07077210 */ /* 0x080fe20007f9e0ff */
[--C-:B------:R-:W-:Y:S01]  /*4de20*/  IMAD.X R26, R26, 0x1, R0.reuse, P5 ;  /* 0x000000011a1a7824 */ /* 0x100fe200028e0600 */
[----:B------:R-:W-:Y:S01]  /*4de30*/  STL [R1+0x1840], R5 ;  /* 0x0018400501007387 */ /* 0x000fe20000100800 */
[-C--:B------:R-:W-:Y:S01]  /*4de40*/  IADD3 R27, P5, R27, R11.reuse, RZ ;  /* 0x0000000b1b1b7210 */ /* 0x080fe20007fbe0ff */
[----:B------:R-:W-:Y:S02]  /*4de50*/  STL [R1+0x1814], R4 ;  /* 0x0018140401007387 */ /* 0x000fe40000100800 */
        /* <DEDUP_REMOVED lines=36> */
[----:B------:R-:W-:Y:S02]  /*4e0a0*/  STL [R1+0x17f0], R18 ;  /* 0x0017f01201007387 */ /* 0x000fe40000100800 */
[--C-:B------:R-:W-:Y:S01]  /*4e0b0*/  IMAD.X R29, R29, 0x1, R0.reuse, P3 ;  /* 0x000000011d1d7824 */ /* 0x100fe200018e0600 */
[----:B------:R-:W-:Y:S01]  /*4e0c0*/  STL [R1+0x17c4], R17 ;  /* 0x0017c41101007387 */ /* 0x000fe20000100800 */
[----:B------:R-:W-:Y:S01]  /*4e0d0*/  IADD3 R24, P3, R24, R11, RZ ;  /* 0x0000000b18187210 */ /* 0x000fe20007f7e0ff */
[----:B------:R-:W-:Y:S02]  /*4e0e0*/  STL [R1+0x17e8], R16 ;  /* 0x0017e81001007387 */ /* 0x000fe40000100800 */
[----:B------:R-:W-:Y:S01]  /*4e0f0*/  STL [R1+0x17bc], R25 ;  /* 0x0017bc1901007387 */ /* 0x000fe20000100800 */
[----:B------:R0:W-:Y:S01]  /*4e100*/  STL [R1+0x2170], R0 ;  /* 0x0021700001007387 */ /* 0x0001e20000100800 */
[----:B------:R-:W-:-:S02]  /*4e110*/  IMAD.X R28, R28, 0x1, R0, P4 ;  /* 0x000000011c1c7824 */ /* 0x000fc400020e0600 */
[----:B------:R-:W-:Y:S01]  /*4e120*/  STL [R1+0x17e0], R29 ;  /* 0x0017e01d01007387 */ /* 0x000fe20000100800 */
[----:B0-----:R-:W2:Y:S01]  /*4e130*/  LDL.LU R0, [R1+0x17ac] ;  /* 0x0017ac0001007983 */ /* 0x001ea20000300800 */
[----:B------:R-:W-:Y:S02]  /*4e140*/  STL [R1+0x17b4], R24 ;  /* 0x0017b41801007387 */ /* 0x000fe40000100800 */
[----:B------:R-:W3:Y:S02]  /*4e150*/  LDL.LU R5, [R1+0x179c] ;  /* 0x00179c0001057983 */ /* 0x000ee40000300800 */
[----:B------:R-:W-:Y:S01]  /*4e160*/  STL [R1+0x17d8], R28 ;  /* 0x0017d81c01007387 */ /* 0x000fe20000100800 */
[----:B---3--:R0:W-:Y:S04]  /*4e170*/  STL [R1+0x2164], R5 ;  /* 0x0021640501007387 */ /* 0x0081e80000100800 */
[----:B0-----:R-:W3:Y:S04]  /*4e180*/  LDL.LU R5, [R1+0x17c8] ;  /* 0x0017c80001057983 */ /* 0x001ee80000300800 */
[----:B---3--:R0:W-:Y:S04]  /*4e190*/  STL [R1+0x2168], R5 ;  /* 0x0021680501007387 */ /* 0x0081e80000100800 */
[----:B0-----:R-:W3:Y:S01]  /*4e1a0*/  LDL.LU R5, [R1+0x17a4] ;  /* 0x0017a40001057983 */ /* 0x001ee20000300800 */
[----:B--2---:R-:W-:-:S03]  /*4e1b0*/  IADD3 R0, P4, R0, R11, RZ ;  /* 0x0000000b00007210 */ /* 0x004fc60007f9e0ff */
[----:B---3--:R0:W-:Y:S04]  /*4e1c0*/  STL [R1+0x216c], R5 ;  /* 0x00216c0501007387 */ /* 0x0081e80000100800 */
        /* <DEDUP_REMOVED lines=27> */
[----:B------:R0:W-:Y:S02]  /*4e380*/  STL [R1+0x17ac], R0 ;  /* 0x0017ac0001007387 */ /* 0x0001e40000100800 */
[----:B0-----:R-:W2:Y:S02]  /*4e390*/  LDL.LU R0, [R1+0x2170] ;  /* 0x0021700001007983 */ /* 0x001ea40000300800 */
[----:B--2---:R-:W-:-:S05]  /*4e3a0*/  IMAD.X R5, R5, 0x1, R0, P5 ;  /* 0x0000000105057824 */ /* 0x004fca00028e0600 */
[----:B------:R0:W-:Y:S04]  /*4e3b0*/  STL [R1+0x17d0], R5 ;  /* 0x0017d00501007387 */ /* 0x0001e80000100800 */
[----:B0-----:R-:W2:Y:S02]  /*4e3c0*/  LDL.LU R5, [R1+0x216c] ;  /* 0x00216c0001057983 */ /* 0x001ea40000300800 */
[----:B--2---:R-:W-:-:S05]  /*4e3d0*/  IADD3 R5, P5, R5, R11, RZ ;  /* 0x0000000b05057210 */ /* 0x004fca0007fbe0ff */
[----:B------:R0:W-:Y:S04]  /*4e3e0*/  STL [R1+0x17a4], R5 ;  /* 0x0017a40501007387 */ /* 0x0001e80000100800 */
[----:B0-----:R-:W2:Y:S02]  /*4e3f0*/  LDL.LU R5, [R1+0x2168] ;  /* 0x0021680001057983 */ /* 0x001ea40000300800 */
[----:B--2---:R-:W-:-:S05]  /*4e400*/  IMAD.X R5, R5, 0x1, R0, P6 ;  /* 0x0000000105057824 */ /* 0x004fca00030e0600 */
[----:B------:R0:W-:Y:S04]  /*4e410*/  STL [R1+0x17c8], R5 ;  /* 0x0017c80501007387 */ /* 0x0001e80000100800 */
[----:B0-----:R-:W2:Y:S01]  /*4e420*/  LDL.LU R5, [R1+0x2164] ;  /* 0x0021640001057983 */ /* 0x001ea20000300800 */
[--C-:B---3--:R-:W-:Y:S01]  /*4e430*/  IMAD.X R4, R4, 0x1, R0.reuse, P1 ;  /* 0x0000000104047824 */ /* 0x108fe200008e0600 */
[-C--:B----4-:R-:W-:Y:S01]  /*4e440*/  IADD3 R6, P1, R6, R11.reuse, RZ ;  /* 0x0000000b06067210 */ /* 0x090fe20007f3e0ff */
[--C-:B------:R-:W-:Y:S01]  /*4e450*/  IMAD.X R7, R7, 0x1, R0.reuse, P2 ;  /* 0x0000000107077824 */ /* 0x100fe200010e0600 */
[-C--:B------:R-:W-:Y:S01]  /*4e460*/  IADD3 R26, P2, R26, R11.reuse, RZ ;  /* 0x0000000b1a1a7210 */ /* 0x080fe20007f5e0ff */
        /* <DEDUP_REMOVED lines=16> */
[----:B------:R-:W-:Y:S01]  /*4e570*/  IMAD.X R24, R24, 0x1, R0, P1 ;  /* 0x0000000118187824 */ /* 0x000fe200008e0600 */
[----:B------:R-:W-:-:S02]  /*4e580*/  IADD3 R28, P1, R28, R11, RZ ;  /* 0x0000000b1c1c7210 */ /* 0x000fc40007f3e0ff */
[----:B--2---:R-:W-:-:S05]  /*4e590*/  IADD3 R5, P6, R5, R11, RZ ;  /* 0x0000000b05057210 */ /* 0x004fca0007fde0ff */
[----:B------:R-:W-:Y:S01]  /*4e5a0*/  STL [R1+0x179c], R5 ;  /* 0x00179c0501007387 */ /* 0x000fe20000100800 */
[----:B------:R-:W-:Y:S02]  /*4e5b0*/  STL [R1+0x17c0], R4 ;  /* 0x0017c00401007387 */ /* 0x000fe40000100800 */
[----:B------:R-:W-:Y:S02]  /*4e5c0*/  STL [R1+0x1794], R6 ;  /* 0x0017940601007387 */ /* 0x000fe40000100800 */
[----:B------:R-:W-:Y:S01]  /*4e5d0*/  STL [R1+0x17b8], R7 ;  /* 0x0017b80701007387 */ /* 0x000fe20000100800 */
[----:B------:R-:W-:Y:S01]  /*4e5e0*/  STL [R1+0x178c], R26 ;  /* 0x00178c1a01007387 */ /* 0x000fe20000100800 */
[----:B------:R-:W-:Y:S02]  /*4e5f0*/  STL [R1+0x17b0], R27 ;  /* 0x0017b01b01007387 */ /* 0x000fe40000100800 */
[----:B------:R-:W-:Y:S02]  /*4e600*/  STL [R1+0x1784], R20 ;  /* 0x0017841401007387 */ /* 0x000fe40000100800 */
[--C-:B------:R-:W-:Y:S01]  /*4e610*/  IMAD.X R8, R8, 0x1, R0.reuse, P6 ;  /* 0x0000000108087824 */ /* 0x100fe200030e0600 */
[----:B------:R-:W-:Y:S01]  /*4e620*/  STL [R1+0x17a8], R21 ;  /* 0x0017a81501007387 */ /* 0x000fe20000100800 */
[----:B------:R-:W-:Y:S01]  /*4e630*/  IADD3 R3, P6, R3, R11, RZ ;  /* 0x0000000b03037210 */ /* 0x000fe20007fde0ff */
        /* <DEDUP_REMOVED lines=11> */
[----:B------:R-:W-:-:S02]  /*4e6f0*/  IMAD.X R25, R25, 0x1, R0, P6 ;  /* 0x0000000119197824 */ /* 0x000fc400030e0600 */
[----:B------:R-:W-:Y:S02]  /*4e700*/  STL [R1+0x1778], R19 ;  /* 0x0017781301007387 */ /* 0x000fe40000100800 */
[----:B------:R-:W-:Y:S01]  /*4e710*/  STL [R1+0x174c], R18 ;  /* 0x00174c1201007387 */ /* 0x000fe20000100800 */
[----:B------:R-:W-:Y:S01]  /*4e720*/  IADD3 R29, P6, R29, R11, RZ ;  /* 0x0000000b1d1d7210 */ /* 0x000fe20007fde0ff */
[----:B------:R-:W-:Y:S01]  /*4e730*/  STL [R1+0x1770], R17 ;  /* 0x0017701101007387 */ /* 0x000fe20000100800 */
[----:B------:R-:W-:Y:S02]  /*4e740*/  STL [R1+0x1744], R16 ;  /* 0x0017441001007387 */ /* 0x000fe40000100800 */
[----:B------:R-:W-:Y:S02]  /*4e750*/  STL [R1+0x1768], R25 ;  /* 0x0017681901007387 */ /* 0x000fe40000100800 */
[----:B------:R0:W-:Y:S01]  /*4e760*/  STL [R1+0x2160], R11 ;  /* 0x0021600b01007387 */ /* 0x0001e20000100800 */
[----:B------:R-:W-:Y:S04]  /*4e770*/  STL [R1+0x173c], R29 ;  /* 0x00173c1d01007387 */ /* 0x000fe80000100800 */
        /* <DEDUP_REMOVED lines=8> */
[----:B--2---:R-:W-:-:S03]  /*4e800*/  IMAD.X R11, R11, 0x1, R0, P2 ;  /* 0x000000010b0b7824 */ /* 0x004fc600010e0600 */
        /* <DEDUP_REMOVED lines=30> */
[----:B--2---:R-:W-:-:S05]  /*4e9f0*/  IADD3 R5, P2, R5, R11, RZ ;  /* 0x0000000b05057210 */ /* 0x004fca0007f5e0ff */
[----:B------:R0:W-:Y:S04]  /*4ea00*/  STL [R1+0x172c], R5 ;  /* 0x00172c0501007387 */ /* 0x0001e80000100800 */
[----:B0-----:R-:W2:Y:S02]  /*4ea10*/  LDL.LU R5, [R1+0x215c] ;  /* 0x00215c0001057983 */ /* 0x001ea40000300800 */
[----:B--2---:R-:W-:-:S05]  /*4ea20*/  IMAD.X R5, R5, 0x1, R0, P3 ;  /* 0x0000000105057824 */ /* 0x004fca00018e0600 */
[----:B------:R0:W-:Y:S04]  /*4ea30*/  STL [R1+0x1750], R5 ;  /* 0x0017500501007387 */ /* 0x0001e80000100800 */
[----:B0-----:R-:W2:Y:S02]  /*4ea40*/  LDL.LU R5, [R1+0x2158] ;  /* 0x0021580001057983 */ /* 0x001ea40000300800 */
[----:B--2---:R-:W-:-:S05]  /*4ea50*/  IADD3 R5, P3, R5, R11, RZ ;  /* 0x0000000b05057210 */ /* 0x004fca0007f7e0ff */
[----:B------:R0:W-:Y:S04]  /*4ea60*/  STL [R1+0x1724], R5 ;  /* 0x0017240501007387 */ /* 0x0001e80000100800 */
[----:B0-----:R-:W2:Y:S01]  /*4ea70*/  LDL.LU R5, [R1+0x2154] ;  /* 0x0021540001057983 */ /* 0x001ea20000300800 */
[--C-:B----4-:R-:W-:Y:S01]  /*4ea80*/  IMAD.X R6, R6, 0x1, R0.reuse, P5 ;  /* 0x0000000106067824 */ /* 0x110fe200028e0600 */
        /* <DEDUP_REMOVED lines=18> */
[----:B------:R-:W-:Y:S01]  /*4ebb0*/  IADD3 R25, P3, R25, R11, RZ ;  /* 0x0000000b19197210 */ /* 0x000fe20007f7e0ff */
[----:B------:R-:W-:-:S02]  /*4ebc0*/  IMAD.X R28, R28, 0x1, R0, P5 ;  /* 0x000000011c1c7824 */ /* 0x000fc400028e0600 */
[----:B--2---:R-:W-:Y:S01]  /*4ebd0*/  IMAD.X R5, R5, 0x1, R0, P4 ;  /* 0x0000000105057824 */ /* 0x004fe200020e0600 */
[----:B---3--:R-:W-:-:S04]  /*4ebe0*/  IADD3 R4, P4, R4, R11, RZ ;  /* 0x0000000b04047210 */ /* 0x008fc80007f9e0ff */
[----:B------:R-:W-:Y:S01]  /*4ebf0*/  STL [R1+0x1748], R5 ;  /* 0x0017480501007387 */ /* 0x000fe20000100800 */
[----:B------:R-:W-:Y:S02]  /*4ec00*/  STL [R1+0x171c], R4 ;  /* 0x00171c0401007387 */ /* 0x000fe40000100800 */
[----:B------:R-:W-:Y:S02]  /*4ec10*/  STL [R1+0x1740], R6 ;  /* 0x0017400601007387 */ /* 0x000fe40000100800 */
[----:B------:R-:W-:Y:S01]  /*4ec20*/  STL [R1+0x1714], R7 ;  /* 0x0017140701007387 */ /* 0x000fe20000100800 */
[----:B------:R-:W-:Y:S01]  /*4ec30*/  STL [R1+0x1738], R26 ;  /* 0x0017381a01007387 */ /* 0x000fe20000100800 */
[----:B------:R-:W-:Y:S02]  /*4ec40*/  STL [R1+0x170c], R27 ;  /* 0x00170c1b01007387 */ /* 0x000fe40000100800 */
        /* <DEDUP_REMOVED lines=17> */
[----:B------:R-:W-:-:S02]  /*4ed60*/  IMAD.X R29, R29, 0x1, R0, P4 ;  /* 0x000000011d1d7824 */ /* 0x000fc400020e0600 */
[----:B------:R-:W-:Y:S01]  /*4ed70*/  STL [R1+0x16cc], R17 ;  /* 0x0016cc1101007387 */ /* 0x000fe20000100800 */
[-C--:B------:R-:W-:Y:S01]  /*4ed80*/  IADD3 R24, P4, R24, R11.reuse, RZ ;  /* 0x0000000b18187210 */ /* 0x080fe20007f9e0ff */
[----:B------:R-:W-:Y:S01]  /*4ed90*/  STL [R1+0x16f0], R16 ;  /* 0x0016f01001007387 */ /* 0x000fe20000100800 */
[----:B------:R-:W-:Y:S02]  /*4eda0*/  STL [R1+0x16c4], R25 ;  /* 0x0016c41901007387 */ /* 0x000fe40000100800 */
[----:B------:R0:W-:Y:S02]  /*4edb0*/  STL [R1+0x2150], R0 ;  /* 0x0021500001007387 */ /* 0x0001e40000100800 */
        /* <DEDUP_REMOVED lines=2258> */
[----:B------:R0:W-:Y:S02]  /*57ae0*/  STL [R1+0xc0c], R28 ;  /* 0x000c0c1c01007387 */ /* 0x0001e40000100800 */
[----:B0-----:R-:W3:Y:S01]  /*57af0*/  LDL.LU R28, [R1+0xb94] ;  /* 0x000b9400011c7983 */ /* 0x001ee20000300800 */
        /* <DEDUP_REMOVED lines=40> */
[-C--:B------:R-:W-:Y:S01]  /*57d80*/  IADD3 R3, P6, R3, R11.reuse, RZ ;  /* 0x0000000b03037210 */ /* 0x080fe20007fde0ff */
        /* <DEDUP_REMOVED lines=9> */
[----:B------:R-:W-:Y:S01]  /*57e20*/  IMAD.X R25, R25, 0x1, R0, P6 ;  /* 0x0000000119197824 */ /* 0x000fe200030e0600 */
[----:B------:R-:W-:Y:S01]  /*57e30*/  STL [R1+0xbe0], R14 ;  /* 0x000be00e01007387 */ /* 0x000fe20000100800 */
[-C--:B------:R-:W-:Y:S01]  /*57e40*/  IADD3 R29, P6, R29, R11.reuse, RZ ;  /* 0x0000000b1d1d7210 */ /* 0x080fe20007fde0ff */
[----:B------:R-:W-:Y:S02]  /*57e50*/  STL [R1+0xbb4], R15 ;  /* 0x000bb40f01007387 */ /* 0x000fe40000100800 */
[----:B------:R-:W-:Y:S01]  /*57e60*/  STL [R1+0xbd8], R19 ;  /* 0x000bd81301007387 */ /* 0x000fe20000100800 */
[----:B------:R-:W-:Y:S01]  /*57e70*/  STL [R1+0xbac], R18 ;  /* 0x000bac1201007387 */ /* 0x000fe20000100800 */
[----:B------:R-:W-:Y:S02]  /*57e80*/  STL [R1+0xbd0], R17 ;  /* 0x000bd01101007387 */ /* 0x000fe40000100800 */
[----:B------:R0:W-:Y:S02]  /*57e90*/  STL [R1+0xb9c], R29 ;  /* 0x000b9c1d01007387 */ /* 0x0001e40000100800 */
[----:B------:R-:W-:Y:S01]  /*57ea0*/  STL [R1+0xba4], R16 ;  /* 0x000ba41001007387 */ /* 0x000fe20000100800 */
[----:B0-----:R-:W2:Y:S01]  /*57eb0*/  LDL.LU R29, [R1+0xbb8] ;  /* 0x000bb800011d7983 */ /* 0x001ea20000300800 */
[----:B------:R-:W-:Y:S02]  /*57ec0*/  STL [R1+0xbc8], R25 ;  /* 0x000bc81901007387 */ /* 0x000fe40000100800 */
[----:B------:R0:W-:Y:S02]  /*57ed0*/  STL [R1+0xbc0], R24 ;  /* 0x000bc01801007387 */ /* 0x0001e40000100800 */
[----:B0-----:R-:W3:Y:S01]  /*57ee0*/  LDL.LU R24, [R1+0xb8c] ;  /* 0x000b8c0001187983 */ /* 0x001ee20000300800 */
[----:B------:R-:W4:Y:S01]  /*57ef0*/  LDL.LU R5, [R1+0xba8] ;  /* 0x000ba80001057983 */ /* 0x000f220000300800 */
[----:B------:R-:W-:-:S02]  /*57f00*/  IADD3 R28, P1, R28, R11, RZ ;  /* 0x0000000b1c1c7210 */ /* 0x000fc40007f3e0ff */
[----:B----4-:R0:W-:Y:S03]  /*57f10*/  STL [R1+0x1fe0], R5 ;  /* 0x001fe00501007387 */ /* 0x0101e60000100800 */
[----:B------:R-:W-:Y:S01]  /*57f20*/  STL [R1+0xb94], R28 ;  /* 0x000b941c01007387 */ /* 0x000fe20000100800 */
[----:B0-----:R-:W4:Y:S01]  /*57f30*/  LDL.LU R5, [R1+0xb84] ;  /* 0x000b840001057983 */ /* 0x001f220000300800 */
[----:B--2---:R-:W-:-:S03]  /*57f40*/  IMAD.X R29, R29, 0x1, R0, P2 ;  /* 0x000000011d1d7824 */ /* 0x004fc600010e0600 */
[----:B----4-:R0:W-:Y:S04]  /*57f50*/  STL [R1+0x1fe4], R5 ;  /* 0x001fe40501007387 */ /* 0x0101e80000100800 */
        /* <DEDUP_REMOVED lines=23> */
[----:B---3--:R-:W-:Y:S01]  /*580d0*/  IADD3 R24, P2, R24, R11, RZ ;  /* 0x0000000b18187210 */ /* 0x008fe20007f5e0ff */
[----:B------:R-:W3:Y:S01]  /*580e0*/  LDL.LU R16, [R1+0xb24] ;  /* 0x000b240001107983 */ /* 0x000ee20000300800 */
[----:B------:R-:W3:Y:S02]  /*580f0*/  LDL.LU R25, [R1+0xb48] ;  /* 0x000b480001197983 */ /* 0x000ee40000300800 */
[----:B------:R0:W-:Y:S02]  /*58100*/  STL [R1+0xbb8], R29 ;  /* 0x000bb81d01007387 */ /* 0x0001e40000100800 */
[----:B0-----:R-:W3:Y:S01]  /*58110*/  LDL.LU R29, [R1+0xb1c] ;  /* 0x000b1c00011d7983 */ /* 0x001ee20000300800 */
[----:B------:R0:W-:Y:S03]  /*58120*/  STL [R1+0xb8c], R24 ;  /* 0x000b8c1801007387 */ /* 0x0001e60000100800 */
[----:B0-----:R-:W3:Y:S01]  /*58130*/  LDL.LU R24, [R1+0xb40] ;  /* 0x000b400001187983 */ /* 0x001ee20000300800 */
        /* <DEDUP_REMOVED lines=23> */
[--C-:B------:R-:W-:Y:S01]  /*582b0*/  IMAD.X R18, R18, 0x1, R0.reuse, P2 ;  /* 0x0000000112127824 */ /* 0x100fe200010e0600 */
[-C--:B------:R-:W-:Y:S02]  /*582c0*/  IADD3 R17, P2, R17, R11.reuse, RZ ;  /* 0x0000000b11117210 */ /* 0x080fe40007f5e0ff */
[-C--:B---3--:R-:W-:Y:S01]  /*582d0*/  IADD3 R16, P3, R16, R11.reuse, RZ ;  /* 0x0000000b10107210 */ /* 0x088fe20007f7e0ff */
[----:B--2---:R-:W-:Y:S01]  /*582e0*/  IMAD.X R5, R5, 0x1, R0, P4 ;  /* 0x0000000105057824 */ /* 0x004fe200020e0600 */
[----:B------:R-:W-:-:S04]  /*582f0*/  IADD3 R4, P4, R4, R11, RZ ;  /* 0x0000000b04047210 */ /* 0x000fc80007f9e0ff */
        /* <DEDUP_REMOVED lines=24> */
[----:B------:R0:W-:Y:S02]  /*58480*/  STL [R1+0xb50], R28 ;  /* 0x000b501c01007387 */ /* 0x0001e40000100800 */
[----:B------:R-:W-:Y:S01]  /*58490*/  STL [R1+0xb58], R18 ;  /* 0x000b581201007387 */ /* 0x000fe20000100800 */
[----:B0-----:R-:W2:Y:S01]  /*584a0*/  LDL.LU R28, [R1+0xb14] ;  /* 0x000b1400011c7983 */ /* 0x001ea20000300800 */
[----:B------:R-:W-:Y:S02]  /*584b0*/  STL [R1+0xb2c], R17 ;  /* 0x000b2c1101007387 */ /* 0x000fe40000100800 */
[----:B------:R0:W-:Y:S02]  /*584c0*/  STL [R1+0xb1c], R29 ;  /* 0x000b1c1d01007387 */ /* 0x0001e40000100800 */
[----:B------:R-:W-:Y:S01]  /*584d0*/  STL [R1+0xb24], R16 ;  /* 0x000b241001007387 */ /* 0x000fe20000100800 */
[----:B0-----:R-:W3:Y:S01]  /*584e0*/  LDL.LU R29, [R1+0xb38] ;  /* 0x000b3800011d7983 */ /* 0x001ee20000300800 */
[----:B------:R-:W-:Y:S02]  /*584f0*/  STL [R1+0xb48], R25 ;  /* 0x000b481901007387 */ /* 0x000fe40000100800 */
[----:B------:R-:W4:Y:S02]  /*58500*/  LDL.LU R5, [R1+0xb04] ;  /* 0x000b040001057983 */ /* 0x000f240000300800 */
[----:B------:R-:W-:Y:S01]  /*58510*/  IMAD.X R24, R24, 0x1, R0, P5 ;  /* 0x0000000118187824 */ /* 0x000fe200028e0600 */
[----:B----4-:R0:W-:Y:S04]  /*58520*/  STL [R1+0x1fd8], R5 ;  /* 0x001fd80501007387 */ /* 0x0101e80000100800 */
[----:B0-----:R-:W4:Y:S01]  /*58530*/  LDL.LU R5, [R1+0xb30] ;  /* 0x000b300001057983 */ /* 0x001f220000300800 */
[----:B------:R-:W-:Y:S01]  /*58540*/  STL [R1+0xb40], R24 ;  /* 0x000b401801007387 */ /* 0x000fe20000100800 */
[----:B--2---:R-:W-:-:S02]  /*58550*/  IADD3 R28, P5, R28, R11, RZ ;  /* 0x0000000b1c1c7210 */ /* 0x004fc40007fbe0ff */
        /* <DEDUP_REMOVED lines=24> */
[----:B---3--:R-:W-:Y:S01]  /*586e0*/  IMAD.X R29, R29, 0x1, R0, P6 ;  /* 0x000000011d1d7824 */ /* 0x008fe200030e0600 */
[----:B------:R0:W-:Y:S04]  /*586f0*/  STL [R1+0xb14], R28 ;  /* 0x000b141c01007387 */ /* 0x0001e80000100800 */
[----:B0-----:R-:W3:Y:S01]  /*58700*/  LDL.LU R28, [R1+0xad0] ;  /* 0x000ad000011c7983 */ /* 0x001ee20000300800 */
[----:B------:R-:W3:Y:S02]  /*58710*/  LDL.LU R16, [R1+0xaa4] ;  /* 0x000aa40001107983 */ /* 0x000ee40000300800 */
[----:B------:R-:W3:Y:S02]  /*58720*/  LDL.LU R25, [R1+0xac8] ;  /* 0x000ac80001197983 */ /* 0x000ee40000300800 */
[----:B------:R0:W-:Y:S02]  /*58730*/  STL [R1+0xb38], R29 ;  /* 0x000b381d01007387 */ /* 0x0001e40000100800 */
[----:B0-----:R-:W3:Y:S01]  /*58740*/  LDL.LU R29, [R1+0xa9c] ;  /* 0x000a9c00011d7983 */ /* 0x001ee20000300800 */
[----:B--2---:R-:W-:-:S05]  /*58750*/  IADD3 R5, P6, R5, R11, RZ ;  /* 0x0000000b05057210 */ /* 0x004fca0007fde0ff */
[----:B------:R0:W-:Y:S04]  /*58760*/  STL [R1+0xb0c], R5 ;  /* 0x000b0c0501007387 */ /* 0x0001e80000100800 */
[----:B0-----:R-:W2:Y:S02]  /*58770*/  LDL.LU R5, [R1+0x1fdc] ;  /* 0x001fdc0001057983 */ /* 0x001ea40000300800 */
[----:B--2---:R-:W-:-:S05]  /*58780*/  IMAD.X R5, R5, 0x1, R0, P1 ;  /* 0x0000000105057824 */ /* 0x004fca00008e0600 */
        /* <DEDUP_REMOVED lines=19> */
[-C--:B------:R-:W-:Y:S01]  /*588c0*/  IADD3 R15, P4, R15, R11.reuse, RZ ;  /* 0x0000000b0f0f7210 */ /* 0x080fe20007f9e0ff */
[----:B------:R-:W-:Y:S01]  /*588d0*/  IMAD.X R18, R18, 0x1, R0, P6 ;  /* 0x0000000112127824 */ /* 0x000fe200030e0600 */
[-C--:B------:R-:W-:Y:S02]  /*588e0*/  IADD3 R17, P6, R17, R11.reuse, RZ ;  /* 0x0000000b11117210 */ /* 0x080fe40007fde0ff */
        /* <DEDUP_REMOVED lines=21> */
[--C-:B---3--:R-:W-:Y:S01]  /*58a40*/  IMAD.X R28, R28, 0x1, R0.reuse, P1 ;  /* 0x000000011c1c7824 */ /* 0x108fe200008e0600 */
[----:B------:R0:W-:Y:S01]  /*58a50*/  STL [R1+0xab4], R24 ;  /* 0x000ab41801007387 */ /* 0x0001e20000100800 */
[----:B------:R-:W-:Y:S03]  /*58a60*/  STL [R1+0xabc], R15 ;  /* 0x000abc0f01007387 */ /* 0x000fe60000100800 */
[----:B0-----:R-:W2:Y:S01]  /*58a70*/  LDL.LU R24, [R1+0xac0] ;  /* 0x000ac00001187983 */ /* 0x001ea20000300800 */
[----:B------:R-:W-:Y:S02]  /*58a80*/  STL [R1+0xae0], R19 ;  /* 0x000ae01301007387 */ /* 0x000fe40000100800 */
[----:B------:R0:W-:Y:S02]  /*58a90*/  STL [R1+0xad0], R28 ;  /* 0x000ad01c01007387 */ /* 0x0001e40000100800 */
[----:B------:R-:W-:Y:S01]  /*58aa0*/  STL [R1+0xad8], R18 ;  /* 0x000ad81201007387 */ /* 0x000fe20000100800 */
[----:B0-----:R-:W3:Y:S01]  /*58ab0*/  LDL.LU R28, [R1+0xa94] ;  /* 0x000a9400011c7983 */ /* 0x001ee20000300800 */
[----:B------:R-:W-:Y:S02]  /*58ac0*/  STL [R1+0xaac], R17 ;  /* 0x000aac1101007387 */ /* 0x000fe40000100800 */
[----:B------:R-:W4:Y:S01]  /*58ad0*/  LDL.LU R5, [R1+0xab0] ;  /* 0x000ab00001057983 */ /* 0x000f220000300800 */
[----:B------:R-:W-:Y:S01]  /*58ae0*/  IADD3 R16, P1, R16, R11, RZ ;  /* 0x0000000b10107210 */ /* 0x000fe20007f3e0ff */
[----:B------:R-:W-:-:S04]  /*58af0*/  IMAD.X R25, R25, 0x1, R0, P2 ;  /* 0x0000000119197824 */ /* 0x000fc800010e0600 */
[----:B------:R-:W-:Y:S04]  /*58b00*/  STL [R1+0xaa4], R16 ;  /* 0x000aa41001007387 */ /* 0x000fe80000100800 */
[----:B----4-:R0:W-:Y:S01]  /*58b10*/  STL [R1+0x1fd0], R5 ;  /* 0x001fd00501007387 */ /* 0x0101e20000100800 */
[----:B------:R-:W-:Y:S03]  /*58b20*/  STL [R1+0xac8], R25 ;  /* 0x000ac81901007387 */ /* 0x000fe60000100800 */
[----:B0-----:R-:W4:Y:S01]  /*58b30*/  LDL.LU R5, [R1+0xa8c] ;  /* 0x000a8c0001057983 */ /* 0x001f220000300800 */
[----:B------:R-:W-:-:S05]  /*58b40*/  IADD3 R29, P2, R29, R11, RZ ;  /* 0x0000000b1d1d7210 */ /* 0x000fca0007f5e0ff */
[----:B------:R-:W-:Y:S01]  /*58b50*/  STL [R1+0xa9c], R29 ;  /* 0x000a9c1d01007387 */ /* 0x000fe20000100800 */
        /* <DEDUP_REMOVED lines=23> */
[----:B------:R0:W-:Y:S01]  /*58cd0*/  STL [R1+0xac0], R24 ;  /* 0x000ac01801007387 */ /* 0x0001e20000100800 */
[----:B---3--:R-:W-:-:S02]  /*58ce0*/  IADD3 R28, P3, R28, R11, RZ ;  /* 0x0000000b1c1c7210 */ /* 0x008fc40007f7e0ff */
[----:B0-----:R-:W3:Y:S01]  /*58cf0*/  LDL.LU R24, [R1+0xa34] ;  /* 0x000a340001187983 */ /* 0x001ee20000300800 */
[----:B------:R-:W3:Y:S02]  /*58d00*/  LDL.LU R18, [R1+0xa58] ;  /* 0x000a580001127983 */ /* 0x000ee40000300800 */
[----:B------:R-:W3:Y:S02]  /*58d10*/  LDL.LU R17, [R1+0xa2c] ;  /* 0x000a2c0001117983 */ /* 0x000ee40000300800 */
[----:B------:R-:W3:Y:S01]  /*58d20*/  LDL.LU R16, [R1+0xa50] ;  /* 0x000a500001107983 */ /* 0x000ee20000300800 */
[----:B------:R0:W-:Y:S01]  /*58d30*/  STL [R1+0xa94], R28 ;  /* 0x000a941c01007387 */ /* 0x0001e20000100800 */
[----:B------:R-:W3:Y:S03]  /*58d40*/  LDL.LU R25, [R1+0xa24] ;  /* 0x000a240001197983 */ /* 0x000ee60000300800 */
        /* <DEDUP_REMOVED lines=21> */
[-C--:B------:R-:W-:Y:S01]  /*58ea0*/  IADD3 R14, P1, R14, R11.reuse, RZ ;  /* 0x0000000b0e0e7210 */ /* 0x080fe20007f3e0ff */
[--C-:B------:R-:W-:Y:S01]  /*58eb0*/  IMAD.X R19, R19, 0x1, R0.reuse, P3 ;  /* 0x0000000113137824 */ /* 0x100fe200018e0600 */
[-C--:B---3--:R-:W-:Y:S02]  /*58ec0*/  IADD3 R24, P3, R24, R11.reuse, RZ ;  /* 0x0000000b18187210 */ /* 0x088fe40007f7e0ff */
[-C--:B------:R-:W-:Y:S01]  /*58ed0*/  IADD3 R15, P2, R15, R11.reuse, RZ ;  /* 0x0000000b0f0f7210 */ /* 0x080fe20007f5e0ff */
[--C-:B------:R-:W-:Y:S01]  /*58ee0*/  IMAD.X R18, R18, 0x1, R0.reuse, P4 ;  /* 0x0000000112127824 */ /* 0x100fe200020e0600 */
[-C--:B------:R-:W-:Y:S01]  /*58ef0*/  IADD3 R17, P4, R17, R11.reuse, RZ ;  /* 0x0000000b11117210 */ /* 0x080fe20007f9e0ff */
        /* <DEDUP_REMOVED lines=28> */
[----:B------:R-:W-:Y:S02]  /*590c0*/  STL [R1+0xa58], R18 ;  /* 0x000a581201007387 */ /* 0x000fe40000100800 */
[----:B------:R-:W-:Y:S01]  /*590d0*/  STL [R1+0xa2c], R17 ;  /* 0x000a2c1101007387 */ /* 0x000fe20000100800 */
[----:B------:R-:W4:Y:S01]  /*590e0*/  LDL.LU R5, [R1+0xa0c] ;  /* 0x000a0c0001057983 */ /* 0x000f220000300800 */
[----:B------:R-:W-:Y:S01]  /*590f0*/  IMAD.X R16, R16, 0x1, R0, P5 ;  /* 0x0000000110107824 */ /* 0x000fe200028e0600 */
[----:B------:R-:W-:-:S04]  /*59100*/  IADD3 R25, P5, R25, R11, RZ ;  /* 0x0000000b19197210 */ /* 0x000fc80007fbe0ff */
[----:B------:R-:W-:Y:S04]  /*59110*/  STL [R1+0xa50], R16 ;  /* 0x000a501001007387 */ /* 0x000fe80000100800 */
[----:B----4-:R0:W-:Y:S01]  /*59120*/  STL [R1+0x1fc8], R5 ;  /* 0x001fc80501007387 */ /* 0x0101e20000100800 */
[----:B------:R-:W-:Y:S03]  /*59130*/  STL [R1+0xa24], R25 ;  /* 0x000a241901007387 */ /* 0x000fe60000100800 */
[----:B0-----:R-:W4:Y:S01]  /*59140*/  LDL.LU R5, [R1+0xa38] ;  /* 0x000a380001057983 */ /* 0x001f220000300800 */
[----:B------:R-:W-:-:S05]  /*59150*/  IMAD.X R28, R28, 0x1, R0, P6 ;  /* 0x000000011c1c7824 */ /* 0x000fca00030e0600 */
[----:B------:R-:W-:Y:S01]  /*59160*/  STL [R1+0xa48], R28 ;  /* 0x000a481c01007387 */ /* 0x000fe20000100800 */
[----:B--2---:R-:W-:-:S03]  /*59170*/  IADD3 R29, P6, R29, R11, RZ ;  /* 0x0000000b1d1d7210 */ /* 0x004fc60007fde0ff */
        /* <DEDUP_REMOVED lines=20> */
[----:B------:R0:W-:Y:S02]  /*592c0*/  STL [R1+0xa1c], R29 ;  /* 0x000a1c1d01007387 */ /* 0x0001e40000100800 */
[----:B---3--:R-:W-:Y:S01]  /*592d0*/  IMAD.X R24, R24, 0x1, R0, P1 ;  /* 0x0000000118187824 */ /* 0x008fe200008e0600 */
[----:B0-----:R-:W3:Y:S01]  /*592e0*/  LDL.LU R29, [R1+0x9ec] ;  /* 0x0009ec00011d7983 */ /* 0x001ee20000300800 */
[----:B------:R-:W3:Y:S02]  /*592f0*/  LDL.LU R15, [R1+0x1874] ;  /* 0x00187400010f7983 */ /* 0x000ee40000300800 */
[----:B------:R-:W3:Y:S02]  /*59300*/  LDL.LU R19, [R1+0x9e8] ;  /* 0x0009e80001137983 */ /* 0x000ee40000300800 */
[----:B------:R-:W3:Y:S01]  /*59310*/  LDL.LU R18, [R1+0x1880] ;  /* 0x0018800001127983 */ /* 0x000ee20000300800 */
[----:B------:R0:W-:Y:S01]  /*59320*/  STL [R1+0xa40], R24 ;  /* 0x000a401801007387 */ /* 0x0001e20000100800 */
[----:B------:R-:W3:Y:S02]  /*59330*/  LDL.LU R17, [R1+0x184c] ;  /* 0x00184c0001117983 */ /* 0x000ee40000300800 */
[----:B------:R-:W3:Y:S02]  /*59340*/  LDL.LU R16, [R1+0x1888] ;  /* 0x0018880001107983 */ /* 0x000ee40000300800 */
[----:B------:R-:W3:Y:S01]  /*59350*/  LDL.LU R25, [R1+0x9e4] ;  /* 0x0009e40001197983 */ /* 0x000ee20000300800 */
        /* <DEDUP_REMOVED lines=21> */
[--C-:B---3--:R-:W-:Y:S02]  /*594b0*/  IMAD.X R29, R29, 0x1, R0.reuse, P6 ;  /* 0x000000011d1d7824 */ /* 0x108fe400030e0600 */
[--C-:B------:R-:W-:Y:S01]  /*594c0*/  IMAD.X R13, R13, 0x1, R0.reuse, P5 ;  /* 0x000000010d0d7824 */ /* 0x100fe200028e0600 */
[-C--:B------:R-:W-:Y:S02]  /*594d0*/  IADD3 R14, P5, R14, R11.reuse, RZ ;  /* 0x0000000b0e0e7210 */ /* 0x080fe40007fbe0ff */
        /* <DEDUP_REMOVED lines=20> */
[----:B------:R0:W-:Y:S01]  /*59620*/  STL [R1+0x1868], R28 ;  /* 0x0018681c01007387 */ /* 0x0001e20000100800 */
[----:B------:R-:W-:Y:S02]  /*59630*/  STL [R1+0x1860], R10 ;  /* 0x0018600a01007387 */ /* 0x000fe40000100800 */
[--C-:B------:R-:W-:Y:S01]  /*59640*/  IMAD.X R17, R17, 0x1, R0.reuse, P2 ;  /* 0x0000000111117824 */ /* 0x100fe200010e0600 */
        /* <DEDUP_REMOVED lines=8> */
[----:B------:R-:W-:Y:S01]  /*596d0*/  STL [R1+0x1880], R18 ;  /* 0x0018801201007387 */ /* 0x000fe20000100800 */
        /* <DEDUP_REMOVED lines=39> */
[----:B------:R-:W3:Y:S01]  /*59950*/  LDL.LU R16, [R1+0x18cc] ;  /* 0x0018cc0001107983 */ /* 0x000ee20000300800 */
        /* <DEDUP_REMOVED lines=20> */
[-C--:B---3--:R-:W-:Y:S02]  /*59aa0*/  IADD3 R28, P2, R28, R11.reuse, RZ ;  /* 0x0000000b1c1c7210 */ /* 0x088fe40007f5e0ff */
[-C--:B------:R-:W-:Y:S01]  /*59ab0*/  IADD3 R10, P1, R10, R11.reuse, RZ ;  /* 0x0000000b0a0a7210 */ /* 0x080fe20007f3e0ff */
[--C-:B------:R-:W-:Y:S01]  /*59ac0*/  IMAD.X R13, R13, 0x1, R0.reuse, P3 ;  /* 0x000000010d0d7824 */ /* 0x100fe200018e0600 */
[-C--:B------:R-:W-:Y:S01]  /*59ad0*/  IADD3 R14, P3, R14, R11.reuse, RZ ;  /* 0x0000000b0e0e7210 */ /* 0x080fe20007f7e0ff */
[--C-:B------:R-:W-:Y:S01]  /*59ae0*/  IMAD.X R15, R15, 0x1, R0.reuse, P4 ;  /* 0x000000010f0f7824 */ /* 0x100fe200020e0600 */
        /* <DEDUP_REMOVED lines=42> */
[-C--:B--2---:R-:W-:Y:S01]  /*59d90*/  IADD3 R24, P1, R24, R11.reuse, RZ ;  /* 0x0000000b18187210 */ /* 0x084fe20007f3e0ff */
[----:B---3--:R-:W-:Y:S02]  /*59da0*/  IMAD.X R28, R28, 0x1, R0, P2 ;  /* 0x000000011c1c7824 */ /* 0x008fe400010e0600 */
[----:B----4-:R0:W-:Y:S04]  /*59db0*/  STL [R1+0x1fbc], R5 ;  /* 0x001fbc0501007387 */ /* 0x0101e80000100800 */
        /* <DEDUP_REMOVED lines=15> */
[----:B------:R0:W-:Y:S02]  /*59eb0*/  STL [R1+0x1910], R24 ;  /* 0x0019101801007387 */ /* 0x0001e40000100800 */
        /* <DEDUP_REMOVED lines=47> */
[--C-:B------:R-:W-:Y:S02]  /*5a1b0*/  IMAD.X R8, R8, 0x1, R0.reuse, P3 ;  /* 0x0000000108087824 */ /* 0x100fe400018e0600 */
[----:B------:R-:W-:Y:S01]  /*5a1c0*/  STL [R1+0x18fc], R27 ;  /* 0x0018fc1b01007387 */ /* 0x000fe20000100800 */
[-C--:B------:R-:W-:Y:S01]  /*5a1d0*/  IADD3 R29, P3, R29, R11.reuse, RZ ;  /* 0x0000000b1d1d7210 */ /* 0x080fe20007f7e0ff */
        /* <DEDUP_REMOVED lines=11> */
[-C--:B------:R-:W-:Y:S01]  /*5a290*/  IADD3 R16, P3, R16, R11.reuse, RZ ;  /* 0x0000000b10107210 */ /* 0x080fe20007f7e0ff */
        /* <DEDUP_REMOVED lines=10> */
[----:B------:R0:W-:Y:S02]  /*5a340*/  STL [R1+0x1988], R28 ;  /* 0x0019881c01007387 */ /* 0x0001e40000100800 */
[----:B------:R-:W-:Y:S01]  /*5a350*/  STL [R1+0x1980], R16 ;  /* 0x0019801001007387 */ /* 0x000fe20000100800 */
[----:B0-----:R-:W4:Y:S01]  /*5a360*/  LDL.LU R28, [R1+0x1964] ;  /* 0x00196400011c7983 */ /* 0x001f220000300800 */
[----:B------:R-:W-:Y:S03]  /*5a370*/  STL [R1+0x194c], R25 ;  /* 0x00194c1901007387 */ /* 0x000fe60000100800 */
[----:B----4-:R0:W-:Y:S04]  /*5a380*/  STL [R1+0x1fb0], R28 ;  /* 0x001fb01c01007387 */ /* 0x0101e80000100800 */
[----:B0-----:R-:W4:Y:S01]  /*5a390*/  LDL.LU R28, [R1+0x1994] ;  /* 0x00199400011c7983 */ /* 0x001f220000300800 */
[----:B--2---:R-:W-:Y:S01]  /*5a3a0*/  IMAD.X R29, R29, 0x1, R0, P5 ;  /* 0x000000011d1d7824 */ /* 0x004fe200028e0600 */
[----:B---3--:R-:W-:-:S02]  /*5a3b0*/  IADD3 R24, P5, R24, R11, RZ ;  /* 0x0000000b18187210 */ /* 0x008fc40007fbe0ff */
        /* <DEDUP_REMOVED lines=16> */
[----:B------:R-:W3:Y:S01]  /*5a4c0*/  LDL.LU R2, [R1+0x199c] ;  /* 0x00199c0001027983 */ /* 0x000ee20000300800 */
[----:B------:R-:W3:Y:S01]  /*5a4d0*/  LDL.LU R10, [R1+0x1ba4] ;  /* 0x001ba400010a7983 */ /* 0x000ee20000300800 */
[----:B------:R-:W3:Y:S02]  /*5a4e0*/  LDL.LU R12, [R1+0x19a4] ;  /* 0x0019a400010c7983 */ /* 0x000ee40000300800 */
[----:B------:R1:W-:Y:S02]  /*5a4f0*/  STL [R1+0x1990], R24 ;  /* 0x0019901801007387 */ /* 0x0003e40000100800 */
        /* <DEDUP_REMOVED lines=8> */
[----:B0-----:R-:W3:Y:S01]  /*5a580*/  LDL.LU R29, [R1+0x1b80] ;  /* 0x001b8000011d7983 */ /* 0x001ee20000300800 */
[----:B-1----:R-:W3:Y:S01]  /*5a590*/  LDL.LU R24, [R1+0x19cc] ;  /* 0x0019cc0001187983 */ /* 0x002ee20000300800 */
[----:B--2---:R-:W-:-:S05]  /*5a5a0*/  IMAD.X R28, R28, 0x1, R0, P6 ;  /* 0x000000011c1c7824 */ /* 0x004fca00030e0600 */
[----:B------:R0:W-:Y:S04]  /*5a5b0*/  STL [R1+0x195c], R28 ;  /* 0x00195c1c01007387 */ /* 0x0001e80000100800 */
[----:B0-----:R-:W2:Y:S02]  /*5a5c0*/  LDL.LU R28, [R1+0x1fb4] ;  /* 0x001fb400011c7983 */ /* 0x001ea40000300800 */
[----:B--2---:R-:W-:-:S05]  /*5a5d0*/  IADD3 R28, P6, R28, R11, RZ ;  /* 0x0000000b1c1c7210 */ /* 0x004fca0007fde0ff */
[----:B------:R0:W-:Y:S04]  /*5a5e0*/  STL [R1+0x1994], R28 ;  /* 0x0019941c01007387 */ /* 0x0001e80000100800 */
[----:B0-----:R-:W2:Y:S01]  /*5a5f0*/  LDL.LU R28, [R1+0x1fb0] ;  /* 0x001fb000011c7983 */ /* 0x001ea20000300800 */
[--C-:B----4-:R-:W-:Y:S01]  /*5a600*/  IMAD.X R4, R4, 0x1, R0.reuse, P2 ;  /* 0x0000000104047824 */ /* 0x110fe200010e0600 */
[-C--:B---3--:R-:W-:Y:S01]  /*5a610*/  IADD3 R6, P2, R6, R11.reuse, RZ ;  /* 0x0000000b06067210 */ /* 0x088fe20007f5e0ff */
[--C-:B------:R-:W-:Y:S01]  /*5a620*/  IMAD.X R7, R7, 0x1, R0.reuse, P3 ;  /* 0x0000000107077824 */ /* 0x100fe200018e0600 */
[-C--:B------:R-:W-:Y:S01]  /*5a630*/  IADD3 R26, P3, R26, R11.reuse, RZ ;  /* 0x0000000b1a1a7210 */ /* 0x080fe20007f7e0ff */
[--C-:B------:R-:W-:Y:S01]  /*5a640*/  IMAD.X R27, R27, 0x1, R0.reuse, P4 ;  /* 0x000000011b1b7824 */ /* 0x100fe200020e0600 */
[----:B------:R-:W-:Y:S01]  /*5a650*/  IADD3 R20, P4, R20, R11, RZ ;  /* 0x0000000b14147210 */ /* 0x000fe20007f9e0ff */
[----:B------:R-:W-:-:S02]  /*5a660*/  IMAD.X R3, R3, 0x1, R0, P6 ;  /* 0x0000000103037824 */ /* 0x000fc400030e0600 */
[--C-:B------:R-:W-:Y:S01]  /*5a670*/  IMAD.X R21, R21, 0x1, R0.reuse, P5 ;  /* 0x0000000115157824 */ /* 0x100fe200028e0600 */
[-C--:B------:R-:W-:Y:S02]  /*5a680*/  IADD3 R22, P5, R22, R11.reuse, RZ ;  /* 0x0000000b16167210 */ /* 0x080fe40007fbe0ff */
[----:B------:R-:W-:Y:S01]  /*5a690*/  IADD3 R23, P6, R23, R11, RZ ;  /* 0x0000000b17177210 */ /* 0x000fe20007fde0ff */
[----:B--2---:R-:W-:-:S05]  /*5a6a0*/  IMAD.X R28, R28, 0x1, R0, P1 ;  /* 0x000000011c1c7824 */ /* 0x004fca00008e0600 */
[----:B------:R0:W-:Y:S04]  /*5a6b0*/  STL [R1+0x1964], R28 ;  /* 0x0019641c01007387 */ /* 0x0001e80000100800 */
[----:B0-----:R-:W2:Y:S01]  /*5a6c0*/  LDL.LU R28, [R1+0x1fac] ;  /* 0x001fac00011c7983 */ /* 0x001ea20000300800 */
[----:B------:R-:W-:-:S05]  /*5a6d0*/  IADD3 R5, P1, R5, R11, RZ ;  /* 0x0000000b05057210 */ /* 0x000fca0007f3e0ff */
[----:B------:R-:W-:Y:S01]  /*5a6e0*/  STL [R1+0x19a0], R5 ;  /* 0x0019a00501007387 */ /* 0x000fe20000100800 */
[----:B------:R-:W-:Y:S02]  /*5a6f0*/  STL [R1+0x196c], R4 ;  /* 0x00196c0401007387 */ /* 0x000fe40000100800 */
[----:B------:R-:W-:Y:S02]  /*5a700*/  STL [R1+0x19a8], R6 ;  /* 0x0019a80601007387 */ /* 0x000fe40000100800 */
[----:B------:R-:W-:Y:S01]  /*5a710*/  STL [R1+0x1958], R7 ;  /* 0x0019580701007387 */ /* 0x000fe20000100800 */
[----:B------:R-:W-:Y:S01]  /*5a720*/  STL [R1+0x19b0], R26 ;  /* 0x0019b01a01007387 */ /* 0x000fe20000100800 */
[----:B------:R-:W-:Y:S02]  /*5a730*/  STL [R1+0x197c], R27 ;  /* 0x00197c1b01007387 */ /* 0x000fe40000100800 */
[----:B------:R-:W-:Y:S02]  /*5a740*/  STL [R1+0x19b4], R20 ;  /* 0x0019b41401007387 */ /* 0x000fe40000100800 */
[----:B------:R0:W-:Y:S02]  /*5a750*/  STL [R1+0x198c], R3 ;  /* 0x00198c0301007387 */ /* 0x0001e40000100800 */
[----:B------:R-:W-:-:S02]  /*5a760*/  IMAD.X R9, R9, 0x1, R0, P1 ;  /* 0x0000000109097824 */ /* 0x000fc400008e0600 */
[----:B0-----:R-:W-:-:S04]  /*5a770*/  IMAD.MOV.U32 R3, RZ, RZ, c[0x0][0x18c] ;  /* 0x00006300ff037624 */ /* 0x001fc800078e00ff */
[----:B------:R-:W-:Y:S01]  /*5a780*/  IMAD.SHL.U32 R6, R3, 0x100, RZ ;  /* 0x0000010003067824 */ /* 0x000fe200078e00ff */
[-C--:B------:R-:W-:Y:S01]  /*5a790*/  IADD3 R8, P1, R8, R11.reuse, RZ ;  /* 0x0000000b08087210 */ /* 0x080fe20007f3e0ff */
[----:B------:R-:W-:Y:S02]  /*5a7a0*/  STL [R1+0x1984], R21 ;  /* 0x0019841501007387 */ /* 0x000fe40000100800 */
[----:B------:R-:W-:Y:S02]  /*5a7b0*/  IMAD.SHL.U32 R6, R6, 0x2, RZ ;  /* 0x0000000206067824 */ /* 0x000fe400078e00ff */
[--C-:B------:R-:W-:Y:S01]  /*5a7c0*/  IMAD.X R2, R2, 0x1, R0.reuse, P2 ;  /* 0x0000000102027824 */ /* 0x100fe200010e0600 */
[----:B------:R-:W-:Y:S01]  /*5a7d0*/  STL [R1+0x19c0], R22 ;  /* 0x0019c01601007387 */ /* 0x000fe20000100800 */
[----:B------:R-:W-:Y:S01]  /*5a7e0*/  IADD3 R10, P2, R10, R11, RZ ;  /* 0x0000000b0a0a7210 */ /* 0x000fe20007f5e0ff */
        /* <DEDUP_REMOVED lines=21> */
[----:B------:R-:W-:-:S02]  /*5a940*/  IMAD.X R24, R24, 0x1, R0, P2 ;  /* 0x0000000118187824 */ /* 0x000fc400010e0600 */
[----:B------:R-:W-:Y:S01]  /*5a950*/  STL [R1+0x19bc], R17 ;  /* 0x0019bc1101007387 */ /* 0x000fe20000100800 */
[----:B------:R-:W-:Y:S01]  /*5a960*/  STL [R1+0x1b88], R16 ;  /* 0x001b881001007387 */ /* 0x000fe20000100800 */
[----:B------:R-:W-:Y:S02]  /*5a970*/  STL [R1+0x1f24], R0 ;  /* 0x001f240001007387 */ /* 0x000fe40000100800 */
[----:B------:R-:W-:Y:S02]  /*5a980*/  STL [R1+0x19c4], R25 ;  /* 0x0019c41901007387 */ /* 0x000fe40000100800 */
[----:B------:R-:W-:Y:S01]  /*5a990*/  STL [R1+0x1b80], R29 ;  /* 0x001b801d01007387 */ /* 0x000fe20000100800 */
[----:B--2---:R-:W-:-:S05]  /*5a9a0*/  IADD3 R28, P2, R28, R6, RZ ;  /* 0x000000061c1c7210 */ /* 0x004fca0007f5e0ff */
[----:B------:R0:W-:Y:S01]  /*5a9b0*/  STL [R1+0x1b78], R28 ;  /* 0x001b781c01007387 */ /* 0x0001e20000100800 */
[----:B------:R-:W-:Y:S03]  /*5a9c0*/  STL [R1+0x19cc], R24 ;  /* 0x0019cc1801007387 */ /* 0x000fe60000100800 */
[----:B0-----:R-:W2:Y:S01]  /*5a9d0*/  LDL.LU R28, [R1+0x1fa8] ;  /* 0x001fa800011c7983 */ /* 0x001ea20000300800 */
[----:B------:R0:W-:Y:S03]  /*5a9e0*/  STL [R1+0x1fa4], R6 ;  /* 0x001fa40601007387 */ /* 0x0001e60000100800 */
[----:B0-----:R-:W2:Y:S01]  /*5a9f0*/  LDL.LU R6, [R1+0x1b9c] ;  /* 0x001b9c0001067983 */ /* 0x001ea20000300800 */
[----:B------:R-:W3:Y:S03]  /*5aa00*/  LDL.LU R0, [R1+0x1b8c] ;  /* 0x001b8c0001007983 */ /* 0x000ee60000300800 */
        /* <DEDUP_REMOVED lines=772> */
[--C-:B------:R-:W-:Y:S02]  /*5da50*/  IMAD.X R13, R13, 0x1, R28.reuse, P6 ;  /* 0x000000010d0d7824 */ /* 0x100fe400030e061c */
[----:B------:R-:W-:Y:S01]  /*5da60*/  IMAD.X R14, R14, 0x1, R28, P1 ;  /* 0x000000010e0e7824 */ /* 0x000fe200008e061c */
[----:B--2---:R-:W-:-:S05]  /*5da70*/  IADD3 R0, P5, R0, R6, RZ ;  /* 0x0000000600007210 */ /* 0x004fca0007fbe0ff */
[----:B------:R0:W-:Y:S04]  /*5da80*/  STL [R1+0x1d6c], R0 ;  /* 0x001d6c0001007387 */ /* 0x0001e80000100800 */
[----:B0-----:R0:W5:Y:S01]  /*5da90*/  LDL.LU R0, [R1+0x1f24] ;  /* 0x001f240001007983 */ /* 0x0011620000300800 */
[----:B------:R1:W-:Y:S03]  /*5daa0*/  STL [R1+0x1d38], R4 ;  /* 0x001d380401007387 */ /* 0x0003e60000100800 */
[----:B-1----:R0:W5:Y:S01]  /*5dab0*/  LDL.LU R4, [R1+0x1f20] ;  /* 0x001f200001047983 */ /* 0x0021620000300800 */
[----:B------:R1:W-:Y:S03]  /*5dac0*/  STL [R1+0x1d74], R5 ;  /* 0x001d740501007387 */ /* 0x0003e60000100800 */
[----:B-1----:R0:W5:Y:S01]  /*5dad0*/  LDL.LU R5, [R1+0x1f1c] ;  /* 0x001f1c0001057983 */ /* 0x0021620000300800 */
[----:B------:R1:W-:Y:S03]  /*5dae0*/  STL [R1+0x1d40], R9 ;  /* 0x001d400901007387 */ /* 0x0003e60000100800 */
[----:B-1----:R0:W5:Y:S01]  /*5daf0*/  LDL.LU R9, [R1+0x1f18] ;  /* 0x001f180001097983 */ /* 0x0021620000300800 */
[----:B------:R1:W-:Y:S02]  /*5db00*/  STL [R1+0x1d7c], R8 ;  /* 0x001d7c0801007387 */ /* 0x0003e40000100800 */
[----:B------:R-:W-:Y:S01]  /*5db10*/  IMAD.X R17, R17, 0x1, R28, P5 ;  /* 0x0000000111117824 */ /* 0x000fe200028e061c */
[----:B-1----:R0:W5:Y:S01]  /*5db20*/  LDL.LU R8, [R1+0x1f14] ;  /* 0x001f140001087983 */ /* 0x0021620000300800 */
[----:B------:R1:W-:Y:S01]  /*5db30*/  STL [R1+0x1d48], R3 ;  /* 0x001d480301007387 */ /* 0x0003e20000100800 */
[----:B------:R-:W-:-:S02]  /*5db40*/  IADD3 R16, P5, R16, R6, RZ ;  /* 0x0000000610107210 */ /* 0x000fc40007fbe0ff */
[----:B-1----:R0:W5:Y:S01]  /*5db50*/  LDL.LU R3, [R1+0x1f10] ;  /* 0x001f100001037983 */ /* 0x0021620000300800 */
[----:B------:R1:W-:Y:S03]  /*5db60*/  STL [R1+0x1d84], R2 ;  /* 0x001d840201007387 */ /* 0x0003e60000100800 */
        /* <DEDUP_REMOVED lines=21> */
[----:B------:R0:W-:Y:S02]  /*5dcc0*/  STL [R1+0x1d78], R26 ;  /* 0x001d781a01007387 */ /* 0x0001e40000100800 */
[----:B------:R0:W-:Y:S01]  /*5dcd0*/  STL [R1+0x1db4], R27 ;  /* 0x001db41b01007387 */ /* 0x0001e20000100800 */
[----:B------:R0:W-:Y:S01]  /*5dce0*/  STL [R1+0x1d80], R20 ;  /* 0x001d801401007387 */ /* 0x0001e20000100800 */
[----:B------:R0:W-:Y:S02]  /*5dcf0*/  STL [R1+0x1dbc], R21 ;  /* 0x001dbc1501007387 */ /* 0x0001e40000100800 */
[----:B------:R0:W-:Y:S02]  /*5dd00*/  STL [R1+0x1d88], R22 ;  /* 0x001d881601007387 */ /* 0x0001e40000100800 */
[----:B------:R0:W-:Y:S01]  /*5dd10*/  STL [R1+0x1dc0], R23 ;  /* 0x001dc01701007387 */ /* 0x0001e20000100800 */
[----:B------:R0:W-:Y:S01]  /*5dd20*/  STL [R1+0x1d90], R12 ;  /* 0x001d900c01007387 */ /* 0x0001e20000100800 */
[----:B------:R0:W-:Y:S02]  /*5dd30*/  STL [R1+0x1da8], R15 ;  /* 0x001da80f01007387 */ /* 0x0001e40000100800 */
[----:B------:R0:W-:Y:S02]  /*5dd40*/  STL [R1+0x1d98], R13 ;  /* 0x001d980d01007387 */ /* 0x0001e40000100800 */
[----:B------:R0:W-:Y:S02]  /*5dd50*/  STL [R1+0x1da0], R14 ;  /* 0x001da00e01007387 */ /* 0x0001e40000100800 */
[----:B0-----:R-:W2:Y:S04]  /*5dd60*/  LDL.LU R14, [R1+0x1db0] ;  /* 0x001db000010e7983 */ /* 0x001ea80000300800 */
[----:B------:R-:W3:Y:S01]  /*5dd70*/  LDL.LU R15, [R1+0x1db8] ;  /* 0x001db800010f7983 */ /* 0x000ee20000300800 */
[----:B-----5:R-:W-:-:S02]  /*5dd80*/  IMAD.MOV.U32 R6, RZ, RZ, R2 ;  /* 0x000000ffff067224 */ /* 0x020fc400078e0002 */
[----:B------:R-:W-:Y:S02]  /*5dd90*/  IMAD.MOV.U32 R2, RZ, RZ, R3 ;  /* 0x000000ffff027224 */ /* 0x000fe400078e0003 */
[----:B------:R-:W-:Y:S02]  /*5dda0*/  IMAD.MOV.U32 R3, RZ, RZ, R9 ;  /* 0x000000ffff037224 */ /* 0x000fe400078e0009 */
[----:B------:R-:W-:Y:S02]  /*5ddb0*/  IMAD.MOV.U32 R7, RZ, RZ, R8 ;  /* 0x000000ffff077224 */ /* 0x000fe400078e0008 */
[--C-:B--2---:R-:W-:Y:S02]  /*5ddc0*/  IMAD.X R14, R14, 0x1, R28.reuse, P3 ;  /* 0x000000010e0e7824 */ /* 0x104fe400018e061c */
[----:B---3--:R-:W-:-:S03]  /*5ddd0*/  IMAD.X R15, R15, 0x1, R28, P4 ;  /* 0x000000010f0f7824 */ /* 0x008fc600020e061c */
[----:B------:R0:W-:Y:S04]  /*5dde0*/  STL [R1+0x1db0], R14 ;  /* 0x001db00e01007387 */ /* 0x0001e80000100800 */
[----:B------:R0:W-:Y:S04]  /*5ddf0*/  STL.64 [R1+0x390], R2 ;  /* 0x0003900201007387 */ /* 0x0001e80000100a00 */
[----:B------:R0:W-:Y:S04]  /*5de00*/  STL [R1+0x1db8], R15 ;  /* 0x001db80f01007387 */ /* 0x0001e80000100800 */
[----:B------:R0:W-:Y:S01]  /*5de10*/  STL.64 [R1+0x398], R6 ;  /* 0x0003980601007387 */ /* 0x0001e20000100a00 */
[----:B------:R-:W-:Y:S01]  /*5de20*/  @!P0 CALL.REL.NOINC `(.L_x_2) ;  /* 0x0000001000008944 */ /* 0x000fe20003c00000 */
[----:B------:R-:W-:Y:S05]  /*5de30*/  BRA `(.L_x_3) ;  /* 0xfffb473000007947 */ /* 0x000fea000383ffff */
.L_x_2:
[----:B------:R1:W-:Y:S04]  /*5de40*/  STL [R1+0x1f78], R11 ;  /* 0x001f780b01007387 */ /* 0x0003e80000100800 */
[----:B-1----:R-:W2:Y:S04]  /*5de50*/  LDL.LU R11, [R1+0x338] ;  /* 0x00033800010b7983 */ /* 0x002ea80000300800 */
[----:B--2---:R1:W-:Y:S04]  /*5de60*/  STL [R1+0x1f80], R11 ;  /* 0x001f800b01007387 */ /* 0x0043e80000100800 */
        /* <DEDUP_REMOVED lines=32> */
[----:B------:R2:W-:Y:S01]  /*5e070*/  STL [R1+0x1f74], R10 ;  /* 0x001f740a01007387 */ /* 0x0005e20000100800 */
[----:B-1----:R-:W-:-:S03]  /*5e080*/  IMAD.MOV.U32 R11, RZ, RZ, R5 ;  /* 0x000000ffff0b7224 */ /* 0x002fc600078e0005 */
[----:B--2---:R-:W2:Y:S04]  /*5e090*/  LDL.LU R10, [R1+0x34c] ;  /* 0x00034c00010a7983 */ /* 0x004ea80000300800 */
        /* <DEDUP_REMOVED lines=35> */
[----:B------:R-:W2:Y:S04]  /*5e2d0*/  LDL.LU R0, [R1+0x344] ;  /* 0x0003440001007983 */ /* 0x000ea80000300800 */
[----:B------:R-:W2:Y:S01]  /*5e2e0*/  LDL.LU R28, [R1+0x340] ;  /* 0x00034000011c7983 */ /* 0x000ea20000300800 */
[----:B-1----:R-:W-:-:S03]  /*5e2f0*/  IMAD.MOV.U32 R10, RZ, RZ, R4 ;  /* 0x000000ffff0a7224 */ /* 0x002fc600078e0004 */
[----:B0-----:R-:W3:Y:S04]  /*5e300*/  LDL.LU R3, [R1+0x374] ;  /* 0x0003740001037983 */ /* 0x001ee80000300800 */
[----:B------:R-:W3:Y:S04]  /*5e310*/  LDL.LU R9, [R1+0x370] ;  /* 0x0003700001097983 */ /* 0x000ee80000300800 */
[----:B------:R-:W4:Y:S04]  /*5e320*/  LDL.LU R2, [R1+0x3ac] ;  /* 0x0003ac0001027983 */ /* 0x000f280000300800 */
[----:B------:R-:W4:Y:S04]  /*5e330*/  LDL.LU R8, [R1+0x3a8] ;  /* 0x0003a80001087983 */ /* 0x000f280000300800 */
[----:B------:R-:W5:Y:S04]  /*5e340*/  LDL.LU R4, [R1+0x3bc] ;  /* 0x0003bc0001047983 */ /* 0x000f680000300800 */
[----:B------:R-:W5:Y:S04]  /*5e350*/  LDL.LU R5, [R1+0x3b8] ;  /* 0x0003b80001057983 */ /* 0x000f680000300800 */
        /* <DEDUP_REMOVED lines=12> */
[----:B------:R0:W-:Y:S01]  /*5e420*/  STL [R1+0x1f04], R19 ;  /* 0x001f041301007387 */ /* 0x0001e20000100800 */
[----:B------:R-:W-:-:S03]  /*5e430*/  F2FP.PACK_AB R11, R10, R11 ;  /* 0x0000000b0a0b723e */ /* 0x000fc600000000ff */
        /* <DEDUP_REMOVED lines=13> */
[----:B------:R-:W2:Y:S04]  /*5e510*/  LDL.LU R10, [R1+0x2004] ;  /* 0x00200400010a7983 */ /* 0x000ea80000300800 */
[----:B------:R0:W-:Y:S04]  /*5e520*/  STL [R1+0x9c], R11 ;  /* 0x00009c0b01007387 */ /* 0x0001e80000100800 */
[----:B0-----:R-:W2:Y:S02]  /*5e530*/  LDL.LU R11, [R1+0x2000] ;  /* 0x00200000010b7983 */ /* 0x001ea40000300800 */
[----:B--2---:R-:W-:-:S02]  /*5e540*/  F2FP.PACK_AB R11, R10, R11 ;  /* 0x0000000b0a0b723e */ /* 0x004fc400000000ff */
        /* <DEDUP_REMOVED lines=64> */
[----:B------:R-:W2:Y:S01]  /*5e950*/  LDL.LU R10, [R1+0x1f7c] ;  /* 0x001f7c00010a7983 */ /* 0x000ea20000300800 */
[----:B------:R-:W-:Y:S02]  /*5e960*/  F2FP.PACK_AB R24, R24, R25 ;  /* 0x000000191818723e */ /* 0x000fe400000000ff */
[----:B------:R-:W-:Y:S01]  /*5e970*/  F2FP.PACK_AB R17, R16, R17 ;  /* 0x000000111011723e */ /* 0x000fe200000000ff */
[----:B------:R0:W-:Y:S01]  /*5e980*/  STL [R1+0x58], R11 ;  /* 0x0000580b01007387 */ /* 0x0001e20000100800 */
[----:B------:R-:W-:Y:S02]  /*5e990*/  F2FP.PACK_AB R16, R18, R19 ;  /* 0x000000131210723e */ /* 0x000fe400000000ff */
[----:B------:R-:W-:Y:S02]  /*5e9a0*/  F2FP.PACK_AB R0, R0, R28 ;  /* 0x0000001c0000723e */ /* 0x000fe400000000ff */
[----:B---3--:R-:W-:Y:S01]  /*5e9b0*/  F2FP.PACK_AB R3, R3, R9 ;  /* 0x000000090303723e */ /* 0x008fe200000000ff */
[----:B0-----:R-:W3:Y:S01]  /*5e9c0*/  LDL.LU R11, [R1+0x1f78] ;  /* 0x001f7800010b7983 */ /* 0x001ee20000300800 */
[----:B----4-:R-:W-:-:S02]  /*5e9d0*/  F2FP.PACK_AB R2, R2, R8 ;  /* 0x000000080202723e */ /* 0x010fc400000000ff */
[----:B--2---:R-:W-:Y:S02]  /*5e9e0*/  F2FP.PACK_AB R29, R10, R29 ;  /* 0x0000001d0a1d723e */ /* 0x004fe400000000ff */
[----:B------:R-:W2:Y:S04]  /*5e9f0*/  LDL.LU R10, [R1+0x1f74] ;  /* 0x001f7400010a7983 */ /* 0x000ea80000300800 */
[----:B------:R-:W-:Y:S04]  /*5ea00*/  STL [R1+0x54], R29 ;  /* 0x0000541d01007387 */ /* 0x000fe80000100800 */
[----:B------:R-:W-:Y:S04]  /*5ea10*/  STL [R1+0x50], R24 ;  /* 0x0000501801007387 */ /* 0x000fe80000100800 */
[----:B------:R-:W-:Y:S04]  /*5ea20*/  STL [R1+0x4c], R17 ;  /* 0x00004c1101007387 */ /* 0x000fe80000100800 */
[----:B------:R-:W-:Y:S04]  /*5ea30*/  STL [R1+0x48], R16 ;  /* 0x0000481001007387 */ /* 0x000fe80000100800 */
[----:B------:R5:W-:Y:S04]  /*5ea40*/  STL [R1+0x44], R0 ;  /* 0x0000440001007387 */ /* 0x000be80000100800 */
[----:B------:R0:W-:Y:S01]  /*5ea50*/  STL [R1+0x40], R3 ;  /* 0x0000400301007387 */ /* 0x0001e20000100800 */
[----:B-----5:R-:W-:-:S03]  /*5ea60*/  F2FP.PACK_AB R0, R4, R5 ;  /* 0x000000050400723e */ /* 0x020fc600000000ff */
[----:B------:R1:W-:Y:S01]  /*5ea70*/  STL [R1+0x3c], R2 ;  /* 0x00003c0201007387 */ /* 0x0003e20000100800 */
[----:B0-----:R-:W-:-:S03]  /*5ea80*/  F2FP.PACK_AB R3, R6, R7 ;  /* 0x000000070603723e */ /* 0x001fc600000000ff */
[----:B------:R0:W-:Y:S04]  /*5ea90*/  STL [R1+0x38], R0 ;  /* 0x0000380001007387 */ /* 0x0001e80000100800 */
[----:B------:R4:W-:Y:S01]  /*5eaa0*/  STL [R1+0x34], R3 ;  /* 0x0000340301007387 */ /* 0x0009e20000100800 */
[----:B-1----:R-:W-:Y:S02]  /*5eab0*/  F2FP.PACK_AB R2, R26, R27 ;  /* 0x0000001b1a02723e */ /* 0x002fe400000000ff */
[----:B0-----:R-:W-:-:S03]  /*5eac0*/  F2FP.PACK_AB R0, R20, R21 ;  /* 0x000000151400723e */ /* 0x001fc600000000ff */
[----:B------:R0:W-:Y:S01]  /*5ead0*/  STL [R1+0x30], R2 ;  /* 0x0000300201007387 */ /* 0x0001e20000100800 */
[----:B----4-:R-:W-:-:S03]  /*5eae0*/  F2FP.PACK_AB R3, R22, R23 ;  /* 0x000000171603723e */ /* 0x010fc600000000ff */
[----:B------:R1:W-:Y:S04]  /*5eaf0*/  STL [R1+0x2c], R0 ;  /* 0x00002c0001007387 */ /* 0x0003e80000100800 */
[----:B------:R-:W-:Y:S04]  /*5eb00*/  STL [R1+0x28], R3 ;  /* 0x0000280301007387 */ /* 0x000fe80000100800 */
[----:B------:R-:W4:Y:S01]  /*5eb10*/  LDL.LU R7, [R1+0x3d8] ;  /* 0x0003d80001077983 */ /* 0x000f220000300800 */
[----:B0-----:R-:W-:Y:S02]  /*5eb20*/  F2FP.PACK_AB R2, R12, R13 ;  /* 0x0000000d0c02723e */ /* 0x001fe400000000ff */
[----:B-1----:R-:W-:-:S03]  /*5eb30*/  F2FP.PACK_AB R0, R14, R15 ;  /* 0x0000000f0e00723e */ /* 0x002fc600000000ff */
[----:B------:R-:W-:Y:S04]  /*5eb40*/  STL [R1+0x24], R2 ;  /* 0x0000240201007387 */ /* 0x000fe80000100800 */
[----:B----4-:R0:W-:Y:S04]  /*5eb50*/  STL [R1+0x1f34], R7 ;  /* 0x001f340701007387 */ /* 0x0101e80000100800 */
[----:B------:R-:W-:Y:S04]  /*5eb60*/  STL [R1+0x20], R0 ;  /* 0x0000200001007387 */ /* 0x000fe80000100800 */
[----:B0-----:R-:W4:Y:S04]  /*5eb70*/  LDL.LU R7, [R1+0x3c0] ;  /* 0x0003c00001077983 */ /* 0x001f280000300800 */
[----:B----4-:R0:W-:Y:S04]  /*5eb80*/  STL [R1+0x1f3c], R7 ;  /* 0x001f3c0701007387 */ /* 0x0101e80000100800 */
        /* <DEDUP_REMOVED lines=11> */
[----:B----4-:R-:W-:Y:S04]  /*5ec40*/  STL [R1+0x1f6c], R7 ;  /* 0x001f6c0701007387 */ /* 0x010fe80000100800 */
[----:B------:R-:W4:Y:S04]  /*5ec50*/  LDL.LU R6, [R1+0x3e8] ;  /* 0x0003e80001067983 */ /* 0x000f280000300800 */
        /* <DEDUP_REMOVED lines=20> */
[----:B------:R-:W5:Y:S01]  /*5eda0*/  LDL.LU R4, [R1+0x428] ;  /* 0x0004280001047983 */ /* 0x000f620000300800 */
[----:B---3--:R-:W-:-:S03]  /*5edb0*/  IMAD.MOV.U32 R7, RZ, RZ, R11 ;  /* 0x000000ffff077224 */ /* 0x008fc600078e000b */
[----:B-----5:R0:W-:Y:S04]  /*5edc0*/  STL [R1+0x1f28], R4 ;  /* 0x001f280401007387 */ /* 0x0201e80000100800 */
[----:B0-----:R-:W3:Y:S04]  /*5edd0*/  LDL.LU R4, [R1+0x3fc] ;  /* 0x0003fc0001047983 */ /* 0x001ee80000300800 */
[----:B------:R-:W5:Y:S01]  /*5ede0*/  LDL.LU R11, [R1+0x3d0] ;  /* 0x0003d000010b7983 */ /* 0x000f620000300800 */
[----:B--2---:R-:W-:-:S03]  /*5edf0*/  IMAD.MOV.U32 R6, RZ, RZ, R10 ;  /* 0x000000ffff067224 */ /* 0x004fc600078e000a */
[----:B-----5:R0:W-:Y:S04]  /*5ee00*/  STL [R1+0x1f24], R11 ;  /* 0x001f240b01007387 */ /* 0x0201e80000100800 */
[----:B0-----:R-:W2:Y:S04]  /*5ee10*/  LDL.LU R11, [R1+0x42c] ;  /* 0x00042c00010b7983 */ /* 0x001ea80000300800 */
[----:B------:R-:W5:Y:S04]  /*5ee20*/  LDL.LU R10, [R1+0x3e0] ;  /* 0x0003e000010a7983 */ /* 0x000f680000300800 */
[----:B-----5:R0:W-:Y:S04]  /*5ee30*/  STL [R1+0x1f20], R10 ;  /* 0x001f200a01007387 */ /* 0x0201e80000100800 */
[----:B0-----:R-:W5:Y:S04]  /*5ee40*/  LDL.LU R10, [R1+0x3d4] ;  /* 0x0003d400010a7983 */ /* 0x001f680000300800 */
[----:B------:R-:W2:Y:S04]  /*5ee50*/  LDL.LU R9, [R1+0x3f0] ;  /* 0x0003f00001097983 */ /* 0x000ea80000300800 */
[----:B--2---:R0:W-:Y:S04]  /*5ee60*/  STL [R1+0x1f1c], R9 ;  /* 0x001f1c0901007387 */ /* 0x0041e80000100800 */
[----:B0-----:R-:W2:Y:S04]  /*5ee70*/  LDL.LU R9, [R1+0x3e4] ;  /* 0x0003e40001097983 */ /* 0x001ea80000300800 */
        /* <DEDUP_REMOVED lines=16> */
[----:B------:R-:W2:Y:S04]  /*5ef80*/  LDL.LU R18, [R1+0x454] ;  /* 0x0004540001127983 */ /* 0x000ea80000300800 */
[----:B------:R-:W2:Y:S04]  /*5ef90*/  LDL.LU R17, [R1+0x464] ;  /* 0x0004640001117983 */ /* 0x000ea80000300800 */
[----:B------:R-:W2:Y:S04]  /*5efa0*/  LDL.LU R16, [R1+0x474] ;  /* 0x0004740001107983 */ /* 0x000ea80000300800 */
[----:B------:R-:W2:Y:S01]  /*5efb0*/  LDL.LU R25, [R1+0x43c] ;  /* 0x00043c0001197983 */ /* 0x000ea20000300800 */
[----:B------:R-:W-:-:S03]  /*5efc0*/  F2FP.PACK_AB R7, R6, R7 ;  /* 0x000000070607723e */ /* 0x000fc600000000ff */
[----:B--2---:R0:W-:Y:S04]  /*5efd0*/  STL [R1+0x1ef4], R25 ;  /* 0x001ef41901007387 */ /* 0x0041e80000100800 */
        /* <DEDUP_REMOVED lines=42> */
[----:B------:R0:W-:Y:S04]  /*5f280*/  STL [R1], R7 ;  /* 0x0000000701007387 */ /* 0x0001e80000100800 */
[----:B0-----:R-:W2:Y:S02]  /*5f290*/  LDL.LU R7, [R1+0x1f34] ;  /* 0x001f340001077983 */ /* 0x001ea40000300800 */
[----:B--2---:R-:W-:-:S02]  /*5f2a0*/  F2FP.PACK_AB R7, R6, R7 ;  /* 0x000000070607723e */ /* 0x004fc400000000ff */
[----:B------:R-:W4:Y:S02]  /*5f2b0*/  LDL.LU R6, [R1+0x1f30] ;  /* 0x001f300001067983 */ /* 0x000f240000300800 */
[----:B----4-:R-:W-:Y:S02]  /*5f2c0*/  F2FP.PACK_AB R6, R5, R6 ;  /* 0x000000060506723e */ /* 0x010fe400000000ff */
[----:B------:R-:W3:Y:S02]  /*5f2d0*/  LDL.LU R5, [R1+0x1f2c] ;  /* 0x001f2c0001057983 */ /* 0x000ee40000300800 */
[----:B---3--:R-:W-:Y:S02]  /*5f2e0*/  F2FP.PACK_AB R5, R4, R5 ;  /* 0x000000050405723e */ /* 0x008fe400000000ff */
[----:B------:R-:W2:Y:S02]  /*5f2f0*/  LDL.LU R4, [R1+0x1f28] ;  /* 0x001f280001047983 */ /* 0x000ea40000300800 */
[----:B--2---:R-:W-:-:S02]  /*5f300*/  F2FP.PACK_AB R4, R11, R4 ;  /* 0x000000040b04723e */ /* 0x004fc400000000ff */
[----:B------:R-:W5:Y:S02]  /*5f310*/  LDL.LU R11, [R1+0x1f24] ;  /* 0x001f2400010b7983 */ /* 0x000f640000300800 */
[----:B-----5:R-:W-:Y:S02]  /*5f320*/  F2FP.PACK_AB R11, R10, R11 ;  /* 0x0000000b0a0b723e */ /* 0x020fe400000000ff */
[----:B------:R-:W2:Y:S02]  /*5f330*/  LDL.LU R10, [R1+0x1f20] ;  /* 0x001f2000010a7983 */ /* 0x000ea40000300800 */
[----:B--2---:R-:W-:Y:S02]  /*5f340*/  F2FP.PACK_AB R10, R9, R10 ;  /* 0x0000000a090a723e */ /* 0x004fe400000000ff */
[----:B------:R-:W2:Y:S02]  /*5f350*/  LDL.LU R9, [R1+0x1f1c] ;  /* 0x001f1c0001097983 */ /* 0x000ea40000300800 */
[----:B--2---:R-:W-:-:S02]  /*5f360*/  F2FP.PACK_AB R9, R8, R9 ;  /* 0x000000090809723e */ /* 0x004fc400000000ff */
[----:B------:R-:W2:Y:S02]  /*5f370*/  LDL.LU R8, [R1+0x1f18] ;  /* 0x001f180001087983 */ /* 0x000ea40000300800 */
[----:B--2---:R-:W-:Y:S02]  /*5f380*/  F2FP.PACK_AB R8, R15, R8 ;  /* 0x000000080f08723e */ /* 0x004fe400000000ff */
        /* <DEDUP_REMOVED lines=16> */
[----:B------:R-:W2:Y:S01]  /*5f490*/  LDL.LU R25, [R1+0x1ef4] ;  /* 0x001ef40001197983 */ /* 0x000ea20000300800 */
[----:B------:R-:W-:Y:S02]  /*5f4a0*/  F2FP.PACK_AB R22, R24, R22 ;  /* 0x000000161816723e */ /* 0x000fe400000000ff */
[----:B------:R-:W-:Y:S02]  /*5f4b0*/  F2FP.PACK_AB R21, R29, R21 ;  /* 0x000000151d15723e */ /* 0x000fe400000000ff */
[----:B--2---:R-:W-:Y:S02]  /*5f4c0*/  F2FP.PACK_AB R23, R25, R23 ;  /* 0x000000171917723e */ /* 0x004fe400000000ff */
[----:B------:R-:W2:Y:S04]  /*5f4d0*/  LDL.LU R25, [R1+0x1ef0] ;  /* 0x001ef00001197983 */ /* 0x000ea80000300800 */
[----:B------:R-:W3:Y:S04]  /*5f4e0*/  LDL.LU R24, [R1+0x1eec] ;  /* 0x001eec0001187983 */ /* 0x000ee80000300800 */
[----:B------:R-:W3:Y:S01]  /*5f4f0*/  LDL.LU R29, [R1+0x1ee8] ;  /* 0x001ee800011d7983 */ /* 0x000ee20000300800 */
[----:B------:R-:W-:-:S02]  /*5f500*/  F2FP.PACK_AB R20, R0, R20 ;  /* 0x000000140014723e */ /* 0x000fc400000000ff */
[----:B------:R-:W-:Y:S02]  /*5f510*/  F2FP.PACK_AB R27, R28, R27 ;  /* 0x0000001b1c1b723e */ /* 0x000fe400000000ff */
[----:B------:R-:W-:Y:S02]  /*5f520*/  F2FP.PACK_AB R26, R3, R26 ;  /* 0x0000001a031a723e */ /* 0x000fe400000000ff */
[----:B--2---:R-:W-:Y:S02]  /*5f530*/  F2FP.PACK_AB R25, R2, R25 ;  /* 0x000000190219723e */ /* 0x004fe400000000ff */
[----:B---3--:R-:W-:Y:S02]  /*5f540*/  F2FP.PACK_AB R24, R29, R24 ;  /* 0x000000181d18723e */ /* 0x008fe400000000ff */
.L_x_1:
[----:B0-----:R-:W2:Y:S04]  /*5f550*/  LDL.LU R0, [R1+0x1de8] ;  /* 0x001de80001007983 */ /* 0x001ea80000300800 */
[----:B------:R-:W0:Y:S02]  /*5f560*/  S2R R28, SR_TID.X ;  /* 0x00000000001c7919 */ /* 0x000e240000002100 */
[----:B0-----:R-:W-:-:S02]  /*5f570*/  IMAD.SHL.U32 R3, R28, 0x8, RZ ;  /* 0x000000081c037824 */ /* 0x001fc400078e00ff */
[C---:B------:R-:W-:Y:S02]  /*5f580*/  IMAD.SHL.U32 R2, R28.reuse, 0x20, RZ ;  /* 0x000000201c027824 */ /* 0x040fe400078e00ff */
[C---:B------:R-:W-:Y:S01]  /*5f590*/  IMAD.SHL.U32 R29, R28.reuse, 0x4, RZ ;  /* 0x000000041c1d7824 */ /* 0x040fe200078e00ff */
[----:B------:R-:W-:Y:S01]  /*5f5a0*/  LOP3.LUT R3, R3, 0x300, RZ, 0xc0, !PT ;  /* 0x0000030003037812 */ /* 0x000fe200078ec0ff */
[----:B------:R-:W-:Y:S01]  /*5f5b0*/  IMAD.SHL.U32 R28, R28, 0x400, RZ ;  /* 0x000004001c1c7824 */ /* 0x000fe200078e00ff */
[----:B------:R-:W-:Y:S01]  /*5f5c0*/  BAR.SYNC.DEFER_BLOCKING 0x0 ;  /* 0x0000000000007b1d */ /* 0x000fe20000010000 */
[----:B--2---:R-:W-:-:S04]  /*5f5d0*/  LOP3.LUT R0, R0, 0x1800, RZ, 0xc0, !PT ;  /* 0x0000180000007812 */ /* 0x004fc800078ec0ff */
[----:B------:R-:W-:Y:S02]  /*5f5e0*/  LOP3.LUT R2, R0, 0x60, R2, 0xf8, !PT ;  /* 0x0000006000027812 */ /* 0x000fe400078ef802 */
[----:B------:R-:W-:Y:S02]  /*5f5f0*/  LOP3.LUT R0, R3, 0x70, R29, 0xf8, !PT ;  /* 0x0000007003007812 */ /* 0x000fe400078ef81d */
[----:B------:R-:W2:Y:S02]  /*5f600*/  LDL.LU R3, [R1+0x1dec] ;  /* 0x001dec0001037983 */ /* 0x000ea40000300800 */
[----:B------:R-:W-:Y:S02]  /*5f610*/  LOP3.LUT R0, R2, R0, RZ, 0x3c, !PT ;  /* 0x0000000002007212 */ /* 0x000fe400078e3cff */
[----:B------:R-:W0:Y:S04]  /*5f620*/  S2R R29, SR_TID.X ;  /* 0x00000000001d7919 */ /* 0x000e280000002100 */
[----:B------:R-:W-:Y:S04]  /*5f630*/  STS.128 [R0], R24 ;  /* 0x0000001800007388 */ /* 0x000fe80000000c00 */
[----:B------:R1:W-:Y:S04]  /*5f640*/  STS.128 [R0+0x80], R20 ;  /* 0x0000801400007388 */ /* 0x0003e80000000c00 */
[----:B------:R3:W-:Y:S04]  /*5f650*/  STS.128 [R0+0x400], R16 ;  /* 0x0004001000007388 */ /* 0x0007e80000000c00 */
[----:B------:R-:W-:Y:S01]  /*5f660*/  STS.128 [R0+0x480], R12 ;  /* 0x0004800c00007388 */ /* 0x000fe20000000c00 */
[----:B0-----:R-:W-:-:S03]  /*5f670*/  LOP3.LUT R29, R29, 0x7f, RZ, 0xc0, !PT ;  /* 0x0000007f1d1d7812 */ /* 0x001fc600078ec0ff */
[----:B------:R-:W-:Y:S01]  /*5f680*/  BAR.SYNC.DEFER_BLOCKING 0x0 ;  /* 0x0000000000007b1d */ /* 0x000fe20000010000 */
[----:B--2---:R-:W-:Y:S02]  /*5f690*/  ISETP.GE.AND P6, PT, R3, c[0x0][0x17c], PT ;  /* 0x00005f0003007a0c */ /* 0x004fe40003fc6270 */
[----:B------:R-:W-:-:S03]  /*5f6a0*/  LOP3.LUT R3, R28, 0x1800, RZ, 0xc0, !PT ;  /* 0x000018001c037812 */ /* 0x000fc600078ec0ff */
[----:B------:R-:W2:Y:S04]  /*5f6b0*/  LDL.LU R28, [R1+0x1df0] ;  /* 0x001df000011c7983 */ /* 0x000ea80000300800 */
[----:B------:R-:W4:Y:S01]  /*5f6c0*/  LDL.LU R2, [R1+0x1df4] ;  /* 0x001df40001027983 */ /* 0x000f220000300800 */
[----:B------:R-:W-:-:S03]  /*5f6d0*/  IMAD R3, R29, 0x10, R3 ;  /* 0x000000101d037824 */ /* 0x000fc600078e0203 */
[----:B-1----:R-:W5:Y:S02]  /*5f6e0*/  LDL.LU R20, [R1+0x10] ;  /* 0x0000100001147983 */ /* 0x002f640000300800 */
[----:B------:R-:W-:Y:S02]  /*5f6f0*/  LOP3.LUT R29, R3, 0x20, RZ, 0x3c, !PT ;  /* 0x00000020031d7812 */ /* 0x000fe400078e3cff */
[----:B------:R-:W0:Y:S04]  /*5f700*/  LDS.128 R12, [R3] ;  /* 0x00000000030c7984 */ /* 0x000e280000000c00 */
[----:B------:R-:W1:Y:S04]  /*5f710*/  LDS.128 R24, [R29] ;  /* 0x000000001d187984 */ /* 0x000e680000000c00 */
[----:B------:R-:W5:Y:S04]  /*5f720*/  LDL.LU R21, [R1+0x14] ;  /* 0x0000140001157983 */ /* 0x000f680000300800 */
[----:B------:R-:W5:Y:S04]  /*5f730*/  LDL.LU R22, [R1+0x18] ;  /* 0x0000180001167983 */ /* 0x000f680000300800 */
[----:B------:R-:W5:Y:S04]  /*5f740*/  LDL.LU R23, [R1+0x1c] ;  /* 0x00001c0001177983 */ /* 0x000f680000300800 */
[----:B---3--:R-:W3:Y:S04]  /*5f750*/  LDL.LU R16, [R1] ;  /* 0x0000000001107983 */ /* 0x008ee80000300800 */
[----:B------:R-:W3:Y:S04]  /*5f760*/  LDL.LU R17, [R1+0x4] ;  /* 0x0000040001117983 */ /* 0x000ee80000300800 */
[----:B------:R-:W3:Y:S04]  /*5f770*/  LDL.LU R18, [R1+0x8] ;  /* 0x0000080001127983 */ /* 0x000ee80000300800 */
[----:B------:R-:W3:Y:S04]  /*5f780*/  LDL.LU R19, [R1+0xc] ;  /* 0x00000c0001137983 */ /* 0x000ee80000300800 */
[----:B0-----:R-:W-:Y:S04]  /*5f790*/  STL.64 [R1+0xb0], R12 ;  /* 0x0000b00c01007387 */ /* 0x001fe80000100a00 */
[----:B------:R-:W-:Y:S01]  /*5f7a0*/  STL.64 [R1+0xb8], R14 ;  /* 0x0000b80e01007387 */ /* 0x000fe20000100a00 */
[----:B--2---:R-:W-:-:S02]  /*5f7b0*/  ISETP.GE.AND P5, PT, R28, c[0x0][0x17c], PT ;  /* 0x00005f001c007a0c */ /* 0x004fc40003fa6270 */
[C---:B------:R-:W-:Y:S02]  /*5f7c0*/  LOP3.LUT R28, R3.reuse, 0x40, RZ, 0x3c, !PT ;  /* 0x00000040031c7812 */ /* 0x040fe400078e3cff */
[----:B----4-:R-:W-:Y:S02]  /*5f7d0*/  ISETP.GE.AND P4, PT, R2, c[0x0][0x17c], PT ;  /* 0x00005f0002007a0c */ /* 0x010fe40003f86270 */
[----:B------:R-:W-:Y:S01]  /*5f7e0*/  LOP3.LUT R2, R3, 0x60, RZ, 0x3c, !PT ;  /* 0x0000006003027812 */ /* 0x000fe200078e3cff */
[----:B------:R-:W0:Y:S04]  /*5f7f0*/  LDS.128 R12, [R28] ;  /* 0x000000001c0c7984 */ /* 0x000e280000000c00 */
[----:B------:R-:W2:Y:S04]  /*5f800*/  LDL.LU R3, [R1+0x1df8] ;  /* 0x001df80001037983 */ /* 0x000ea80000300800 */
[----:B-1----:R-:W-:Y:S04]  /*5f810*/  STL.64 [R1+0xa0], R24 ;  /* 0x0000a01801007387 */ /* 0x002fe80000100a00 */
[----:B------:R-:W-:Y:S04]  /*5f820*/  STL.64 [R1+0xa8], R26 ;  /* 0x0000a81a01007387 */ /* 0x000fe80000100a00 */
[----:B------:R-:W1:Y:S04]  /*5f830*/  LDS.128 R24, [R2] ;  /* 0x0000000002187984 */ /* 0x000e680000000c00 */
[----:B------:R-:W-:Y:S06]  /*5f840*/  BAR.SYNC.DEFER_BLOCKING 0x0 ;  /* 0x0000000000007b1d */ /* 0x000fec0000010000 */
[----:B0-----:R-:W-:Y:S04]  /*5f850*/  STL.64 [R1+0xc0], R12 ;  /* 0x0000c00c01007387 */ /* 0x001fe80000100a00 */
[----:B------:R-:W-:Y:S04]  /*5f860*/  STL.64 [R1+0xc8], R14 ;  /* 0x0000c80e01007387 */ /* 0x000fe80000100a00 */
[----:B-1----:R-:W-:Y:S04]  /*5f870*/  STL [R1+0x1f0c], R24 ;  /* 0x001f0c1801007387 */ /* 0x002fe80000100800 */
[----:B------:R-:W-:Y:S04]  /*5f880*/  STL [R1+0x1f08], R25 ;  /* 0x001f081901007387 */ /* 0x000fe80000100800 */
[----:B------:R-:W-:Y:S04]  /*5f890*/  STL [R1+0x1f04], R26 ;  /* 0x001f041a01007387 */ /* 0x000fe80000100800 */
[----:B------:R0:W-:Y:S04]  /*5f8a0*/  STL [R1+0x1efc], R27 ;  /* 0x001efc1b01007387 */ /* 0x0001e80000100800 */
[----:B0-----:R-:W4:Y:S04]  /*5f8b0*/  LDL R27, [R1+0x9cc] ;  /* 0x0009cc00011b7983 */ /* 0x001f280000100800 */
[----:B------:R-:W0:Y:S04]  /*5f8c0*/  S2R R14, SR_TID.X ;  /* 0x00000000000e7919 */ /* 0x000e280000002100 */
[----:B------:R-:W-:Y:S04]  /*5f8d0*/  STS.128 [R0], R8 ;  /* 0x0000000800007388 */ /* 0x000fe80000000c00 */
[----:B------:R-:W-:Y:S04]  /*5f8e0*/  STS.128 [R0+0x80], R4 ;  /* 0x0000800400007388 */ /* 0x000fe80000000c00 */
[----:B---3--:R-:W-:Y:S04]  /*5f8f0*/  STS.128 [R0+0x400], R16 ;  /* 0x0004001000007388 */ /* 0x008fe80000000c00 */
[----:B-----5:R-:W-:Y:S04]  /*5f900*/  STS.128 [R0+0x480], R20 ;  /* 0x0004801400007388 */ /* 0x020fe80000000c00 */
[----:B------:R-:W-:Y:S01]  /*5f910*/  BAR.SYNC.DEFER_BLOCKING 0x0 ;  /* 0x0000000000007b1d */ /* 0x000fe20000010000 */
[C---:B0-----:R-:W-:Y:S01]  /*5f920*/  IMAD.SHL.U32 R24, R14.reuse, 0x400, RZ ;  /* 0x000004000e187824 */ /* 0x041fe200078e00ff */
[----:B------:R-:W-:-:S04]  /*5f930*/  LOP3.LUT R15, R14, 0x7f, RZ, 0xc0, !PT ;  /* 0x0000007f0e0f7812 */ /* 0x000fc800078ec0ff */
[----:B------:R-:W-:-:S05]  /*5f940*/  LOP3.LUT R24, R24, 0x1800, RZ, 0xc0, !PT ;  /* 0x0000180018187812 */ /* 0x000fca00078ec0ff */
[----:B------:R-:W-:-:S05]  /*5f950*/  IMAD R24, R15, 0x10, R24 ;  /* 0x000000100f187824 */ /* 0x000fca00078e0218 */
[----:B------:R-:W0:Y:S04]  /*5f960*/  LDS.128 R4, [R24] ;  /* 0x0000000018047984 */ /* 0x000e280000000c00 */
[----:B------:R-:W1:Y:S04]  /*5f970*/  LDS.128 R8, [R29] ;  /* 0x000000001d087984 */ /* 0x000e680000000c00 */
[----:B------:R-:W3:Y:S04]  /*5f980*/  LDS.128 R12, [R28] ;  /* 0x000000001c0c7984 */ /* 0x000ee80000000c00 */
[----:B------:R-:W-:Y:S04]  /*5f990*/  LDS.128 R16, [R2] ;  /* 0x0000000002107984 */ /* 0x000fe80000000c00 */
[----:B------:R-:W-:Y:S06]  /*5f9a0*/  BAR.SYNC.DEFER_BLOCKING 0x0 ;  /* 0x0000000000007b1d */ /* 0x000fec0000010000 */
[----:B----4-:R-:W-:Y:S04]  /*5f9b0*/  STL.64 [R1+0x1f60], R26 ;  /* 0x001f601a01007387 */ /* 0x010fe80000100a00 */
[----:B------:R4:W-:Y:S04]  /*5f9c0*/  STL.64 [R1+0x1f58], R24 ;  /* 0x001f581801007387 */ /* 0x0009e80000100a00 */
[----:B0-----:R-:W-:Y:S04]  /*5f9d0*/  STL [R1+0x1f00], R7 ;  /* 0x001f000701007387 */ /* 0x001fe80000100800 */
[----:B------:R-:W5:Y:S04]  /*5f9e0*/  LDL.LU R20, [R1+0x60] ;  /* 0x0000600001147983 */ /* 0x000f680000300800 */
[----:B------:R-:W5:Y:S04]  /*5f9f0*/  LDL.LU R21, [R1+0x64] ;  /* 0x0000640001157983 */ /* 0x000f680000300800 */
[----:B------:R-:W2:Y:S04]  /*5fa00*/  LDL.LU R22, [R1+0x68] ;  /* 0x0000680001167983 */ /* 0x000ea80000300800 */
[----:B------:R-:W2:Y:S04]  /*5fa10*/  LDL.LU R23, [R1+0x6c] ;  /* 0x00006c0001177983 */ /* 0x000ea80000300800 */
[----:B----4-:R-:W4:Y:S04]  /*5fa20*/  LDL.LU R24, [R1+0x40] ;  /* 0x0000400001187983 */ /* 0x010f280000300800 */
[----:B------:R-:W4:Y:S04]  /*5fa30*/  LDL.LU R25, [R1+0x44] ;  /* 0x0000440001197983 */ /* 0x000f280000300800 */
[----:B------:R-:W2:Y:S04]  /*5fa40*/  LDL.LU R26, [R1+0x48] ;  /* 0x00004800011a7983 */ /* 0x000ea80000300800 */
[----:B------:R-:W2:Y:S04]  /*5fa50*/  LDL.LU R27, [R1+0x4c] ;  /* 0x00004c00011b7983 */ /* 0x000ea80000300800 */
[----:B--2---:R-:W-:Y:S04]  /*5fa60*/  STL.64 [R1+0x1f70], R26 ;  /* 0x001f701a01007387 */ /* 0x004fe80000100a00 */
[----:B----4-:R0:W-:Y:S04]  /*5fa70*/  STL.64 [R1+0x1f68], R24 ;  /* 0x001f681801007387 */ /* 0x0101e80000100a00 */
[----:B0-----:R-:W2:Y:S04]  /*5fa80*/  LDL.LU R24, [R1+0x30] ;  /* 0x0000300001187983 */ /* 0x001ea80000300800 */
[----:B------:R-:W2:Y:S04]  /*5fa90*/  LDL.LU R25, [R1+0x34] ;  /* 0x0000340001197983 */ /* 0x000ea80000300800 */
[----:B------:R-:W4:Y:S04]  /*5faa0*/  LDL.LU R26, [R1+0x38] ;  /* 0x00003800011a7983 */ /* 0x000f280000300800 */
[----:B------:R-:W4:Y:S04]  /*5fab0*/  LDL.LU R27, [R1+0x3c] ;  /* 0x00003c00011b7983 */ /* 0x000f280000300800 */
[----:B----4-:R-:W-:Y:S04]  /*5fac0*/  STL.64 [R1+0x1f80], R26 ;  /* 0x001f801a01007387 */ /* 0x010fe80000100a00 */
[----:B--2---:R0:W-:Y:S04]  /*5fad0*/  STL.64 [R1+0x1f78], R24 ;  /* 0x001f781801007387 */ /* 0x0041e80000100a00 */
[----:B0-----:R-:W2:Y:S04]  /*5fae0*/  LDL.LU R24, [R1+0x20] ;  /* 0x0000200001187983 */ /* 0x001ea80000300800 */
[----:B------:R-:W2:Y:S04]  /*5faf0*/  LDL.LU R25, [R1+0x24] ;  /* 0x0000240001197983 */ /* 0x000ea80000300800 */
[----:B------:R-:W2:Y:S04]  /*5fb00*/  LDL.LU R26, [R1+0x28] ;  /* 0x00002800011a7983 */ /* 0x000ea80000300800 */
[----:B------:R-:W2:Y:S04]  /*5fb10*/  LDL.LU R27, [R1+0x2c] ;  /* 0x00002c00011b7983 */ /* 0x000ea80000300800 */
[----:B------:R-:W-:Y:S04]  /*5fb20*/  STL.64 [R1+0x1f50], R22 ;  /* 0x001f501601007387 */ /* 0x000fe80000100a00 */
[----:B-----5:R0:W-:Y:S04]  /*5fb30*/  STL.64 [R1+0x1f48], R20 ;  /* 0x001f481401007387 */ /* 0x0201e80000100a00 */
[----:B0-----:R-:W4:Y:S04]  /*5fb40*/  LDL.LU R20, [R1+0x50] ;  /* 0x0000500001147983 */ /* 0x001f280000300800 */
[----:B------:R-:W4:Y:S04]  /*5fb50*/  LDL.LU R21, [R1+0x54] ;  /* 0x0000540001157983 */ /* 0x000f280000300800 */
[----:B------:R-:W4:Y:S04]  /*5fb60*/  LDL.LU R22, [R1+0x58] ;  /* 0x0000580001167983 */ /* 0x000f280000300800 */
[----:B------:R-:W4:Y:S04]  /*5fb70*/  LDL.LU R23, [R1+0x5c] ;  /* 0x00005c0001177983 */ /* 0x000f280000300800 */
[----:B------:R-:W5:Y:S04]  /*5fb80*/  LDL R7, [R1+0x9d0] ;  /* 0x0009d00001077983 */ /* 0x000f680000100800 */
[----:B-1----:R0:W-:Y:S04]  /*5fb90*/  STL.64 [R1+0x1f10], R10 ;  /* 0x001f100a01007387 */ /* 0x0021e80000100a00 */
[----:B0-----:R-:W2:Y:S04]  /*5fba0*/  LDL.LU R11, [R1+0xb0] ;  /* 0x0000b000010b7983 */ /* 0x001ea80000300800 */
[----:B---3--:R-:W-:Y:S04]  /*5fbb0*/  STL.64 [R1+0x1f20], R14 ;  /* 0x001f200e01007387 */ /* 0x008fe80000100a00 */
[----:B------:R0:W-:Y:S04]  /*5fbc0*/  STL.64 [R1+0x1f18], R12 ;  /* 0x001f180c01007387 */ /* 0x0001e80000100a00 */
[----:B0-----:R-:W3:Y:S04]  /*5fbd0*/  LDL.LU R12, [R1+0x90] ;  /* 0x00009000010c7983 */ /* 0x001ee80000300800 */
[----:B------:R-:W3:Y:S04]  /*5fbe0*/  LDL.LU R13, [R1+0x94] ;  /* 0x00009400010d7983 */ /* 0x000ee80000300800 */
[----:B------:R-:W2:Y:S04]  /*5fbf0*/  LDL.LU R14, [R1+0x98] ;  /* 0x00009800010e7983 */ /* 0x000ea80000300800 */
[----:B------:R-:W2:Y:S04]  /*5fc00*/  LDL.LU R15, [R1+0x9c] ;  /* 0x00009c00010f7983 */ /* 0x000ea80000300800 */
[----:B--2---:R-:W-:Y:S04]  /*5fc10*/  STL.64 [R1+0x1f30], R14 ;  /* 0x001f300e01007387 */ /* 0x004fe80000100a00 */
[----:B---3--:R0:W-:Y:S04]  /*5fc20*/  STL.64 [R1+0x1f28], R12 ;  /* 0x001f280c01007387 */ /* 0x0081e80000100a00 */
[----:B0-----:R-:W2:Y:S04]  /*5fc30*/  LDL.LU R12, [R1+0x80] ;  /* 0x00008000010c7983 */ /* 0x001ea80000300800 */
[----:B------:R-:W2:Y:S04]  /*5fc40*/  LDL.LU R13, [R1+0x84] ;  /* 0x00008400010d7983 */ /* 0x000ea80000300800 */
[----:B------:R-:W3:Y:S04]  /*5fc50*/  LDL.LU R14, [R1+0x88] ;  /* 0x00008800010e7983 */ /* 0x000ee80000300800 */
[----:B------:R-:W3:Y:S04]  /*5fc60*/  LDL.LU R15, [R1+0x8c] ;  /* 0x00008c00010f7983 */ /* 0x000ee80000300800 */
[----:B------:R-:W-:Y:S04]  /*5fc70*/  STS.128 [R0], R24 ;  /* 0x0000001800007388 */ /* 0x000fe80000000c00 */
[----:B---3--:R-:W-:Y:S04]  /*5fc80*/  STL.64 [R1+0x1f40], R14 ;  /* 0x001f400e01007387 */ /* 0x008fe80000100a00 */
[----:B--2---:R0:W-:Y:S04]  /*5fc90*/  STL.64 [R1+0x1f38], R12 ;  /* 0x001f380c01007387 */ /* 0x0041e80000100a00 */
[----:B0-----:R-:W2:Y:S04]  /*5fca0*/  LDL.LU R12, [R1+0x70] ;  /* 0x00007000010c7983 */ /* 0x001ea80000300800 */
[----:B------:R-:W2:Y:S04]  /*5fcb0*/  LDL.LU R13, [R1+0x74] ;  /* 0x00007400010d7983 */ /* 0x000ea80000300800 */
[----:B------:R-:W2:Y:S04]  /*5fcc0*/  LDL.LU R14, [R1+0x78] ;  /* 0x00007800010e7983 */ /* 0x000ea80000300800 */
[----:B------:R-:W2:Y:S04]  /*5fcd0*/  LDL.LU R15, [R1+0x7c] ;  /* 0x00007c00010f7983 */ /* 0x000ea80000300800 */
[----:B------:R-:W3:Y:S04]  /*5fce0*/  LDL.LU.64 R26, [R1+0x1f80] ;  /* 0x001f8000011a7983 */ /* 0x000ee80000300a00 */
[----:B------:R-:W3:Y:S04]  /*5fcf0*/  LDL.LU.64 R24, [R1+0x1f78] ;  /* 0x001f780001187983 */ /* 0x000ee80000300a00 */
[----:B---3--:R0:W-:Y:S04]  /*5fd00*/  STS.128 [R0+0x80], R24 ;  /* 0x0000801800007388 */ /* 0x0081e80000000c00 */
[----:B0-----:R-:W3:Y:S04]  /*5fd10*/  LDL.LU.64 R26, [R1+0x1f70] ;  /* 0x001f7000011a7983 */ /* 0x001ee80000300a00 */
[----:B------:R-:W3:Y:S04]  /*5fd20*/  LDL.LU.64 R24, [R1+0x1f68] ;  /* 0x001f680001187983 */ /* 0x000ee80000300a00 */
[----:B------:R-:W2:Y:S04]  /*5fd30*/  LDL.LU R10, [R1+0x9c8] ;  /* 0x0009c800010a7983 */ /* 0x000ea80000300800 */
[----:B----4-:R-:W-:Y:S04]  /*5fd40*/  STS.128 [R0+0x480], R20 ;  /* 0x0004801400007388 */ /* 0x010fe80000000c00 */
[----:B---3--:R0:W-:Y:S04]  /*5fd50*/  STS.128 [R0+0x400], R24 ;  /* 0x0004001800007388 */ /* 0x0081e80000000c00 */
[----:B0-----:R-:W3:Y:S04]  /*5fd60*/  LDL.LU.64 R26, [R1+0x1f60] ;  /* 0x001f6000011a7983 */ /* 0x001ee80000300a00 */
[----:B------:R-:W4:Y:S04]  /*5fd70*/  LDL.LU.64 R24, [R1+0x1f58] ;  /* 0x001f580001187983 */ /* 0x000f280000300a00 */
[----:B------:R-:W-:Y:S06]  /*5fd80*/  BAR.SYNC.DEFER_BLOCKING 0x0 ;  /* 0x0000000000007b1d */ /* 0x000fec0000010000 */
[----:B----4-:R-:W0:Y:S04]  /*5fd90*/  LDS.128 R20, [R24] ;  /* 0x0000000018147984 */ /* 0x010e280000000c00 */
[----:B0-----:R-:W-:Y:S04]  /*5fda0*/  STL.64 [R1+0x40], R20 ;  /* 0x0000401401007387 */ /* 0x001fe80000100a00 */
[----:B------:R-:W-:Y:S04]  /*5fdb0*/  STL.64 [R1+0x48], R22 ;  /* 0x0000481601007387 */ /* 0x000fe80000100a00 */
[----:B------:R-:W0:Y:S04]  /*5fdc0*/  LDS.128 R20, [R29] ;  /* 0x000000001d147984 */ /* 0x000e280000000c00 */
[----:B0-----:R-:W-:Y:S04]  /*5fdd0*/  STL.64 [R1+0x30], R20 ;  /* 0x0000301401007387 */ /* 0x001fe80000100a00 */
[----:B------:R-:W-:Y:S04]  /*5fde0*/  STL.64 [R1+0x38], R22 ;  /* 0x0000381601007387 */ /* 0x000fe80000100a00 */
[----:B------:R-:W0:Y:S04]  /*5fdf0*/  LDS.128 R20, [R28] ;  /* 0x000000001c147984 */ /* 0x000e280000000c00 */
[----:B0-----:R-:W-:Y:S04]  /*5fe00*/  STL.64 [R1+0x20], R20 ;  /* 0x0000201401007387 */ /* 0x001fe80000100a00 */
[----:B------:R-:W-:Y:S04]  /*5fe10*/  STL.64 [R1+0x28], R22 ;  /* 0x0000281601007387 */ /* 0x000fe80000100a00 */
[----:B------:R-:W0:Y:S04]  /*5fe20*/  LDS.128 R20, [R2] ;  /* 0x0000000002147984 */ /* 0x000e280000000c00 */
[----:B------:R-:W-:Y:S06]  /*5fe30*/  BAR.SYNC.DEFER_BLOCKING 0x0 ;  /* 0x0000000000007b1d */ /* 0x000fec0000010000 */
[----:B--2---:R-:W-:Y:S04]  /*5fe40*/  STS.128 [R0+0x80], R12 ;  /* 0x0000800c00007388 */ /* 0x004fe80000000c00 */
[----:B0-----:R-:W-:Y:S04]  /*5fe50*/  STL.64 [R1+0x10], R20 ;  /* 0x0000101401007387 */ /* 0x001fe80000100a00 */
[----:B------:R0:W-:Y:S04]  /*5fe60*/  STL.64 [R1+0x18], R22 ;  /* 0x0000181601007387 */ /* 0x0001e80000100a00 */
[----:B0-----:R-:W2:Y:S04]  /*5fe70*/  LDL.LU.64 R22, [R1+0x1f50] ;  /* 0x001f500001167983 */ /* 0x001ea80000300a00 */
[----:B------:R-:W2:Y:S04]  /*5fe80*/  LDL.LU.64 R20, [R1+0x1f48] ;  /* 0x001f480001147983 */ /* 0x000ea80000300a00 */
[----:B------:R-:W4:Y:S04]  /*5fe90*/  LDL.LU.64 R14, [R1+0x1f40] ;  /* 0x001f4000010e7983 */ /* 0x000f280000300a00 */
[----:B------:R-:W4:Y:S04]  /*5fea0*/  LDL.LU.64 R12, [R1+0x1f38] ;  /* 0x001f3800010c7983 */ /* 0x000f280000300a00 */
[----:B----4-:R0:W-:Y:S04]  /*5feb0*/  STS.128 [R0+0x400], R12 ;  /* 0x0004000c00007388 */ /* 0x0101e80000000c00 */
[----:B0-----:R-:W4:Y:S04]  /*5fec0*/  LDL.LU.64 R14, [R1+0x1f30] ;  /* 0x001f3000010e7983 */ /* 0x001f280000300a00 */
[----:B------:R-:W4:Y:S04]  /*5fed0*/  LDL.LU.64 R12, [R1+0x1f28] ;  /* 0x001f2800010c7983 */ /* 0x000f280000300a00 */
[----:B--2---:R0:W-:Y:S01]  /*5fee0*/  STS.128 [R0], R20 ;  /* 0x0000001400007388 */ /* 0x0041e20000000c00 */
[----:B------:R-:W-:Y:S01]  /*5fef0*/  ISETP.GE.AND P1, PT, R3, c[0x0][0x17c], PT ;  /* 0x00005f0003007a0c */ /* 0x000fe20003f26270 */
[C---:B---3--:R-:W-:Y:S01]  /*5ff00*/  IMAD R3, R27.reuse, c[0x0][0x194], RZ ;  /* 0x000065001b037a24 */ /* 0x048fe200078e02ff */
[----:B------:R-:W-:-:S02]  /*5ff10*/  ISETP.GE.AND P0, PT, R27, c[0x0][0x178], PT ;  /* 0x00005e001b007a0c */ /* 0x000fc40003f06270 */
[----:B-----5:R-:W-:Y:S02]  /*5ff20*/  ISETP.GE.AND P3, PT, R7, c[0x0][0x178], PT ;  /* 0x00005e0007007a0c */ /* 0x020fe40003f66270 */
[C---:B------:R-:W-:Y:S02]  /*5ff30*/  LEA R2, P2, R3.reuse, c[0x0][0x170], 0x1 ;  /* 0x00005c0003027a11 */ /* 0x040fe400078408ff */
[C---:B------:R-:W-:Y:S02]  /*5ff40*/  ISETP.LT.AND P0, PT, R10.reuse, c[0x0][0x17c], !P0 ;  /* 0x00005f000a007a0c */ /* 0x040fe40004701270 */
[----:B------:R-:W-:Y:S01]  /*5ff50*/  LEA.HI.X.SX32 R3, R3, c[0x0][0x174], 0x1, P2 ;  /* 0x00005d0003037a11 */ /* 0x000fe200010f0eff */
[----:B0-----:R-:W-:Y:S01]  /*5ff60*/  IMAD R21, R7, c[0x0][0x194], RZ ;  /* 0x0000650007157a24 */ /* 0x001fe200078e02ff */
[C---:B------:R-:W-:Y:S01]  /*5ff70*/  ISETP.LT.AND P3, PT, R10.reuse, c[0x0][0x17c], !P3 ;  /* 0x00005f000a007a0c */ /* 0x040fe20005f61270 */
[----:B------:R-:W-:-:S03]  /*5ff80*/  IMAD R10, R10, c[0x0][0x198], RZ ;  /* 0x000066000a0a7a24 */ /* 0x000fc600078e02ff */
[C---:B------:R-:W-:Y:S01]  /*5ff90*/  LEA R20, P2, R21.reuse, c[0x0][0x170], 0x1 ;  /* 0x00005c0015147a11 */ /* 0x040fe200078408ff */
[----:B------:R-:W-:Y:S01]  /*5ffa0*/  IMAD.WIDE R28, R10, 0x2, R2 ;  /* 0x000000020a1c7825 */ /* 0x000fe200078e0202 */
[----:B----4-:R0:W-:Y:S04]  /*5ffb0*/  STS.128 [R0+0x480], R12 ;  /* 0x0004800c00007388 */ /* 0x0101e80000000c00 */
[----:B------:R-:W-:Y:S06]  /*5ffc0*/  BAR.SYNC.DEFER_BLOCKING 0x0 ;  /* 0x0000000000007b1d */ /* 0x000fec0000010000 */
[----:B0-----:R-:W2:Y:S04]  /*5ffd0*/  LDL.LU.64 R14, [R1+0x1f20] ;  /* 0x001f2000010e7983 */ /* 0x001ea80000300a00 */
[----:B------:R-:W3:Y:S04]  /*5ffe0*/  LDL.LU.64 R12, [R1+0x1f18] ;  /* 0x001f1800010c7983 */ /* 0x000ee80000300a00 */
[----:B------:R-:W4:Y:S01]  /*5fff0*/  LDL.LU R24, [R1+0x1e00] ;  /* 0x001e000001187983 */ /* 0x000f220000300800 */
[----:B------:R-:W-:-:S02]  /*60000*/  LEA.HI.X.SX32 R21, R21, c[0x0][0x174], 0x1, P2 ;  /* 0x00005d0015157a11 */ /* 0x000fc400010f0eff */
[----:B------:R-:W-:Y:S01]  /*60010*/  ISETP.LT.AND P2, PT, R27, c[0x0][0x178], !P6 ;  /* 0x00005e001b007a0c */ /* 0x000fe20007741270 */
[----:B------:R0:W-:Y:S02]  /*60020*/  @P0 STG.E.U16 [R28.64], R11 ;  /* 0x0000000b1c000986 */ /* 0x0001e4000c101504 */
[----:B------:R-:W-:-:S05]  /*60030*/  IMAD.WIDE R22, R10, 0x2, R20 ;  /* 0x000000020a167825 */ /* 0x000fca00078e0214 */
[----:B------:R1:W-:Y:S01]  /*60040*/  @P3 STG.E.U16 [R22.64], R4 ;  /* 0x0000000416003986 */ /* 0x0003e2000c101504 */
[----:B0-----:R-:W-:-:S03]  /*60050*/  IADD3 R28, R10, c[0x0][0x198], RZ ;  /* 0x000066000a1c7a10 */ /* 0x001fc60007ffe0ff */
[----:B------:R-:W5:Y:S01]  /*60060*/  LDL.LU R29, [R1+0x1dfc] ;  /* 0x001dfc00011d7983 */ /* 0x000f620000300800 */
[----:B-1----:R-:W-:Y:S01]  /*60070*/  PRMT R4, R11, 0x7632, R4 ;  /* 0x000076320b047816 */ /* 0x002fe20000000004 */
[----:B------:R-:W-:Y:S01]  /*60080*/  IMAD.WIDE R22, R28, 0x2, R2 ;  /* 0x000000021c167825 */ /* 0x000fe200078e0202 */
[----:B------:R-:W-:Y:S02]  /*60090*/  ISETP.LT.AND P0, PT, R7, c[0x0][0x178], !P6 ;  /* 0x00005e0007007a0c */ /* 0x000fe40007701270 */
[----:B------:R-:W-:Y:S02]  /*600a0*/  PRMT R25, R4, 0x7632, R25 ;  /* 0x0000763204197816 */ /* 0x000fe40000000019 */
[----:B------:R0:W-:Y:S01]  /*600b0*/  @P2 STG.E.U16 [R22.64], R4 ;  /* 0x0000000416002986 */ /* 0x0001e2000c101504 */
[----:B------:R-:W-:-:S03]  /*600c0*/  IMAD.WIDE R10, R28, 0x2, R20 ;  /* 0x000000021c0a7825 */ /* 0x000fc600078e0214 */
[----:B0-----:R-:W2:Y:S05]  /*600d0*/  LDL.LU R4, [R1+0xa0] ;  /* 0x0000a00001047983 */ /* 0x001eaa0000300800 */
[----:B------:R0:W-:Y:S01]  /*600e0*/  @P0 STG.E.U16 [R10.64], R25 ;  /* 0x000000190a000986 */ /* 0x0001e2000c101504 */
[----:B----4-:R-:W-:-:S03]  /*600f0*/  ISETP.GE.AND P2, PT, R24, c[0x0][0x17c], PT ;  /* 0x00005f0018007a0c */ /* 0x010fc60003f46270 */
[----:B------:R-:W4:Y:S04]  /*60100*/  LDL.LU R24, [R1+0x1e04] ;  /* 0x001e040001187983 */ /* 0x000f280000300800 */
[----:B0-----:R-:W3:Y:S04]  /*60110*/  LDL.LU.64 R10, [R1+0x1f10] ;  /* 0x001f1000010a7983 */ /* 0x001ee80000300a00 */
[----:B------:R-:W3:Y:S01]  /*60120*/  LDL.LU R25, [R1+0x1e08] ;  /* 0x001e080001197983 */ /* 0x000ee20000300800 */
[----:B------:R-:W-:Y:S02]  /*60130*/  ISETP.LT.AND P6, PT, R27, c[0x0][0x178], !P4 ;  /* 0x00005e001b007a0c */ /* 0x000fe400067c1270 */
[----:B------:R-:W-:-:S02]  /*60140*/  ISETP.LT.AND P4, PT, R7, c[0x0][0x178], !P4 ;  /* 0x00005e0007007a0c */ /* 0x000fc40006781270 */
[----:B------:R-:W-:Y:S02]  /*60150*/  IADD3 R0, R28, c[0x0][0x198], RZ ;  /* 0x000066001c007a10 */ /* 0x000fe40007ffe0ff */
[----:B-----5:R-:W-:-:S03]  /*60160*/  ISETP.GE.AND P3, PT, R29, c[0x0][0x17c], PT ;  /* 0x00005f001d007a0c */ /* 0x020fc60003f66270 */
[----:B------:R-:W-:-:S04]  /*60170*/  IMAD.WIDE R28, R0, 0x2, R2 ;  /* 0x00000002001c7825 */ /* 0x000fc800078e0202 */
[C-C-:B------:R-:W-:Y:S01]  /*60180*/  IMAD.WIDE R22, R0.reuse, 0x2, R20.reuse ;  /* 0x0000000200167825 */ /* 0x140fe200078e0214 */
[----:B------:R-:W-:Y:S02]  /*60190*/  IADD3 R0, R0, c[0x0][0x198], RZ ;  /* 0x0000660000007a10 */ /* 0x000fe40007ffe0ff */
[----:B------:R-:W-:Y:S02]  /*601a0*/  ISETP.LT.AND P0, PT, R27, c[0x0][0x178], !P5 ;  /* 0x00005e001b007a0c */ /* 0x000fe40006f01270 */
[----:B------:R-:W-:Y:S01]  /*601b0*/  ISETP.LT.AND P5, PT, R7, c[0x0][0x178], !P5 ;  /* 0x00005e0007007a0c */ /* 0x000fe20006fa1270 */
[----:B--2---:R0:W-:Y:S04]  /*601c0*/  @P6 STG.E.U16 [R28.64], R4 ;  /* 0x000000041c006986 */ /* 0x0041e8000c101504 */
[----:B------:R1:W-:Y:S01]  /*601d0*/  @P4 STG.E.U16 [R22.64], R8 ;  /* 0x0000000816004986 */ /* 0x0003e2000c101504 */
[----:B0-----:R-:W-:Y:S01]  /*601e0*/  IMAD.WIDE R28, R0, 0x2, R20 ;  /* 0x00000002001c7825 */ /* 0x001fe200078e0214 */
[----:B-1----:R-:W-:-:S03]  /*601f0*/  PRMT R8, R4, 0x7632, R8 ;  /* 0x0000763204087816 */ /* 0x002fc60000000008 */
[C---:B------:R-:W-:Y:S01]  /*60200*/  IMAD.WIDE R22, R0.reuse, 0x2, R2 ;  /* 0x0000000200167825 */ /* 0x040fe200078e0202 */
[----:B------:R-:W-:Y:S02]  /*60210*/  IADD3 R4, R0, c[0x0][0x198], RZ ;  /* 0x0000660000047a10 */ /* 0x000fe40007ffe0ff */
[----:B------:R-:W2:Y:S01]  /*60220*/  LDL.LU R0, [R1+0xc0] ;  /* 0x0000c00001007983 */ /* 0x000ea20000300800 */
[----:B------:R-:W-:-:S03]  /*60230*/  PRMT R26, R8, 0x7632, R26 ;  /* 0x00007632081a7816 */ /* 0x000fc6000000001a */
[----:B------:R-:W-:Y:S04]  /*60240*/  @P0 STG.E.U16 [R22.64], R8 ;  /* 0x0000000816000986 */ /* 0x000fe8000c101504 */
[----:B------:R0:W-:Y:S01]  /*60250*/  @P5 STG.E.U16 [R28.64], R26 ;  /* 0x0000001a1c005986 */ /* 0x0001e2000c101504 */
[----:B----4-:R-:W-:-:S03]  /*60260*/  ISETP.GE.AND P4, PT, R24, c[0x0][0x17c], PT ;  /* 0x00005f0018007a0c */ /* 0x010fc60003f86270 */
[----:B------:R-:W4:Y:S01]  /*60270*/  LDL.LU R24, [R1+0x1f0c] ;  /* 0x001f0c0001187983 */ /* 0x000f220000300800 */
[----:B---3--:R-:W-:-:S03]  /*60280*/  ISETP.GE.AND P0, PT, R25, c[0x0][0x17c], PT ;  /* 0x00005f0019007a0c */ /* 0x008fc60003f06270 */
[----:B------:R-:W3:Y:S04]  /*60290*/  LDL.LU R25, [R1+0x1f08] ;  /* 0x001f080001197983 */ /* 0x000ee80000300800 */
[----:B0-----:R-:W5:Y:S01]  /*602a0*/  LDL.LU R26, [R1+0x1e10] ;  /* 0x001e1000011a7983 */ /* 0x001f620000300800 */
[----:B------:R-:W-:Y:S02]  /*602b0*/  ISETP.LT.AND P6, PT, R27, c[0x0][0x178], !P1 ;  /* 0x00005e001b007a0c */ /* 0x000fe40004fc1270 */
[----:B------:R-:W-:Y:S01]  /*602c0*/  ISETP.LT.AND P1, PT, R7, c[0x0][0x178], !P1 ;  /* 0x00005e0007007a0c */ /* 0x000fe20004f21270 */
[C---:B------:R-:W-:Y:S01]  /*602d0*/  IMAD.WIDE R22, R4.reuse, 0x2, R2 ;  /* 0x0000000204167825 */ /* 0x040fe200078e0202 */
[----:B------:R-:W-:Y:S02]  /*602e0*/  ISETP.LT.AND P5, PT, R27, c[0x0][0x178], !P3 ;  /* 0x00005e001b007a0c */ /* 0x000fe40005fa1270 */
[----:B------:R-:W-:Y:S01]  /*602f0*/  ISETP.LT.AND P3, PT, R7, c[0x0][0x178], !P3 ;  /* 0x00005e0007007a0c */ /* 0x000fe20005f61270 */
[C---:B------:R-:W-:Y:S01]  /*60300*/  IMAD.WIDE R28, R4.reuse, 0x2, R20 ;  /* 0x00000002041c7825 */ /* 0x040fe200078e0214 */
[----:B------:R-:W-:-:S05]  /*60310*/  IADD3 R4, R4, c[0x0][0x198], RZ ;  /* 0x0000660004047a10 */ /* 0x000fca0007ffe0ff */
[----:B--2---:R0:W-:Y:S01]  /*60320*/  @P6 STG.E.U16 [R22.64], R0 ;  /* 0x0000000016006986 */ /* 0x0041e2000c101504 */
[----:B------:R-:W-:Y:S02]  /*60330*/  PRMT R8, R0, 0x7632, R8 ;  /* 0x0000763200087816 */ /* 0x000fe40000000008 */
[----:B------:R-:W-:Y:S01]  /*60340*/  ISETP.LT.AND P6, PT, R27, c[0x0][0x178], !P2 ;  /* 0x00005e001b007a0c */ /* 0x000fe200057c1270 */
[----:B------:R1:W-:Y:S01]  /*60350*/  @P1 STG.E.U16 [R28.64], R12 ;  /* 0x0000000c1c001986 */ /* 0x0003e2000c101504 */
[----:B------:R-:W-:Y:S02]  /*60360*/  ISETP.LT.AND P2, PT, R7, c[0x0][0x178], !P2 ;  /* 0x00005e0007007a0c */ /* 0x000fe40005741270 */
[C---:B0-----:R-:W-:Y:S01]  /*60370*/  IADD3 R0, R4.reuse, c[0x0][0x198], RZ ;  /* 0x0000660004007a10 */ /* 0x041fe20007ffe0ff */
[----:B------:R-:W-:-:S04]  /*60380*/  IMAD.WIDE R22, R4, 0x2, R20 ;  /* 0x0000000204167825 */ /* 0x000fc800078e0214 */
[----:B-1----:R-:W-:Y:S01]  /*60390*/  IMAD.WIDE R28, R4, 0x2, R2 ;  /* 0x00000002041c7825 */ /* 0x002fe200078e0202 */
[----:B------:R-:W-:Y:S01]  /*603a0*/  PRMT R12, R12, 0x7632, R12 ;  /* 0x000076320c0c7816 */ /* 0x000fe2000000000c */
[----:B------:R-:W2:Y:S04]  /*603b0*/  LDL.LU R4, [R1+0x1e0c] ;  /* 0x001e0c0001047983 */ /* 0x000ea80000300800 */
[----:B------:R0:W-:Y:S04]  /*603c0*/  @P5 STG.E.U16 [R28.64], R8 ;  /* 0x000000081c005986 */ /* 0x0001e8000c101504 */
[----:B------:R1:W-:Y:S01]  /*603d0*/  @P3 STG.E.U16 [R22.64], R12 ;  /* 0x0000000c16003986 */ /* 0x0003e2000c101504 */
[----:B0-----:R-:W-:-:S04]  /*603e0*/  IMAD.WIDE R28, R0, 0x2, R2 ;  /* 0x00000002001c7825 */ /* 0x001fc800078e0202 */
[----:B-1----:R-:W-:Y:S01]  /*603f0*/  IMAD.WIDE R22, R0, 0x2, R20 ;  /* 0x0000000200167825 */ /* 0x002fe200078e0214 */
[----:B------:R-:W-:Y:S01]  /*60400*/  PRMT R12, R16, 0x7632, R12 ;  /* 0x00007632100c7816 */ /* 0x000fe2000000000c */
[----:B----4-:R0:W-:Y:S01]  /*60410*/  @P6 STG.E.U16 [R28.64], R24 ;  /* 0x000000181c006986 */ /* 0x0101e2000c101504 */
[----:B------:R-:W-:-:S03]  /*60420*/  PRMT R8, R24, 0x7632, R8 ;  /* 0x0000763218087816 */ /* 0x000fc60000000008 */
[----:B------:R1:W-:Y:S01]  /*60430*/  @P2 STG.E.U16 [R22.64], R16 ;  /* 0x0000001016002986 */ /* 0x0003e2000c101504 */
[----:B-----5:R-:W-:-:S03]  /*60440*/  ISETP.GE.AND P5, PT, R26, c[0x0][0x17c], PT ;  /* 0x00005f001a007a0c */ /* 0x020fc60003fa6270 */
[----:B------:R-:W4:Y:S04]  /*60450*/  LDL.LU R26, [R1+0x1e18] ;  /* 0x001e1800011a7983 */ /* 0x000f280000300800 */
[----:B0-----:R-:W5:Y:S04]  /*60460*/  LDL.LU R24, [R1+0xb4] ;  /* 0x0000b40001187983 */ /* 0x001f680000300800 */
[----:B-1----:R-:W3:Y:S01]  /*60470*/  LDL.LU R16, [R1+0x1e14] ;  /* 0x001e140001107983 */ /* 0x002ee20000300800 */
[----:B------:R-:W-:Y:S02]  /*60480*/  ISETP.LT.AND P3, PT, R27, c[0x0][0x178], !P4 ;  /* 0x00005e001b007a0c */ /* 0x000fe40006761270 */
[----:B--2---:R-:W-:-:S02]  /*60490*/  ISETP.GE.AND P1, PT, R4, c[0x0][0x17c], PT ;  /* 0x00005f0004007a0c */ /* 0x004fc40003f26270 */
[----:B------:R-:W-:-:S05]  /*604a0*/  IADD3 R4, R0, c[0x0][0x198], RZ ;  /* 0x0000660000047a10 */ /* 0x000fca0007ffe0ff */
[----:B------:R-:W-:-:S05]  /*604b0*/  IMAD.WIDE R28, R4, 0x2, R2 ;  /* 0x00000002041c7825 */ /* 0x000fca00078e0202 */
[----:B------:R0:W-:Y:S01]  /*604c0*/  @P3 STG.E.U16 [R28.64], R8 ;  /* 0x000000081c003986 */ /* 0x0001e2000c101504 */
[----:B----4-:R-:W-:-:S03]  /*604d0*/  ISETP.GE.AND P3, PT, R26, c[0x0][0x17c], PT ;  /* 0x00005f001a007a0c */ /* 0x010fc60003f66270 */
[----:B------:R-:W2:Y:S01]  /*604e0*/  LDL.LU R26, [R1+0x1e1c] ;  /* 0x001e1c00011a7983 */ /* 0x000ea20000300800 */
[----:B---3--:R-:W-:-:S03]  /*604f0*/  ISETP.GE.AND P2, PT, R16, c[0x0][0x17c], PT ;  /* 0x00005f0010007a0c */ /* 0x008fc60003f46270 */
[----:B------:R-:W3:Y:S01]  /*60500*/  LDL.LU R16, [R1+0x1e20] ;  /* 0x001e200001107983 */ /* 0x000ee20000300800 */
[----:B------:R-:W-:Y:S02]  /*60510*/  ISETP.LT.AND P4, PT, R7, c[0x0][0x178], !P4 ;  /* 0x00005e0007007a0c */ /* 0x000fe40006781270 */
[----:B------:R-:W-:Y:S02]  /*60520*/  ISETP.LT.AND P6, PT, R27, c[0x0][0x178], !P0 ;  /* 0x00005e001b007a0c */ /* 0x000fe400047c1270 */
[----:B------:R-:W-:Y:S01]  /*60530*/  ISETP.LT.AND P0, PT, R7, c[0x0][0x178], !P0 ;  /* 0x00005e0007007a0c */ /* 0x000fe20004701270 */
[C---:B------:R-:W-:Y:S01]  /*60540*/  IMAD.WIDE R22, R4.reuse, 0x2, R20 ;  /* 0x0000000204167825 */ /* 0x040fe200078e0214 */
[----:B------:R-:W-:-:S05]  /*60550*/  IADD3 R0, R4, c[0x0][0x198], RZ ;  /* 0x0000660004007a10 */ /* 0x000fca0007ffe0ff */
[C---:B0-----:R-:W-:Y:S02]  /*60560*/  IMAD.WIDE R28, R0.reuse, 0x2, R2 ;  /* 0x00000002001c7825 */ /* 0x041fe400078e0202 */
[----:B------:R0:W-:Y:S04]  /*60570*/  @P4 STG.E.U16 [R22.64], R12 ;  /* 0x0000000c16004986 */ /* 0x0001e8000c101504 */
[----:B-----5:R1:W-:Y:S01]  /*60580*/  @P6 STG.E.U16 [R28.64], R24 ;  /* 0x000000181c006986 */ /* 0x0203e2000c101504 */
[C---:B0-----:R-:W-:Y:S01]  /*60590*/  IMAD.WIDE R22, R0.reuse, 0x2, R20 ;  /* 0x0000000200167825 */ /* 0x041fe200078e0214 */
[----:B------:R-:W-:-:S04]  /*605a0*/  IADD3 R0, R0, c[0x0][0x198], RZ ;  /* 0x0000660000007a10 */ /* 0x000fc80007ffe0ff */
[----:B------:R0:W-:Y:S01]  /*605b0*/  @P0 STG.E.U16 [R22.64], R5 ;  /* 0x0000000516000986 */ /* 0x0001e2000c101504 */
[C---:B-1----:R-:W-:Y:S01]  /*605c0*/  IMAD.WIDE R28, R0.reuse, 0x2, R2 ;  /* 0x00000002001c7825 */ /* 0x042fe200078e0202 */
[----:B------:R-:W-:Y:S02]  /*605d0*/  IADD3 R4, R0, c[0x0][0x198], RZ ;  /* 0x0000660000047a10 */ /* 0x000fe40007ffe0ff */
[----:B0-----:R-:W-:Y:S01]  /*605e0*/  PRMT R5, R24, 0x7632, R5 ;  /* 0x0000763218057816 */ /* 0x001fe20000000005 */
[----:B------:R-:W-:Y:S01]  /*605f0*/  IMAD.WIDE R22, R0, 0x2, R20 ;  /* 0x0000000200167825 */ /* 0x000fe200078e0214 */
[----:B------:R-:W4:Y:S04]  /*60600*/  LDL.LU R24, [R1+0xc4] ;  /* 0x0000c40001187983 */ /* 0x000f280000300800 */
[----:B------:R-:W5:Y:S01]  /*60610*/  LDL.LU R0, [R1+0xa4] ;  /* 0x0000a40001007983 */ /* 0x000f620000300800 */
[----:B------:R-:W-:-:S13]  /*60620*/  ISETP.LT.AND P4, PT, R27, c[0x0][0x178], !P1 ;  /* 0x00005e001b007a0c */ /* 0x000fda0004f81270 */
[----:B------:R0:W-:Y:S01]  /*60630*/  @P4 STG.E.U16 [R28.64], R5 ;  /* 0x000000051c004986 */ /* 0x0001e2000c101504 */
[----:B--2---:R-:W-:-:S03]  /*60640*/  ISETP.GE.AND P0, PT, R26, c[0x0][0x17c], PT ;  /* 0x00005f001a007a0c */ /* 0x004fc60003f06270 */
[----:B------:R-:W2:Y:S01]  /*60650*/  LDL.LU R26, [R1+0x1f04] ;  /* 0x001f0400011a7983 */ /* 0x000ea20000300800 */
[----:B---3--:R-:W-:-:S03]  /*60660*/  ISETP.GE.AND P4, PT, R16, c[0x0][0x17c], PT ;  /* 0x00005f0010007a0c */ /* 0x008fc60003f86270 */
[----:B------:R-:W3:Y:S01]  /*60670*/  LDL.LU R16, [R1+0x1e28] ;  /* 0x001e280001107983 */ /* 0x000ee20000300800 */
[----:B------:R-:W-:Y:S02]  /*60680*/  ISETP.LT.AND P1, PT, R7, c[0x0][0x178], !P1 ;  /* 0x00005e0007007a0c */ /* 0x000fe40004f21270 */
[----:B------:R-:W-:Y:S02]  /*60690*/  ISETP.LT.AND P6, PT, R27, c[0x0][0x178], !P5 ;  /* 0x00005e001b007a0c */ /* 0x000fe40006fc1270 */
[----:B------:R-:W-:Y:S02]  /*606a0*/  ISETP.LT.AND P5, PT, R7, c[0x0][0x178], !P5 ;  /* 0x00005e0007007a0c */ /* 0x000fe40006fa1270 */
[----:B------:R-:W-:Y:S01]  /*606b0*/  PRMT R8, R5, 0x7632, R8 ;  /* 0x0000763205087816 */ /* 0x000fe20000000008 */
[----:B0-----:R-:W-:-:S06]  /*606c0*/  IMAD.WIDE R28, R4, 0x2, R2 ;  /* 0x00000002041c7825 */ /* 0x001fcc00078e0202 */
[----:B------:R0:W-:Y:S01]  /*606d0*/  @P1 STG.E.U16 [R22.64], R8 ;  /* 0x0000000816001986 */ /* 0x0001e2000c101504 */
[----:B------:R-:W-:Y:S01]  /*606e0*/  ISETP.LT.AND P1, PT, R27, c[0x0][0x178], !P2 ;  /* 0x00005e001b007a0c */ /* 0x000fe20005721270 */
[C---:B0-----:R-:W-:Y:S01]  /*606f0*/  IMAD.WIDE R22, R4.reuse, 0x2, R20 ;  /* 0x0000000204167825 */ /* 0x041fe200078e0214 */
[----:B------:R-:W-:Y:S01]  /*60700*/  IADD3 R4, R4, c[0x0][0x198], RZ ;  /* 0x0000660004047a10 */ /* 0x000fe20007ffe0ff */
[----:B-----5:R0:W-:Y:S01]  /*60710*/  @P6 STG.E.U16 [R28.64], R0 ;  /* 0x000000001c006986 */ /* 0x0201e2000c101504 */
[----:B------:R-:W-:-:S03]  /*60720*/  PRMT R8, R0, 0x7632, R8 ;  /* 0x0000763200087816 */ /* 0x000fc60000000008 */
[----:B------:R1:W-:Y:S04]  /*60730*/  @P5 STG.E.U16 [R22.64], R9 ;  /* 0x0000000916005986 */ /* 0x0003e8000c101504 */
[----:B0-----:R-:W5:Y:S01]  /*60740*/  LDL.LU R29, [R1+0x1e24] ;  /* 0x001e2400011d7983 */ /* 0x001f620000300800 */
[----:B-1----:R-:W-:-:S03]  /*60750*/  IMAD.WIDE R22, R4, 0x2, R2 ;  /* 0x0000000204167825 */ /* 0x002fc600078e0202 */
[----:B------:R-:W2:Y:S04]  /*60760*/  LDL.LU R28, [R1+0x1e2c] ;  /* 0x001e2c00011c7983 */ /* 0x000ea80000300800 */
[----:B------:R0:W-:Y:S04]  /*60770*/  @P1 STG.E.U16 [R22.64], R8 ;  /* 0x0000000816001986 */ /* 0x0001e8000c101504 */
[----:B0-----:R-:W2:Y:S04]  /*60780*/  LDL.LU R23, [R1+0x1e30] ;  /* 0x001e300001177983 */ /* 0x001ea80000300800 */
[----:B------:R-:W2:Y:S01]  /*60790*/  LDL.LU R22, [R1+0x1e34] ;  /* 0x001e340001167983 */ /* 0x000ea20000300800 */
[----:B------:R-:W-:-:S02]  /*607a0*/  ISETP.LT.AND P2, PT, R7, c[0x0][0x178], !P2 ;  /* 0x00005e0007007a0c */ /* 0x000fc40005741270 */
[----:B------:R-:W-:Y:S02]  /*607b0*/  ISETP.LT.AND P5, PT, R27, c[0x0][0x178], !P3 ;  /* 0x00005e001b007a0c */ /* 0x000fe40005fa1270 */
[C---:B------:R-:W-:Y:S01]  /*607c0*/  IADD3 R0, R4.reuse, c[0x0][0x198], RZ ;  /* 0x0000660004007a10 */ /* 0x040fe20007ffe0ff */
[----:B------:R-:W-:Y:S01]  /*607d0*/  IMAD.WIDE R4, R4, 0x2, R20 ;  /* 0x0000000204047825 */ /* 0x000fe200078e0214 */
[----:B------:R-:W-:-:S03]  /*607e0*/  PRMT R12, R9, 0x7632, R12 ;  /* 0x00007632090c7816 */ /* 0x000fc6000000000c */
[----:B------:R-:W-:-:S04]  /*607f0*/  IMAD.WIDE R8, R0, 0x2, R2 ;  /* 0x0000000200087825 */ /* 0x000fc800078e0202 */
[----:B------:R0:W-:Y:S04]  /*60800*/  @P2 STG.E.U16 [R4.64], R12 ;  /* 0x0000000c04002986 */ /* 0x0001e8000c101504 */
[----:B----4-:R1:W-:Y:S01]  /*60810*/  @P5 STG.E.U16 [R8.64], R24 ;  /* 0x0000001808005986 */ /* 0x0103e2000c101504 */
[----:B0-----:R-:W-:Y:S02]  /*60820*/  PRMT R12, R24, 0x7632, R12 ;  /* 0x00007632180c7816 */ /* 0x001fe4000000000c */
[----:B---3--:R-:W-:Y:S02]  /*60830*/  ISETP.GE.AND P1, PT, R16, c[0x0][0x17c], PT ;  /* 0x00005f0010007a0c */ /* 0x008fe40003f26270 */
[----:B------:R-:W3:Y:S04]  /*60840*/  LDL.LU R16, [R1+0x1e38] ;  /* 0x001e380001107983 */ /* 0x000ee80000300800 */
[----:B-1----:R-:W4:Y:S01]  /*60850*/  LDL.LU R24, [R1+0xb8] ;  /* 0x0000b80001187983 */ /* 0x002f220000300800 */
[----:B------:R-:W-:-:S02]  /*60860*/  ISETP.LT.AND P3, PT, R7, c[0x0][0x178], !P3 ;  /* 0x00005e0007007a0c */ /* 0x000fc40005f61270 */
[----:B------:R-:W-:Y:S01]  /*60870*/  ISETP.LT.AND P2, PT, R27, c[0x0][0x178], !P0 ;  /* 0x00005e001b007a0c */ /* 0x000fe20004741270 */
[C---:B------:R-:W-:Y:S01]  /*60880*/  IMAD.WIDE R4, R0.reuse, 0x2, R20 ;  /* 0x0000000200047825 */ /* 0x040fe200078e0214 */
[----:B------:R-:W-:Y:S02]  /*60890*/  ISETP.LT.AND P0, PT, R7, c[0x0][0x178], !P0 ;  /* 0x00005e0007007a0c */ /* 0x000fe40004701270 */
[----:B------:R-:W-:Y:S02]  /*608a0*/  IADD3 R8, R0, c[0x0][0x198], RZ ;  /* 0x0000660000087a10 */ /* 0x000fe40007ffe0ff */
[----:B------:R-:W-:Y:S02]  /*608b0*/  ISETP.LT.AND P5, PT, R27, c[0x0][0x178], !P4 ;  /* 0x00005e001b007a0c */ /* 0x000fe400067a1270 */
[----:B------:R-:W-:Y:S02]  /*608c0*/  ISETP.LT.AND P4, PT, R7, c[0x0][0x178], !P4 ;  /* 0x00005e0007007a0c */ /* 0x000fe40006781270 */
[C---:B------:R-:W-:Y:S01]  /*608d0*/  IADD3 R0, R8.reuse, c[0x0][0x198], RZ ;  /* 0x0000660008007a10 */ /* 0x040fe20007ffe0ff */
[----:B------:R0:W-:Y:S02]  /*608e0*/  @P3 STG.E.U16 [R4.64], R13 ;  /* 0x0000000d04003986 */ /* 0x0001e4000c101504 */
[----:B0-----:R-:W-:Y:S01]  /*608f0*/  IMAD.WIDE R4, R8, 0x2, R2 ;  /* 0x0000000208047825 */ /* 0x001fe200078e0202 */
[----:B------:R-:W-:-:S03]  /*60900*/  PRMT R13, R13, 0x7632, R13 ;  /* 0x000076320d0d7816 */ /* 0x000fc6000000000d */
[----:B------:R-:W-:Y:S01]  /*60910*/  IMAD.WIDE R8, R8, 0x2, R20 ;  /* 0x0000000208087825 */ /* 0x000fe200078e0214 */
[----:B------:R0:W-:Y:S04]  /*60920*/  @P2 STG.E.U16 [R4.64], R12 ;  /* 0x0000000c04002986 */ /* 0x0001e8000c101504 */
[----:B------:R1:W-:Y:S01]  /*60930*/  @P0 STG.E.U16 [R8.64], R13 ;  /* 0x0000000d08000986 */ /* 0x0003e2000c101504 */
[----:B0-----:R-:W-:-:S04]  /*60940*/  IMAD.WIDE R4, R0, 0x2, R2 ;  /* 0x0000000200047825 */ /* 0x001fc800078e0202 */
[----:B-1----:R-:W-:Y:S01]  /*60950*/  IMAD.WIDE R8, R0, 0x2, R20 ;  /* 0x0000000200087825 */ /* 0x002fe200078e0214 */
[----:B------:R0:W-:Y:S04]  /*60960*/  @P5 STG.E.U16 [R4.64], R25 ;  /* 0x0000001904005986 */ /* 0x0001e8000c101504 */
[----:B------:R1:W-:Y:S01]  /*60970*/  @P4 STG.E.U16 [R8.64], R17 ;  /* 0x0000001108004986 */ /* 0x0003e2000c101504 */
[----:B-----5:R-:W-:-:S03]  /*60980*/  ISETP.GE.AND P6, PT, R29, c[0x0][0x17c], PT ;  /* 0x00005f001d007a0c */ /* 0x020fc60003fc6270 */
[----:B------:R-:W5:Y:S01]  /*60990*/  LDL.LU R29, [R1+0xa8] ;  /* 0x0000a800011d7983 */ /* 0x000f620000300800 */
[----:B0-----:R-:W-:-:S03]  /*609a0*/  PRMT R5, R25, 0x7632, R5 ;  /* 0x0000763219057816 */ /* 0x001fc60000000005 */
[----:B------:R-:W5:Y:S01]  /*609b0*/  LDL.LU R25, [R1+0x1e3c] ;  /* 0x001e3c0001197983 */ /* 0x000f620000300800 */
[----:B--2---:R-:W-:-:S03]  /*609c0*/  ISETP.GE.AND P4, PT, R22, c[0x0][0x17c], PT ;  /* 0x00005f0016007a0c */ /* 0x004fc60003f86270 */
[----:B------:R-:W2:Y:S01]  /*609d0*/  LDL.LU R22, [R1+0x1e40] ;  /* 0x001e400001167983 */ /* 0x000ea20000300800 */
[----:B------:R-:W-:Y:S02]  /*609e0*/  ISETP.LT.AND P0, PT, R27, c[0x0][0x178], !P6 ;  /* 0x00005e001b007a0c */ /* 0x000fe40007701270 */
[----:B------:R-:W-:-:S05]  /*609f0*/  IADD3 R0, R0, c[0x0][0x198], RZ ;  /* 0x0000660000007a10 */ /* 0x000fca0007ffe0ff */
[----:B-1----:R-:W-:Y:S01]  /*60a00*/  IMAD.WIDE R8, R0, 0x2, R2 ;  /* 0x0000000200087825 */ /* 0x002fe200078e0202 */
[----:B------:R-:W-:Y:S02]  /*60a10*/  ISETP.GE.AND P2, PT, R23, c[0x0][0x17c], PT ;  /* 0x00005f0017007a0c */ /* 0x000fe40003f46270 */
[----:B------:R-:W2:Y:S04]  /*60a20*/  LDL.LU R23, [R1+0x1e44] ;  /* 0x001e440001177983 */ /* 0x000ea80000300800 */
[----:B------:R0:W-:Y:S01]  /*60a30*/  @P0 STG.E.U16 [R8.64], R5 ;  /* 0x0000000508000986 */ /* 0x0001e2000c101504 */
[----:B------:R-:W-:Y:S02]  /*60a40*/  ISETP.LT.AND P6, PT, R7, c[0x0][0x178], !P6 ;  /* 0x00005e0007007a0c */ /* 0x000fe400077c1270 */
[----:B------:R-:W-:-:S02]  /*60a50*/  ISETP.LT.AND P5, PT, R27, c[0x0][0x178], !P1 ;  /* 0x00005e001b007a0c */ /* 0x000fc40004fa1270 */
[C---:B------:R-:W-:Y:S01]  /*60a60*/  IADD3 R4, R0.reuse, c[0x0][0x198], RZ ;  /* 0x0000660000047a10 */ /* 0x040fe20007ffe0ff */
[----:B------:R-:W-:Y:S01]  /*60a70*/  IMAD.WIDE R12, R0, 0x2, R20 ;  /* 0x00000002000c7825 */ /* 0x000fe200078e0214 */
[----:B------:R-:W-:-:S03]  /*60a80*/  PRMT R17, R17, 0x7632, R17 ;  /* 0x0000763211117816 */ /* 0x000fc60000000011 */
[----:B0-----:R-:W-:-:S04]  /*60a90*/  IMAD.WIDE R8, R4, 0x2, R2 ;  /* 0x0000000204087825 */ /* 0x001fc800078e0202 */
[----:B------:R-:W-:Y:S01]  /*60aa0*/  @P6 STG.E.U16 [R12.64], R17 ;  /* 0x000000110c006986 */ /* 0x000fe2000c101504 */
[----:B---3--:R-:W-:-:S03]  /*60ab0*/  ISETP.GE.AND P0, PT, R16, c[0x0][0x17c], PT ;  /* 0x00005f0010007a0c */ /* 0x008fc60003f06270 */
[----:B------:R-:W3:Y:S01]  /*60ac0*/  LDL.LU R16, [R1+0x1e48] ;  /* 0x001e480001107983 */ /* 0x000ee20000300800 */
[----:B----4-:R-:W-:-:S03]  /*60ad0*/  PRMT R5, R24, 0x7632, R5 ;  /* 0x0000763218057816 */ /* 0x010fc60000000005 */
[----:B------:R0:W-:Y:S04]  /*60ae0*/  @P5 STG.E.U16 [R8.64], R24 ;  /* 0x0000001808005986 */ /* 0x0001e8000c101504 */
[----:B0-----:R-:W4:Y:S01]  /*60af0*/  LDL.LU R24, [R1+0xc8] ;  /* 0x0000c80001187983 */ /* 0x001f220000300800 */
[----:B------:R-:W-:Y:S02]  /*60b00*/  ISETP.LT.AND P1, PT, R7, c[0x0][0x178], !P1 ;  /* 0x00005e0007007a0c */ /* 0x000fe40004f21270 */
[----:B------:R-:W-:Y:S01]  /*60b10*/  ISETP.GE.AND P3, PT, R28, c[0x0][0x17c], PT ;  /* 0x00005f001c007a0c */ /* 0x000fe20003f66270 */
[----:B------:R-:W-:-:S03]  /*60b20*/  IMAD.WIDE R12, R4, 0x2, R20 ;  /* 0x00000002040c7825 */ /* 0x000fc600078e0214 */
[----:B------:R-:W-:Y:S02]  /*60b30*/  ISETP.LT.AND P6, PT, R27, c[0x0][0x178], !P3 ;  /* 0x00005e001b007a0c */ /* 0x000fe40005fc1270 */
[----:B------:R-:W-:Y:S02]  /*60b40*/  ISETP.LT.AND P3, PT, R7, c[0x0][0x178], !P3 ;  /* 0x00005e0007007a0c */ /* 0x000fe40005f61270 */
[----:B------:R-:W-:Y:S02]  /*60b50*/  IADD3 R0, R4, c[0x0][0x198], RZ ;  /* 0x0000660004007a10 */ /* 0x000fe40007ffe0ff */
[----:B------:R-:W-:Y:S01]  /*60b60*/  ISETP.LT.AND P5, PT, R27, c[0x0][0x178], !P2 ;  /* 0x00005e001b007a0c */ /* 0x000fe200057a1270 */
[----:B------:R0:W-:Y:S01]  /*60b70*/  @P1 STG.E.U16 [R12.64], R6 ;  /* 0x000000060c001986 */ /* 0x0001e2000c101504 */
[----:B------:R-:W-:Y:S01]  /*60b80*/  ISETP.LT.AND P2, PT, R7, c[0x0][0x178], !P2 ;  /* 0x00005e0007007a0c */ /* 0x000fe20005741270 */
[C---:B------:R-:W-:Y:S01]  /*60b90*/  IMAD.WIDE R8, R0.reuse, 0x2, R2 ;  /* 0x0000000200087825 */ /* 0x040fe200078e0202 */
[----:B------:R-:W-:-:S04]  /*60ba0*/  IADD3 R4, R0, c[0x0][0x198], RZ ;  /* 0x0000660000047a10 */ /* 0x000fc80007ffe0ff */
[----:B------:R1:W-:Y:S01]  /*60bb0*/  @P6 STG.E.U16 [R8.64], R5 ;  /* 0x0000000508006986 */ /* 0x0003e2000c101504 */
[----:B0-----:R-:W-:Y:S01]  /*60bc0*/  PRMT R6, R6, 0x7632, R6 ;  /* 0x0000763206067816 */ /* 0x001fe20000000006 */
[----:B------:R-:W-:-:S05]  /*60bd0*/  IMAD.WIDE R12, R0, 0x2, R20 ;  /* 0x00000002000c7825 */ /* 0x000fca00078e0214 */
[----:B------:R0:W-:Y:S01]  /*60be0*/  @P3 STG.E.U16 [R12.64], R6 ;  /* 0x000000060c003986 */ /* 0x0001e2000c101504 */
[----:B-1----:R-:W-:-:S04]  /*60bf0*/  IMAD.WIDE R8, R4, 0x2, R2 ;  /* 0x0000000204087825 */ /* 0x002fc800078e0202 */
[----:B0-----:R-:W-:Y:S01]  /*60c00*/  IMAD.WIDE R12, R4, 0x2, R20 ;  /* 0x00000002040c7825 */ /* 0x001fe200078e0214 */
[----:B-----5:R-:W-:Y:S04]  /*60c10*/  @P5 STG.E.U16 [R8.64], R29 ;  /* 0x0000001d08005986 */ /* 0x020fe8000c101504 */
[----:B------:R0:W-:Y:S01]  /*60c20*/  @P2 STG.E.U16 [R12.64], R10 ;  /* 0x0000000a0c002986 */ /* 0x0001e2000c101504 */
[----:B--2---:R-:W-:-:S03]  /*60c30*/  ISETP.GE.AND P6, PT, R22, c[0x0][0x17c], PT ;  /* 0x00005f0016007a0c */ /* 0x004fc60003fc6270 */
[----:B------:R-:W2:Y:S04]  /*60c40*/  LDL.LU R22, [R1+0x1e4c] ;  /* 0x001e4c0001167983 */ /* 0x000ea80000300800 */
[----:B------:R-:W5:Y:S04]  /*60c50*/  LDL.LU R17, [R1+0x1e50] ;  /* 0x001e500001117983 */ /* 0x000f680000300800 */
[----:B0-----:R-:W2:Y:S01]  /*60c60*/  LDL.LU R13, [R1+0x1e54] ;  /* 0x001e5400010d7983 */ /* 0x001ea20000300800 */
[----:B------:R-:W-:Y:S02]  /*60c70*/  ISETP.LT.AND P3, PT, R27, c[0x0][0x178], !P4 ;  /* 0x00005e001b007a0c */ /* 0x000fe40006761270 */
[----:B------:R-:W-:-:S02]  /*60c80*/  IADD3 R4, R4, c[0x0][0x198], RZ ;  /* 0x0000660004047a10 */ /* 0x000fc40007ffe0ff */
[----:B------:R-:W-:-:S03]  /*60c90*/  PRMT R10, R29, 0x7632, R10 ;  /* 0x000076321d0a7816 */ /* 0x000fc6000000000a */
[----:B------:R-:W-:-:S06]  /*60ca0*/  IMAD.WIDE R8, R4, 0x2, R2 ;  /* 0x0000000204087825 */ /* 0x000fcc00078e0202 */
[----:B------:R0:W-:Y:S01]  /*60cb0*/  @P3 STG.E.U16 [R8.64], R10 ;  /* 0x0000000a08003986 */ /* 0x0001e2000c101504 */
[----:B------:R-:W-:Y:S02]  /*60cc0*/  ISETP.LT.AND P4, PT, R7, c[0x0][0x178], !P4 ;  /* 0x00005e0007007a0c */ /* 0x000fe40006781270 */
[----:B------:R-:W-:Y:S02]  /*60cd0*/  ISETP.LT.AND P2, PT, R27, c[0x0][0x178], !P0 ;  /* 0x00005e001b007a0c */ /* 0x000fe40004741270 */
[C---:B------:R-:W-:Y:S01]  /*60ce0*/  IADD3 R0, R4.reuse, c[0x0][0x198], RZ ;  /* 0x0000660004007a10 */ /* 0x040fe20007ffe0ff */
[----:B------:R-:W-:Y:S01]  /*60cf0*/  IMAD.WIDE R4, R4, 0x2, R20 ;  /* 0x0000000204047825 */ /* 0x000fe200078e0214 */
[----:B------:R-:W-:-:S03]  /*60d00*/  PRMT R6, R10, 0x7632, R6 ;  /* 0x000076320a067816 */ /* 0x000fc60000000006 */
[----:B0-----:R-:W-:-:S04]  /*60d10*/  IMAD.WIDE R8, R0, 0x2, R2 ;  /* 0x0000000200087825 */ /* 0x001fc800078e0202 */
[----:B------:R-:W-:Y:S01]  /*60d20*/  @P4 STG.E.U16 [R4.64], R6 ;  /* 0x0000000604004986 */ /* 0x000fe2000c101504 */
[----:B---3--:R-:W-:-:S03]  /*60d30*/  ISETP.GE.AND P3, PT, R16, c[0x0][0x17c], PT ;  /* 0x00005f0010007a0c */ /* 0x008fc60003f66270 */
[----:B------:R-:W3:Y:S04]  /*60d40*/  LDL.LU R16, [R1+0x1e58] ;  /* 0x001e580001107983 */ /* 0x000ee80000300800 */
[----:B----4-:R0:W-:Y:S01]  /*60d50*/  @P2 STG.E.U16 [R8.64], R24 ;  /* 0x0000001808002986 */ /* 0x0101e2000c101504 */
[----:B------:R-:W-:-:S03]  /*60d60*/  PRMT R12, R24, 0x7632, R12 ;  /* 0x00007632180c7816 */ /* 0x000fc6000000000c */
[----:B0-----:R-:W4:Y:S01]  /*60d70*/  LDL.LU R24, [R1+0xbc] ;  /* 0x0000bc0001187983 */ /* 0x001f220000300800 */
[----:B------:R-:W-:Y:S02]  /*60d80*/  ISETP.LT.AND P0, PT, R7, c[0x0][0x178], !P0 ;  /* 0x00005e0007007a0c */ /* 0x000fe40004701270 */
[----:B------:R-:W-:Y:S01]  /*60d90*/  ISETP.GE.AND P1, PT, R25, c[0x0][0x17c], PT ;  /* 0x00005f0019007a0c */ /* 0x000fe20003f26270 */
[----:B------:R-:W-:-:S03]  /*60da0*/  IMAD.WIDE R4, R0, 0x2, R20 ;  /* 0x0000000200047825 */ /* 0x000fc600078e0214 */
[----:B------:R-:W-:Y:S02]  /*60db0*/  ISETP.LT.AND P4, PT, R27, c[0x0][0x178], !P1 ;  /* 0x00005e001b007a0c */ /* 0x000fe40004f81270 */
[----:B------:R-:W-:Y:S02]  /*60dc0*/  ISETP.LT.AND P1, PT, R7, c[0x0][0x178], !P1 ;  /* 0x00005e0007007a0c */ /* 0x000fe40004f21270 */
[----:B------:R-:W-:-:S03]  /*60dd0*/  IADD3 R6, R0, c[0x0][0x198], RZ ;  /* 0x0000660000067a10 */ /* 0x000fc60007ffe0ff */
[----:B------:R0:W-:Y:S01]  /*60de0*/  @P0 STG.E.U16 [R4.64], R14 ;  /* 0x0000000e04000986 */ /* 0x0001e2000c101504 */
[----:B------:R-:W-:Y:S01]  /*60df0*/  ISETP.LT.AND P0, PT, R27, c[0x0][0x178], !P6 ;  /* 0x00005e001b007a0c */ /* 0x000fe20007701270 */
[C---:B------:R-:W-:Y:S01]  /*60e00*/  IMAD.WIDE R8, R6.reuse, 0x2, R2 ;  /* 0x0000000206087825 */ /* 0x040fe200078e0202 */
[----:B------:R-:W-:Y:S02]  /*60e10*/  IADD3 R0, R6, c[0x0][0x198], RZ ;  /* 0x0000660006007a10 */ /* 0x000fe40007ffe0ff */
[----:B------:R-:W-:Y:S02]  /*60e20*/  PRMT R10, R14, 0x7632, R10 ;  /* 0x000076320e0a7816 */ /* 0x000fe4000000000a */
[----:B------:R-:W-:Y:S01]  /*60e30*/  ISETP.GE.AND P5, PT, R23, c[0x0][0x17c], PT ;  /* 0x00005f0017007a0c */ /* 0x000fe20003fa6270 */
[----:B------:R1:W-:Y:S01]  /*60e40*/  @P4 STG.E.U16 [R8.64], R12 ;  /* 0x0000000c08004986 */ /* 0x0003e2000c101504 */
[----:B0-----:R-:W-:Y:S01]  /*60e50*/  IMAD.WIDE R4, R6, 0x2, R20 ;  /* 0x0000000206047825 */ /* 0x001fe200078e0214 */
[----:B------:R-:W-:-:S04]  /*60e60*/  ISETP.LT.AND P6, PT, R7, c[0x0][0x178], !P6 ;  /* 0x00005e0007007a0c */ /* 0x000fc800077c1270 */
[----:B------:R0:W-:Y:S01]  /*60e70*/  @P1 STG.E.U16 [R4.64], R10 ;  /* 0x0000000a04001986 */ /* 0x0001e2000c101504 */
[----:B------:R-:W-:Y:S01]  /*60e80*/  ISETP.LT.AND P1, PT, R27, c[0x0][0x178], !P5 ;  /* 0x00005e001b007a0c */ /* 0x000fe20006f21270 */
[----:B-1----:R-:W-:Y:S01]  /*60e90*/  IMAD.WIDE R8, R0, 0x2, R2 ;  /* 0x0000000200087825 */ /* 0x002fe200078e0202 */
[----:B------:R-:W-:Y:S02]  /*60ea0*/  ISETP.LT.AND P5, PT, R7, c[0x0][0x178], !P5 ;  /* 0x00005e0007007a0c */ /* 0x000fe40006fa1270 */
[----:B------:R-:W4:Y:S04]  /*60eb0*/  LDL.LU R7, [R1+0x1f00] ;  /* 0x001f000001077983 */ /* 0x000f280000300800 */
[----:B------:R1:W-:Y:S01]  /*60ec0*/  @P0 STG.E.U16 [R8.64], R26 ;  /* 0x0000001a08000986 */ /* 0x0003e2000c101504 */
[----:B0-----:R-:W-:-:S02]  /*60ed0*/  PRMT R10, R26, 0x7632, R10 ;  /* 0x000076321a0a7816 */ /* 0x001fc4000000000a */
[----:B-----5:R-:W-:Y:S02]  /*60ee0*/  ISETP.GE.AND P4, PT, R17, c[0x0][0x17c], PT ;  /* 0x00005f0011007a0c */ /* 0x020fe40003f86270 */
[----:B------:R-:W5:Y:S01]  /*60ef0*/  LDL.LU R17, [R1+0x1e5c] ;  /* 0x001e5c0001117983 */ /* 0x000f620000300800 */
[----:B--2---:R-:W-:-:S03]  /*60f00*/  ISETP.GE.AND P0, PT, R13, c[0x0][0x17c], PT ;  /* 0x00005f000d007a0c */ /* 0x004fc60003f06270 */
[----:B------:R-:W2:Y:S04]  /*60f10*/  LDL.LU R14, [R1+0x1e60] ;  /* 0x001e6000010e7983 */ /* 0x000ea80000300800 */
[----:B------:R-:W2:Y:S04]  /*60f20*/  LDL.LU R13, [R1+0x1e64] ;  /* 0x001e6400010d7983 */ /* 0x000ea80000300800 */
[----:B------:R-:W2:Y:S04]  /*60f30*/  LDL.LU R29, [R1+0xac] ;  /* 0x0000ac00011d7983 */ /* 0x000ea80000300800 */
[----:B-1----:R-:W2:Y:S01]  /*60f40*/  LDL R26, [R1+0x9d0] ;  /* 0x0009d000011a7983 */ /* 0x002ea20000100800 */
[C---:B------:R-:W-:Y:S01]  /*60f50*/  IMAD.WIDE R4, R0.reuse, 0x2, R20 ;  /* 0x0000000200047825 */ /* 0x040fe200078e0214 */
[----:B------:R-:W-:-:S04]  /*60f60*/  IADD3 R0, R0, c[0x0][0x198], RZ ;  /* 0x0000660000007a10 */ /* 0x000fc80007ffe0ff */
[----:B------:R0:W-:Y:S02]  /*60f70*/  @P6 STG.E.U16 [R4.64], R18 ;  /* 0x0000001204006986 */ /* 0x0001e4000c101504 */
[----:B0-----:R-:W-:-:S05]  /*60f80*/  IMAD.WIDE R4, R0, 0x2, R2 ;  /* 0x0000000200047825 */ /* 0x001fca00078e0202 */
[----:B------:R0:W-:Y:S01]  /*60f90*/  @P1 STG.E.U16 [R4.64], R10 ;  /* 0x0000000a04001986 */ /* 0x0001e2000c101504 */
[----:B------:R-:W-:Y:S02]  /*60fa0*/  ISETP.LT.AND P6, PT, R27, c[0x0][0x178], !P3 ;  /* 0x00005e001b007a0c */ /* 0x000fe40005fc1270 */
[C---:B------:R-:W-:Y:S01]  /*60fb0*/  IADD3 R6, R0.reuse, c[0x0][0x198], RZ ;  /* 0x0000660000067a10 */ /* 0x040fe20007ffe0ff */
[----:B------:R-:W-:Y:S01]  /*60fc0*/  IMAD.WIDE R8, R0, 0x2, R20 ;  /* 0x0000000200087825 */ /* 0x000fe200078e0214 */
[----:B------:R-:W-:-:S03]  /*60fd0*/  PRMT R12, R18, 0x7632, R12 ;  /* 0x00007632120c7816 */ /* 0x000fc6000000000c */
[----:B0-----:R-:W-:Y:S02]  /*60fe0*/  IMAD.WIDE R4, R6, 0x2, R2 ;  /* 0x0000000206047825 */ /* 0x001fe400078e0202 */
[----:B------:R-:W-:Y:S01]  /*60ff0*/  @P5 STG.E.U16 [R8.64], R12 ;  /* 0x0000000c08005986 */ /* 0x000fe2000c101504 */
[----:B---3--:R-:W-:-:S03]  /*61000*/  ISETP.GE.AND P1, PT, R16, c[0x0][0x17c], PT ;  /* 0x00005f0010007a0c */ /* 0x008fc60003f26270 */
[----:B------:R-:W3:Y:S01]  /*61010*/  LDL.LU R16, [R1+0x1e68] ;  /* 0x001e680001107983 */ /* 0x000ee20000300800 */
[----:B----4-:R-:W-:-:S03]  /*61020*/  PRMT R0, R24, 0x7632, R0 ;  /* 0x0000763218007816 */ /* 0x010fc60000000000 */
[----:B------:R0:W-:Y:S04]  /*61030*/  @P6 STG.E.U16 [R4.64], R24 ;  /* 0x0000001804006986 */ /* 0x0001e8000c101504 */
[----:B0-----:R-:W4:Y:S01]  /*61040*/  LDL.LU R24, [R1+0xcc] ;  /* 0x0000cc0001187983 */ /* 0x001f220000300800 */
[----:B------:R-:W-:Y:S01]  /*61050*/  ISETP.GE.AND P2, PT, R22, c[0x0][0x17c], PT ;  /* 0x00005f0016007a0c */ /* 0x000fe20003f46270 */
[----:B------:R-:W-:-:S03]  /*61060*/  IMAD.WIDE R8, R6, 0x2, R20 ;  /* 0x0000000206087825 */ /* 0x000fc600078e0214 */
[C---:B------:R-:W-:Y:S02]  /*61070*/  ISETP.LT.AND P5, PT, R27.reuse, c[0x0][0x178], !P2 ;  /* 0x00005e001b007a0c */ /* 0x040fe400057a1270 */
[----:B------:R-:W-:Y:S02]  /*61080*/  IADD3 R6, R6, c[0x0][0x198], RZ ;  /* 0x0000660006067a10 */ /* 0x000fe40007ffe0ff */
[----:B------:R-:W-:-:S03]  /*61090*/  ISETP.LT.AND P6, PT, R27, c[0x0][0x178], !P4 ;  /* 0x00005e001b007a0c */ /* 0x000fc600067c1270 */
[C---:B------:R-:W-:Y:S01]  /*610a0*/  IMAD.WIDE R4, R6.reuse, 0x2, R2 ;  /* 0x0000000206047825 */ /* 0x040fe200078e0202 */
[----:B------:R-:W-:Y:S02]  /*610b0*/  IADD3 R12, R6, c[0x0][0x198], RZ ;  /* 0x00006600060c7a10 */ /* 0x000fe40007ffe0ff */
[----:B------:R-:W-:Y:S02]  /*610c0*/  PRMT R10, R7, 0x7632, R10 ;  /* 0x00007632070a7816 */ /* 0x000fe4000000000a */
[C---:B--2---:R-:W-:Y:S02]  /*610d0*/  ISETP.LT.AND P3, PT, R26.reuse, c[0x0][0x178], !P3 ;  /* 0x00005e001a007a0c */ /* 0x044fe40005f61270 */
[C---:B------:R-:W-:Y:S02]  /*610e0*/  ISETP.LT.AND P2, PT, R26.reuse, c[0x0][0x178], !P2 ;  /* 0x00005e001a007a0c */ /* 0x040fe40005741270 */
[----:B------:R-:W-:-:S09]  /*610f0*/  ISETP.LT.AND P4, PT, R26, c[0x0][0x178], !P4 ;  /* 0x00005e001a007a0c */ /* 0x000fd20006781270 */
[----:B------:R0:W-:Y:S04]  /*61100*/  @P3 STG.E.U16 [R8.64], R7 ;  /* 0x0000000708003986 */ /* 0x0001e8000c101504 */
[----:B------:R1:W-:Y:S01]  /*61110*/  @P5 STG.E.U16 [R4.64], R0 ;  /* 0x0000000004005986 */ /* 0x0003e2000c101504 */
[----:B------:R-:W-:Y:S01]  /*61120*/  ISETP.LT.AND P5, PT, R27, c[0x0][0x178], !P0 ;  /* 0x00005e001b007a0c */ /* 0x000fe200047a1270 */
[----:B0-----:R-:W-:-:S04]  /*61130*/  IMAD.WIDE R6, R6, 0x2, R20 ;  /* 0x0000000206067825 */ /* 0x001fc800078e0214 */
[C---:B------:R-:W-:Y:S01]  /*61140*/  IMAD.WIDE R8, R12.reuse, 0x2, R2 ;  /* 0x000000020c087825 */ /* 0x040fe200078e0202 */
[C---:B-1----:R-:W-:Y:S01]  /*61150*/  IADD3 R0, R12.reuse, c[0x0][0x198], RZ ;  /* 0x000066000c007a10 */ /* 0x042fe20007ffe0ff */
[----:B------:R0:W-:Y:S02]  /*61160*/  @P2 STG.E.U16 [R6.64], R10 ;  /* 0x0000000a06002986 */ /* 0x0001e4000c101504 */
[----:B------:R-:W-:Y:S02]  /*61170*/  IMAD.WIDE R4, R12, 0x2, R20 ;  /* 0x000000020c047825 */ /* 0x000fe400078e0214 */
[----:B------:R1:W-:Y:S04]  /*61180*/  @P6 STG.E.U16 [R8.64], R29 ;  /* 0x0000001d08006986 */ /* 0x0003e8000c101504 */
[----:B------:R2:W-:Y:S01]  /*61190*/  @P4 STG.E.U16 [R4.64], R11 ;  /* 0x0000000b04004986 */ /* 0x0005e2000c101504 */
[----:B0-----:R-:W-:Y:S01]  /*611a0*/  IMAD.WIDE R6, R0, 0x2, R2 ;  /* 0x0000000200067825 */ /* 0x001fe200078e0202 */
[----:B-1----:R-:W-:-:S05]  /*611b0*/  PRMT R9, R29, 0x7632, R9 ;  /* 0x000076321d097816 */ /* 0x002fca0000000009 */
[----:B------:R-:W-:Y:S01]  /*611c0*/  @P5 STG.E.U16 [R6.64], R9 ;  /* 0x0000000906005986 */ /* 0x000fe2000c101504 */
[----:B------:R-:W-:Y:S01]  /*611d0*/  ISETP.LT.AND P6, PT, R26, c[0x0][0x178], !P0 ;  /* 0x00005e001a007a0c */ /* 0x000fe200047c1270 */
[----:B--2---:R-:W-:Y:S01]  /*611e0*/  IMAD.WIDE R4, R0, 0x2, R20 ;  /* 0x0000000200047825 */ /* 0x004fe200078e0214 */
[----:B------:R-:W-:-:S11]  /*611f0*/  PRMT R8, R11, 0x7632, R8 ;  /* 0x000076320b087816 */ /* 0x000fd60000000008 */
[----:B------:R-:W-:Y:S01]  /*61200*/  @P6 STG.E.U16 [R4.64], R8 ;  /* 0x0000000804006986 */ /* 0x000fe2000c101504 */
[----:B-----5:R-:W-:Y:S02]  /*61210*/  ISETP.GE.AND P3, PT, R17, c[0x0][0x17c], PT ;  /* 0x00005f0011007a0c */ /* 0x020fe40003f66270 */
[----:B------:R-:W-:Y:S02]  /*61220*/  ISETP.GE.AND P2, PT, R14, c[0x0][0x17c], PT ;  /* 0x00005f000e007a0c */ /* 0x000fe40003f46270 */
[----:B------:R-:W2:Y:S01]  /*61230*/  LDL.LU R14, [R1+0x1e6c] ;  /* 0x001e6c00010e7983 */ /* 0x000ea20000300800 */
[----:B------:R-:W-:Y:S02]  /*61240*/  ISETP.GE.AND P0, PT, R13, c[0x0][0x17c], PT ;  /* 0x00005f000d007a0c */ /* 0x000fe40003f06270 */
[C---:B------:R-:W-:Y:S01]  /*61250*/  ISETP.LT.AND P4, PT, R27.reuse, c[0x0][0x178], !P1 ;  /* 0x00005e001b007a0c */ /* 0x040fe20004f81270 */
[----:B------:R-:W5:Y:S01]  /*61260*/  LDL.LU R13, [R1+0x1e70] ;  /* 0x001e7000010d7983 */ /* 0x000f620000300800 */
[----:B------:R-:W-:-:S03]  /*61270*/  ISETP.LT.AND P6, PT, R27, c[0x0][0x178], !P3 ;  /* 0x00005e001b007a0c */ /* 0x000fc60005fc1270 */
[----:B------:R-:W5:Y:S01]  /*61280*/  LDL.LU R27, [R1+0x1efc] ;  /* 0x001efc00011b7983 */ /* 0x000f620000300800 */
[----:B---3--:R-:W-:-:S03]  /*61290*/  ISETP.GE.AND P5, PT, R16, c[0x0][0x17c], PT ;  /* 0x00005f0010007a0c */ /* 0x008fc60003fa6270 */
[----:B------:R-:W0:Y:S02]  /*612a0*/  S2R R16, SR_TID.X ;  /* 0x0000000000107919 */ /* 0x000e240000002100 */
[C---:B0-----:R-:W-:Y:S01]  /*612b0*/  LOP3.LUT R29, R16.reuse, 0x7f, RZ, 0xc0, !PT ;  /* 0x0000007f101d7812 */ /* 0x041fe200078ec0ff */
[----:B------:R-:W-:-:S05]  /*612c0*/  IMAD.SHL.U32 R16, R16, 0x400, RZ ;  /* 0x0000040010107824 */ /* 0x000fca00078e00ff */
[----:B------:R-:W-:-:S05]  /*612d0*/  LOP3.LUT R16, R16, 0x1800, RZ, 0xc0, !PT ;  /* 0x0000180010107812 */ /* 0x000fca00078ec0ff */
[----:B------:R-:W-:-:S05]  /*612e0*/  IMAD R16, R29, 0x10, R16 ;  /* 0x000000101d107824 */ /* 0x000fca00078e0210 */
[----:B------:R-:W0:Y:S04]  /*612f0*/  LDS.128 R4, [R16] ;  /* 0x0000000010047984 */ /* 0x000e280000000c00 */
[----:B0-----:R-:W-:Y:S04]  /*61300*/  STL [R1+0x1ef4], R5 ;  /* 0x001ef40501007387 */ /* 0x001fe80000100800 */
[----:B------:R-:W-:Y:S04]  /*61310*/  STL [R1+0x1ef0], R6 ;  /* 0x001ef00601007387 */ /* 0x000fe80000100800 */
[----:B------:R0:W-:Y:S04]  /*61320*/  STL [R1+0x1eec], R7 ;  /* 0x001eec0701007387 */ /* 0x0001e80000100800 */
[----:B0-----:R-:W3:Y:S01]  /*61330*/  LDL R7, [R1+0x9cc] ;  /* 0x0009cc0001077983 */ /* 0x001ee20000100800 */
[----:B------:R-:W-:-:S05]  /*61340*/  IADD3 R0, R0, c[0x0][0x198], RZ ;  /* 0x0000660000007a10 */ /* 0x000fca0007ffe0ff */
[----:B------:R-:W-:Y:S01]  /*61350*/  IMAD.WIDE R8, R0, 0x2, R2 ;  /* 0x0000000200087825 */ /* 0x000fe200078e0202 */
[----:B----4-:R-:W-:-:S04]  /*61360*/  PRMT R12, R24, 0x7632, R12 ;  /* 0x00007632180c7816 */ /* 0x010fc8000000000c */
[----:B------:R0:W-:Y:S04]  /*61370*/  @P4 STG.E.U16 [R8.64], R24 ;  /* 0x0000001808004986 */ /* 0x0001e8000c101504 */
[----:B0-----:R-:W4:Y:S04]  /*61380*/  LDL.LU R24, [R1+0x40] ;  /* 0x0000400001187983 */ /* 0x001f280000300800 */
[----:B------:R-:W4:Y:S04]  /*61390*/  LDL.LU R28, [R1+0x1e78] ;  /* 0x001e7800011c7983 */ /* 0x000f280000300800 */
[----:B------:R-:W0:Y:S01]  /*613a0*/  S2R R29, SR_TID.X ;  /* 0x00000000001d7919 */ /* 0x000e220000002100 */
[----:B------:R-:W-:Y:S01]  /*613b0*/  ISETP.LT.AND P1, PT, R26, c[0x0][0x178], !P1 ;  /* 0x00005e001a007a0c */ /* 0x000fe20004f21270 */
[C---:B------:R-:W-:Y:S01]  /*613c0*/  IMAD.WIDE R10, R0.reuse, 0x2, R20 ;  /* 0x00000002000a7825 */ /* 0x040fe200078e0214 */
[----:B------:R-:W-:Y:S01]  /*613d0*/  IADD3 R0, R0, c[0x0][0x198], RZ ;  /* 0x0000660000007a10 */ /* 0x000fe20007ffe0ff */
[----:B------:R-:W4:Y:S01]  /*613e0*/  LDL.LU R25, [R1+0x1e74] ;  /* 0x001e740001197983 */ /* 0x000f220000300800 */
[----:B------:R-:W-:-:S03]  /*613f0*/  ISETP.LT.AND P3, PT, R26, c[0x0][0x178], !P3 ;  /* 0x00005e001a007a0c */ /* 0x000fc60005f61270 */
[----:B------:R-:W-:-:S06]  /*61400*/  IMAD.WIDE R8, R0, 0x2, R2 ;  /* 0x0000000200087825 */ /* 0x000fcc00078e0202 */
[----:B------:R1:W-:Y:S01]  /*61410*/  @P1 STG.E.U16 [R10.64], R15 ;  /* 0x0000000f0a001986 */ /* 0x0003e2000c101504 */
[C---:B0-----:R-:W-:Y:S01]  /*61420*/  LOP3.LUT R16, R29.reuse, 0x7f, RZ, 0xc0, !PT ;  /* 0x0000007f1d107812 */ /* 0x041fe200078ec0ff */
[----:B------:R-:W-:Y:S01]  /*61430*/  IMAD.SHL.U32 R29, R29, 0x400, RZ ;  /* 0x000004001d1d7824 */ /* 0x000fe200078e00ff */
[----:B-1----:R-:W-:-:S04]  /*61440*/  IADD3 R10, R0, c[0x0][0x198], RZ ;  /* 0x00006600000a7a10 */ /* 0x002fc80007ffe0ff */
[----:B------:R-:W-:Y:S01]  /*61450*/  LOP3.LUT R29, R29, 0x1800, RZ, 0xc0, !PT ;  /* 0x000018001d1d7812 */ /* 0x000fe200078ec0ff */
[----:B------:R0:W-:Y:S01]  /*61460*/  @P6 STG.E.U16 [R8.64], R12 ;  /* 0x0000000c08006986 */ /* 0x0001e2000c101504 */
[----:B------:R-:W-:-:S03]  /*61470*/  PRMT R11, R15, 0x7632, R11 ;  /* 0x000076320f0b7816 */ /* 0x000fc6000000000b */
[----:B------:R-:W-:Y:S01]  /*61480*/  IMAD R29, R16, 0x10, R29 ;  /* 0x00000010101d7824 */ /* 0x000fe200078e021d */
[----:B--2---:R-:W-:Y:S01]  /*61490*/  ISETP.GE.AND P1, PT, R14, c[0x0][0x17c], PT ;  /* 0x00005f000e007a0c */ /* 0x004fe20003f26270 */
[----:B------:R-:W-:-:S03]  /*614a0*/  IMAD.WIDE R14, R0, 0x2, R20 ;  /* 0x00000002000e7825 */ /* 0x000fc600078e0214 */
[----:B------:R-:W-:Y:S01]  /*614b0*/  LOP3.LUT R29, R29, 0x20, RZ, 0x3c, !PT ;  /* 0x000000201d1d7812 */ /* 0x000fe200078e3cff */
[C---:B0-----:R-:W-:Y:S01]  /*614c0*/  IMAD.WIDE R8, R10.reuse, 0x2, R2 ;  /* 0x000000020a087825 */ /* 0x041fe200078e0202 */
[----:B-----5:R-:W-:Y:S01]  /*614d0*/  ISETP.GE.AND P6, PT, R13, c[0x0][0x17c], PT ;  /* 0x00005f000d007a0c */ /* 0x020fe20003fc6270 */
[----:B------:R-:W-:Y:S01]  /*614e0*/  @P3 STG.E.U16 [R14.64], R11 ;  /* 0x0000000b0e003986 */ /* 0x000fe2000c101504 */
[C---:B------:R-:W-:Y:S01]  /*614f0*/  IADD3 R13, R10.reuse, c[0x0][0x198], RZ ;  /* 0x000066000a0d7a10 */ /* 0x040fe20007ffe0ff */
[----:B------:R-:W-:Y:S01]  /*61500*/  IMAD.WIDE R16, R10, 0x2, R20 ;  /* 0x000000020a107825 */ /* 0x000fe200078e0214 */
[----:B------:R-:W-:Y:S02]  /*61510*/  PRMT R0, R27, 0x7632, R0 ;  /* 0x000076321b007816 */ /* 0x000fe40000000000 */
[----:B---3--:R-:W-:-:S13]  /*61520*/  ISETP.LT.AND P4, PT, R7, c[0x0][0x178], !P2 ;  /* 0x00005e0007007a0c */ /* 0x008fda0005781270 */
[----:B------:R-:W-:Y:S04]  /*61530*/  @P4 STG.E.U16 [R8.64], R27 ;  /* 0x0000001b08004986 */ /* 0x000fe8000c101504 */
[----:B------:R0:W1:Y:S01]  /*61540*/  LDS.128 R8, [R29] ;  /* 0x000000001d087984 */ /* 0x0000620000000c00 */
[----:B------:R-:W-:-:S03]  /*61550*/  ISETP.LT.AND P2, PT, R26, c[0x0][0x178], !P2 ;  /* 0x00005e001a007a0c */ /* 0x000fc60005741270 */
[----:B0-----:R-:W2:Y:S10]  /*61560*/  LDL.LU R29, [R1+0x30] ;  /* 0x00003000011d7983 */ /* 0x001eb40000300800 */
[----:B------:R0:W-:Y:S01]  /*61570*/  @P2 STG.E.U16 [R16.64], R19 ;  /* 0x0000001310002986 */ /* 0x0001e2000c101504 */
[----:B----4-:R-:W-:-:S03]  /*61580*/  ISETP.GE.AND P2, PT, R28, c[0x0][0x17c], PT ;  /* 0x00005f001c007a0c */ /* 0x010fc60003f46270 */
[----:B-1----:R-:W-:Y:S04]  /*61590*/  STL [R1+0x1ef8], R11 ;  /* 0x001ef80b01007387 */ /* 0x002fe80000100800 */
[----:B------:R-:W3:Y:S04]  /*615a0*/  LDL.LU R28, [R1+0x1e80] ;  /* 0x001e8000011c7983 */ /* 0x000ee80000300800 */
[----:B------:R-:W4:Y:S01]  /*615b0*/  LDL.LU R27, [R1+0x1e7c] ;  /* 0x001e7c00011b7983 */ /* 0x000f220000300800 */
[----:B------:R-:W-:Y:S02]  /*615c0*/  ISETP.LT.AND P3, PT, R7, c[0x0][0x178], !P0 ;  /* 0x00005e0007007a0c */ /* 0x000fe40004761270 */
[----:B------:R-:W-:-:S02]  /*615d0*/  ISETP.LT.AND P0, PT, R26, c[0x0][0x178], !P0 ;  /* 0x00005e001a007a0c */ /* 0x000fc40004701270 */
[----:B------:R-:W-:Y:S01]  /*615e0*/  ISETP.LT.AND P4, PT, R7, c[0x0][0x178], !P5 ;  /* 0x00005e0007007a0c */ /* 0x000fe20006f81270 */
[----:B0-----:R-:W-:Y:S01]  /*615f0*/  IMAD.WIDE R16, R13, 0x2, R2 ;  /* 0x000000020d107825 */ /* 0x001fe200078e0202 */
[----:B------:R-:W-:Y:S02]  /*61600*/  ISETP.LT.AND P5, PT, R26, c[0x0][0x178], !P5 ;  /* 0x00005e001a007a0c */ /* 0x000fe40006fa1270 */
[----:B------:R-:W-:Y:S01]  /*61610*/  PRMT R12, R19, 0x7632, R12 ;  /* 0x00007632130c7816 */ /* 0x000fe2000000000c */
[C---:B------:R-:W-:Y:S01]  /*61620*/  IMAD.WIDE R18, R13.reuse, 0x2, R20 ;  /* 0x000000020d127825 */ /* 0x040fe200078e0214 */
[----:B------:R-:W-:-:S03]  /*61630*/  IADD3 R14, R13, c[0x0][0x198], RZ ;  /* 0x000066000d0e7a10 */ /* 0x000fc60007ffe0ff */
[----:B------:R-:W-:Y:S02]  /*61640*/  @P3 STG.E.U16 [R16.64], R0 ;  /* 0x0000000010003986 */ /* 0x000fe4000c101504 */
[C---:B------:R-:W-:Y:S02]  /*61650*/  IMAD.WIDE R22, R14.reuse, 0x2, R2 ;  /* 0x000000020e167825 */ /* 0x040fe400078e0202 */
[----:B------:R0:W-:Y:S04]  /*61660*/  @P0 STG.E.U16 [R18.64], R12 ;  /* 0x0000000c12000986 */ /* 0x0001e8000c101504 */
[----:B------:R-:W-:Y:S01]  /*61670*/  @P4 STG.E.U16 [R22.64], R24 ;  /* 0x0000001816004986 */ /* 0x000fe2000c101504 */
[----:B0-----:R-:W-:Y:S01]  /*61680*/  IMAD.WIDE R12, R14, 0x2, R20 ;  /* 0x000000020e0c7825 */ /* 0x001fe200078e0214 */
[----:B------:R-:W-:-:S04]  /*61690*/  ISETP.GE.AND P3, PT, R25, c[0x0][0x17c], PT ;  /* 0x00005f0019007a0c */ /* 0x000fc80003f66270 */
[----:B------:R0:W-:Y:S04]  /*616a0*/  @P5 STG.E.U16 [R12.64], R4 ;  /* 0x000000040c005986 */ /* 0x0001e8000c101504 */
[----:B------:R-:W1:Y:S01]  /*616b0*/  S2R R25, SR_TID.X ;  /* 0x0000000000197919 */ /* 0x000e620000002100 */
[----:B------:R-:W-:Y:S02]  /*616c0*/  ISETP.LT.AND P0, PT, R7, c[0x0][0x178], !P1 ;  /* 0x00005e0007007a0c */ /* 0x000fe40004f01270 */
[----:B------:R-:W-:Y:S02]  /*616d0*/  IADD3 R14, R14, c[0x0][0x198], RZ ;  /* 0x000066000e0e7a10 */ /* 0x000fe40007ffe0ff */
[----:B------:R-:W-:-:S03]  /*616e0*/  PRMT R0, R24, 0x7632, R0 ;  /* 0x0000763218007816 */ /* 0x000fc60000000000 */
[----:B0-----:R-:W-:-:S06]  /*616f0*/  IMAD.WIDE R12, R14, 0x2, R2 ;  /* 0x000000020e0c7825 */ /* 0x001fcc00078e0202 */
[----:B------:R-:W-:Y:S01]  /*61700*/  @P0 STG.E.U16 [R12.64], R0 ;  /* 0x000000000c000986 */ /* 0x000fe2000c101504 */
[----:B------:R-:W-:Y:S02]  /*61710*/  ISETP.LT.AND P1, PT, R26, c[0x0][0x178], !P1 ;  /* 0x00005e001a007a0c */ /* 0x000fe40004f21270 */
[C---:B-1----:R-:W-:Y:S01]  /*61720*/  LOP3.LUT R15, R25.reuse, 0x7f, RZ, 0xc0, !PT ;  /* 0x0000007f190f7812 */ /* 0x042fe200078ec0ff */
[----:B------:R-:W-:-:S05]  /*61730*/  IMAD.SHL.U32 R25, R25, 0x400, RZ ;  /* 0x0000040019197824 */ /* 0x000fca00078e00ff */
[----:B------:R-:W-:Y:S02]  /*61740*/  LOP3.LUT R25, R25, 0x1800, RZ, 0xc0, !PT ;  /* 0x0000180019197812 */ /* 0x000fe400078ec0ff */
[----:B------:R-:W-:Y:S02]  /*61750*/  IADD3 R22, R14, c[0x0][0x198], RZ ;  /* 0x000066000e167a10 */ /* 0x000fe40007ffe0ff */
[----:B------:R-:W-:Y:S01]  /*61760*/  PRMT R4, R4, 0x7632, R4 ;  /* 0x0000763204047816 */ /* 0x000fe20000000004 */
[----:B------:R-:W-:Y:S02]  /*61770*/  IMAD R25, R15, 0x10, R25 ;  /* 0x000000100f197824 */ /* 0x000fe400078e0219 */
[----:B------:R-:W-:-:S05]  /*61780*/  IMAD.WIDE R14, R14, 0x2, R20 ;  /* 0x000000020e0e7825 */ /* 0x000fca00078e0214 */
[----:B------:R0:W-:Y:S01]  /*61790*/  @P1 STG.E.U16 [R14.64], R4 ;  /* 0x000000040e001986 */ /* 0x0001e2000c101504 */
[----:B------:R-:W-:Y:S02]  /*617a0*/  ISETP.LT.AND P4, PT, R7, c[0x0][0x178], !P6 ;  /* 0x00005e0007007a0c */ /* 0x000fe40007781270 */
[----:B------:R-:W-:Y:S02]  /*617b0*/  LOP3.LUT R25, R25, 0x40, RZ, 0x3c, !PT ;  /* 0x0000004019197812 */ /* 0x000fe400078e3cff */
[----:B------:R-:W-:-:S03]  /*617c0*/  ISETP.LT.AND P6, PT, R26, c[0x0][0x178], !P6 ;  /* 0x00005e001a007a0c */ /* 0x000fc600077c1270 */
[----:B------:R1:W-:Y:S01]  /*617d0*/  LDS.128 R16, [R25] ;  /* 0x0000000019107984 */ /* 0x0003e20000000c00 */
[----:B------:R-:W-:Y:S02]  /*617e0*/  ISETP.LT.AND P1, PT, R7, c[0x0][0x178], !P2 ;  /* 0x00005e0007007a0c */ /* 0x000fe40005721270 */
[C---:B0-----:R-:W-:Y:S01]  /*617f0*/  IADD3 R4, R22.reuse, c[0x0][0x198], RZ ;  /* 0x0000660016047a10 */ /* 0x041fe20007ffe0ff */
[----:B-1----:R-:W-:Y:S01]  /*61800*/  IMAD.WIDE R24, R22, 0x2, R2 ;  /* 0x0000000216187825 */ /* 0x002fe200078e0202 */
[----:B------:R-:W-:-:S03]  /*61810*/  ISETP.LT.AND P2, PT, R26, c[0x0][0x178], !P2 ;  /* 0x00005e001a007a0c */ /* 0x000fc60005741270 */
[----:B------:R-:W-:Y:S01]  /*61820*/  IMAD.WIDE R22, R22, 0x2, R20 ;  /* 0x0000000216167825 */ /* 0x000fe200078e0214 */
[----:B------:R-:W-:Y:S02]  /*61830*/  IADD3 R0, R4, c[0x0][0x198], RZ ;  /* 0x0000660004007a10 */ /* 0x000fe40007ffe0ff */
[----:B---3--:R-:W-:Y:S02]  /*61840*/  ISETP.GE.AND P5, PT, R28, c[0x0][0x17c], PT ;  /* 0x00005f001c007a0c */ /* 0x008fe40003fa6270 */
[----:B------:R-:W0:Y:S01]  /*61850*/  S2R R28, SR_TID.X ;  /* 0x00000000001c7919 */ /* 0x000e220000002100 */
[----:B----4-:R-:W-:Y:S02]  /*61860*/  ISETP.GE.AND P0, PT, R27, c[0x0][0x17c], PT ;  /* 0x00005f001b007a0c */ /* 0x010fe40003f06270 */
[C---:B0-----:R-:W-:Y:S01]  /*61870*/  LOP3.LUT R27, R28.reuse, 0x7f, RZ, 0xc0, !PT ;  /* 0x0000007f1c1b7812 */ /* 0x041fe200078ec0ff */
[----:B------:R-:W-:-:S05]  /*61880*/  IMAD.SHL.U32 R28, R28, 0x400, RZ ;  /* 0x000004001c1c7824 */ /* 0x000fca00078e00ff */
[----:B------:R-:W-:-:S05]  /*61890*/  LOP3.LUT R28, R28, 0x1800, RZ, 0xc0, !PT ;  /* 0x000018001c1c7812 */ /* 0x000fca00078ec0ff */
[----:B------:R-:W-:-:S05]  /*618a0*/  IMAD R28, R27, 0x10, R28 ;  /* 0x000000101b1c7824 */ /* 0x000fca00078e021c */
[----:B------:R-:W-:-:S05]  /*618b0*/  LOP3.LUT R28, R28, 0x60, RZ, 0x3c, !PT ;  /* 0x000000601c1c7812 */ /* 0x000fca00078e3cff */
[----:B------:R-:W0:Y:S01]  /*618c0*/  LDS.128 R12, [R28] ;  /* 0x000000001c0c7984 */ /* 0x000e220000000c00 */
[----:B------:R-:W-:-:S03]  /*618d0*/  IMAD.WIDE R26, R4, 0x2, R20 ;  /* 0x00000002041a7825 */ /* 0x000fc600078e0214 */
[----:B--2---:R1:W-:Y:S04]  /*618e0*/  @P4 STG.E.U16 [R24.64], R29 ;  /* 0x0000001d18004986 */ /* 0x0043e8000c101504 */
[----:B------:R-:W-:Y:S01]  /*618f0*/  @P6 STG.E.U16 [R22.64], R8 ;  /* 0x0000000816006986 */ /* 0x000fe2000c101504 */
[----:B-1----:R-:W-:-:S03]  /*61900*/  IMAD.WIDE R24, R4, 0x2, R2 ;  /* 0x0000000204187825 */ /* 0x002fc600078e0202 */
[----:B0-----:R0:W-:Y:S04]  /*61910*/  STL [R1+0x1ee8], R15 ;  /* 0x001ee80f01007387 */ /* 0x0011e80000100800 */
[----:B0-----:R-:W2:Y:S04]  /*61920*/  LDL.LU R15, [R1+0x9d0] ;  /* 0x0009d000010f7983 */ /* 0x001ea80000300800 */
[----:B------:R-:W3:Y:S04]  /*61930*/  LDL.LU R4, [R1+0x20] ;  /* 0x0000200001047983 */ /* 0x000ee80000300800 */
[----:B------:R-:W4:Y:S04]  /*61940*/  LDL.LU R22, [R1+0x1e84] ;  /* 0x001e840001167983 */ /* 0x000f280000300800 */
[----:B------:R-:W5:Y:S01]  /*61950*/  LDL.LU R23, [R1+0x1e88] ;  /* 0x001e880001177983 */ /* 0x000f620000300800 */
[----:B------:R-:W-:-:S02]  /*61960*/  ISETP.LT.AND P4, PT, R7, c[0x0][0x178], !P3 ;  /* 0x00005e0007007a0c */ /* 0x000fc40005f81270 */
[----:B------:R-:W-:Y:S01]  /*61970*/  PRMT R11, R29, 0x7632, R11 ;  /* 0x000076321d0b7816 */ /* 0x000fe2000000000b */
[----:B------:R-:W-:Y:S01]  /*61980*/  IMAD.WIDE R28, R0, 0x2, R2 ;  /* 0x00000002001c7825 */ /* 0x000fe200078e0202 */
[----:B------:R-:W-:-:S03]  /*61990*/  PRMT R5, R8, 0x7632, R5 ;  /* 0x0000763208057816 */ /* 0x000fc60000000005 */
[----:B------:R0:W-:Y:S01]  /*619a0*/  @P1 STG.E.U16 [R24.64], R11 ;  /* 0x0000000b18001986 */ /* 0x0001e2000c101504 */
[----:B------:R-:W-:-:S03]  /*619b0*/  IADD3 R8, R0, c[0x0][0x198], RZ ;  /* 0x0000660000087a10 */ /* 0x000fc60007ffe0ff */
[----:B------:R1:W-:Y:S04]  /*619c0*/  @P2 STG.E.U16 [R26.64], R5 ;  /* 0x000000051a002986 */ /* 0x0003e8000c101504 */
[----:B0-----:R-:W3:Y:S04]  /*619d0*/  LDL.LU R11, [R1+0x1ef8] ;  /* 0x001ef800010b7983 */ /* 0x001ee80000300800 */
[----:B-1----:R-:W3:Y:S01]  /*619e0*/  LDL.LU R5, [R1+0x1ef4] ;  /* 0x001ef40001057983 */ /* 0x002ee20000300800 */
[----:B--2---:R-:W-:Y:S02]  /*619f0*/  ISETP.LT.AND P3, PT, R15, c[0x0][0x178], !P3 ;  /* 0x00005e000f007a0c */ /* 0x004fe40005f61270 */
[----:B----4-:R-:W-:-:S02]  /*61a00*/  ISETP.GE.AND P6, PT, R22, c[0x0][0x17c], PT ;  /* 0x00005f0016007a0c */ /* 0x010fc40003fc6270 */
[----:B-----5:R-:W-:Y:S01]  /*61a10*/  ISETP.GE.AND P1, PT, R23, c[0x0][0x17c], PT ;  /* 0x00005f0017007a0c */ /* 0x020fe20003f26270 */
[----:B------:R-:W-:Y:S01]  /*61a20*/  IMAD.WIDE R22, R0, 0x2, R20 ;  /* 0x0000000200167825 */ /* 0x000fe200078e0214 */
[----:B---3--:R-:W-:Y:S01]  /*61a30*/  @P4 STG.E.U16 [R28.64], R4 ;  /* 0x000000041c004986 */ /* 0x008fe2000c101504 */
[----:B------:R-:W-:-:S06]  /*61a40*/  PRMT R0, R16, 0x7632, R0 ;  /* 0x0000763210007816 */ /* 0x000fcc0000000000 */
[----:B------:R0:W-:Y:S04]  /*61a50*/  @P3 STG.E.U16 [R22.64], R16 ;  /* 0x0000001016003986 */ /* 0x0001e8000c101504 */
[----:B0-----:R-:W2:Y:S04]  /*61a60*/  LDL.LU R16, [R1+0x1e8c] ;  /* 0x001e8c0001107983 */ /* 0x001ea80000300800 */
[----:B------:R-:W3:Y:S04]  /*61a70*/  LDL.LU R22, [R1+0x1e90] ;  /* 0x001e900001167983 */ /* 0x000ee80000300800 */
[----:B------:R-:W4:Y:S01]  /*61a80*/  LDL.LU R23, [R1+0x10] ;  /* 0x0000100001177983 */ /* 0x000f220000300800 */
[----:B------:R-:W-:-:S02]  /*61a90*/  ISETP.LT.AND P2, PT, R7, c[0x0][0x178], !P5 ;  /* 0x00005e0007007a0c */ /* 0x000fc40006f41270 */
[----:B------:R-:W-:Y:S02]  /*61aa0*/  ISETP.LT.AND P5, PT, R15, c[0x0][0x178], !P5 ;  /* 0x00005e000f007a0c */ /* 0x000fe40006fa1270 */
[----:B------:R-:W-:Y:S02]  /*61ab0*/  ISETP.LT.AND P4, PT, R7, c[0x0][0x178], !P0 ;  /* 0x00005e0007007a0c */ /* 0x000fe40004781270 */
[----:B------:R-:W-:Y:S02]  /*61ac0*/  PRMT R6, R4, 0x7632, R6 ;  /* 0x0000763204067816 */ /* 0x000fe40000000006 */
[C---:B------:R-:W-:Y:S01]  /*61ad0*/  IADD3 R4, R8.reuse, c[0x0][0x198], RZ ;  /* 0x0000660008047a10 */ /* 0x040fe20007ffe0ff */
[----:B------:R-:W-:Y:S01]  /*61ae0*/  IMAD.WIDE R24, R8, 0x2, R2 ;  /* 0x0000000208187825 */ /* 0x000fe200078e0202 */
[----:B------:R-:W-:-:S03]  /*61af0*/  ISETP.LT.AND P0, PT, R15, c[0x0][0x178], !P0 ;  /* 0x00005e000f007a0c */ /* 0x000fc60004701270 */
[----:B------:R-:W-:Y:S01]  /*61b00*/  IMAD.WIDE R26, R8, 0x2, R20 ;  /* 0x00000002081a7825 */ /* 0x000fe200078e0214 */
[----:B------:R0:W-:Y:S03]  /*61b10*/  @P2 STG.E.U16 [R24.64], R6 ;  /* 0x0000000618002986 */ /* 0x0001e6000c101504 */
[----:B------:R-:W-:Y:S01]  /*61b20*/  IMAD.WIDE R28, R4, 0x2, R2 ;  /* 0x00000002041c7825 */ /* 0x000fe200078e0202 */
[----:B------:R-:W-:Y:S04]  /*61b30*/  @P5 STG.E.U16 [R26.64], R0 ;  /* 0x000000001a005986 */ /* 0x000fe8000c101504 */
[----:B0-----:R-:W5:Y:S01]  /*61b40*/  LDL.LU R6, [R1+0x1ef0] ;  /* 0x001ef00001067983 */ /* 0x001f620000300800 */
[----:B---3--:R-:W-:-:S03]  /*61b50*/  ISETP.GE.AND P2, PT, R22, c[0x0][0x17c], PT ;  /* 0x00005f0016007a0c */ /* 0x008fc60003f46270 */
[----:B----4-:R0:W-:Y:S01]  /*61b60*/  @P4 STG.E.U16 [R28.64], R23 ;  /* 0x000000171c004986 */ /* 0x0101e2000c101504 */
[----:B------:R-:W-:Y:S02]  /*61b70*/  PRMT R8, R23, 0x7632, R8 ;  /* 0x0000763217087816 */ /* 0x000fe40000000008 */
[----:B--2---:R-:W-:Y:S02]  /*61b80*/  ISETP.GE.AND P3, PT, R16, c[0x0][0x17c], PT ;  /* 0x00005f0010007a0c */ /* 0x004fe40003f66270 */
[----:B------:R-:W2:Y:S01]  /*61b90*/  LDL.LU R16, [R1+0x1e98] ;  /* 0x001e980001107983 */ /* 0x000ea20000300800 */
[----:B0-----:R-:W-:-:S05]  /*61ba0*/  IMAD.WIDE R22, R4, 0x2, R20 ;  /* 0x0000000204167825 */ /* 0x001fca00078e0214 */
[----:B------:R0:W-:Y:S04]  /*61bb0*/  @P0 STG.E.U16 [R22.64], R12 ;  /* 0x0000000c16000986 */ /* 0x0001e8000c101504 */
[----:B0-----:R-:W3:Y:S04]  /*61bc0*/  LDL.LU R22, [R1+0x1e94] ;  /* 0x001e940001167983 */ /* 0x001ee80000300800 */
[----:B------:R-:W4:Y:S01]  /*61bd0*/  LDL.LU R23, [R1+0x44] ;  /* 0x0000440001177983 */ /* 0x000f220000300800 */
[----:B------:R-:W-:Y:S02]  /*61be0*/  ISETP.LT.AND P4, PT, R7, c[0x0][0x178], !P6 ;  /* 0x00005e0007007a0c */ /* 0x000fe40007781270 */
[----:B------:R-:W-:-:S02]  /*61bf0*/  ISETP.LT.AND P6, PT, R15, c[0x0][0x178], !P6 ;  /* 0x00005e000f007a0c */ /* 0x000fc400077c1270 */
[----:B------:R-:W-:Y:S02]  /*61c00*/  IADD3 R26, R4, c[0x0][0x198], RZ ;  /* 0x00006600041a7a10 */ /* 0x000fe40007ffe0ff */
[----:B------:R-:W-:Y:S02]  /*61c10*/  ISETP.LT.AND P5, PT, R7, c[0x0][0x178], !P1 ;  /* 0x00005e0007007a0c */ /* 0x000fe40004fa1270 */
[C---:B------:R-:W-:Y:S01]  /*61c20*/  IADD3 R0, R26.reuse, c[0x0][0x198], RZ ;  /* 0x000066001a007a10 */ /* 0x040fe20007ffe0ff */
[----:B------:R-:W-:Y:S01]  /*61c30*/  IMAD.WIDE R24, R26, 0x2, R2 ;  /* 0x000000021a187825 */ /* 0x000fe200078e0202 */
[C---:B------:R-:W-:Y:S02]  /*61c40*/  ISETP.LT.AND P1, PT, R15.reuse, c[0x0][0x178], !P1 ;  /* 0x00005e000f007a0c */ /* 0x040fe40004f21270 */
[----:B------:R-:W-:Y:S01]  /*61c50*/  PRMT R4, R12, 0x7632, R4 ;  /* 0x000076320c047816 */ /* 0x000fe20000000004 */
[----:B------:R-:W-:Y:S01]  /*61c60*/  IMAD.WIDE R26, R26, 0x2, R20 ;  /* 0x000000021a1a7825 */ /* 0x000fe200078e0214 */
[----:B------:R-:W-:Y:S03]  /*61c70*/  @P4 STG.E.U16 [R24.64], R8 ;  /* 0x0000000818004986 */ /* 0x000fe6000c101504 */
[----:B------:R-:W-:Y:S01]  /*61c80*/  IMAD.WIDE R28, R0, 0x2, R2 ;  /* 0x00000002001c7825 */ /* 0x000fe200078e0202 */
[----:B------:R0:W-:Y:S01]  /*61c90*/  @P6 STG.E.U16 [R26.64], R4 ;  /* 0x000000041a006986 */ /* 0x0001e2000c101504 */
[----:B------:R-:W-:-:S02]  /*61ca0*/  ISETP.LT.AND P4, PT, R15, c[0x0][0x178], !P3 ;  /* 0x00005e000f007a0c */ /* 0x000fc40005f81270 */
[----:B0-----:R-:W-:Y:S02]  /*61cb0*/  IADD3 R26, R0, c[0x0][0x198], RZ ;  /* 0x00006600001a7a10 */ /* 0x001fe40007ffe0ff */
[----:B---3--:R-:W-:Y:S01]  /*61cc0*/  ISETP.GE.AND P0, PT, R22, c[0x0][0x17c], PT ;  /* 0x00005f0016007a0c */ /* 0x008fe20003f06270 */
[----:B----4-:R0:W-:Y:S01]  /*61cd0*/  @P5 STG.E.U16 [R28.64], R23 ;  /* 0x000000171c005986 */ /* 0x0101e2000c101504 */
[----:B------:R-:W-:Y:S02]  /*61ce0*/  PRMT R8, R23, 0x7632, R8 ;  /* 0x0000763217087816 */ /* 0x000fe40000000008 */
[----:B------:R-:W-:Y:S02]  /*61cf0*/  ISETP.LT.AND P5, PT, R7, c[0x0][0x178], !P3 ;  /* 0x00005e0007007a0c */ /* 0x000fe40005fa1270 */
[----:B--2---:R-:W-:Y:S02]  /*61d00*/  ISETP.GE.AND P3, PT, R16, c[0x0][0x17c], PT ;  /* 0x00005f0010007a0c */ /* 0x004fe40003f66270 */
[----:B------:R-:W2:Y:S01]  /*61d10*/  LDL.LU R16, [R1+0x24] ;  /* 0x0000240001107983 */ /* 0x000ea20000300800 */
[----:B0-----:R-:W-:Y:S01]  /*61d20*/  IMAD.WIDE R22, R0, 0x2, R20 ;  /* 0x0000000200167825 */ /* 0x001fe200078e0214 */
[----:B------:R-:W-:-:S04]  /*61d30*/  PRMT R0, R5, 0x7632, R0 ;  /* 0x0000763205007816 */ /* 0x000fc80000000000 */
[----:B------:R0:W-:Y:S04]  /*61d40*/  @P1 STG.E.U16 [R22.64], R5 ;  /* 0x0000000516001986 */ /* 0x0001e8000c101504 */
[----:B0-----:R-:W3:Y:S04]  /*61d50*/  LDL.LU R5, [R1+0x1e9c] ;  /* 0x001e9c0001057983 */ /* 0x001ee80000300800 */
[----:B------:R-:W4:Y:S04]  /*61d60*/  LDL.LU R22, [R1+0x1ea0] ;  /* 0x001ea00001167983 */ /* 0x000f280000300800 */
[----:B------:R-:W2:Y:S01]  /*61d70*/  LDL.LU R23, [R1+0x34] ;  /* 0x0000340001177983 */ /* 0x000ea20000300800 */
[----:B------:R-:W-:-:S02]  /*61d80*/  ISETP.LT.AND P6, PT, R7, c[0x0][0x178], !P2 ;  /* 0x00005e0007007a0c */ /* 0x000fc400057c1270 */
[C---:B------:R-:W-:Y:S01]  /*61d90*/  IADD3 R4, R26.reuse, c[0x0][0x198], RZ ;  /* 0x000066001a047a10 */ /* 0x040fe20007ffe0ff */
[----:B------:R-:W-:-:S04]  /*61da0*/  IMAD.WIDE R24, R26, 0x2, R2 ;  /* 0x000000021a187825 */ /* 0x000fc800078e0202 */
[----:B------:R-:W-:Y:S01]  /*61db0*/  IMAD.WIDE R26, R26, 0x2, R20 ;  /* 0x000000021a1a7825 */ /* 0x000fe200078e0214 */
[----:B------:R0:W-:Y:S03]  /*61dc0*/  @P5 STG.E.U16 [R24.64], R8 ;  /* 0x0000000818005986 */ /* 0x0001e6000c101504 */
[C---:B------:R-:W-:Y:S01]  /*61dd0*/  IMAD.WIDE R28, R4.reuse, 0x2, R2 ;  /* 0x00000002041c7825 */ /* 0x040fe200078e0202 */
[----:B------:R-:W-:Y:S01]  /*61de0*/  ISETP.LT.AND P2, PT, R15, c[0x0][0x178], !P2 ;  /* 0x00005e000f007a0c */ /* 0x000fe20005741270 */
[----:B------:R1:W-:Y:S01]  /*61df0*/  @P4 STG.E.U16 [R26.64], R0 ;  /* 0x000000001a004986 */ /* 0x0003e2000c101504 */
[----:B------:R-:W-:Y:S02]  /*61e00*/  ISETP.LT.AND P5, PT, R7, c[0x0][0x178], !P0 ;  /* 0x00005e0007007a0c */ /* 0x000fe400047a1270 */
[----:B------:R-:W-:Y:S02]  /*61e10*/  ISETP.LT.AND P4, PT, R15, c[0x0][0x178], !P0 ;  /* 0x00005e000f007a0c */ /* 0x000fe40004781270 */
[----:B0-----:R-:W-:-:S04]  /*61e20*/  IADD3 R24, R4, c[0x0][0x198], RZ ;  /* 0x0000660004187a10 */ /* 0x001fc80007ffe0ff */
[----:B-1----:R-:W-:Y:S02]  /*61e30*/  IADD3 R0, R24, c[0x0][0x198], RZ ;  /* 0x0000660018007a10 */ /* 0x002fe40007ffe0ff */
[----:B------:R-:W-:-:S03]  /*61e40*/  PRMT R12, R9, 0x7632, R12 ;  /* 0x00007632090c7816 */ /* 0x000fc6000000000c */
[----:B------:R-:W-:Y:S01]  /*61e50*/  IMAD.WIDE R26, R0, 0x2, R2 ;  /* 0x00000002001a7825 */ /* 0x000fe200078e0202 */
[----:B---3--:R-:W-:-:S03]  /*61e60*/  ISETP.GE.AND P1, PT, R5, c[0x0][0x17c], PT ;  /* 0x00005f0005007a0c */ /* 0x008fc60003f26270 */
[----:B------:R-:W-:Y:S01]  /*61e70*/  IMAD.WIDE R4, R4, 0x2, R20 ;  /* 0x0000000204047825 */ /* 0x000fe200078e0214 */
[----:B--2---:R0:W-:Y:S01]  /*61e80*/  @P6 STG.E.U16 [R28.64], R23 ;  /* 0x000000171c006986 */ /* 0x0041e2000c101504 */
[----:B------:R-:W-:Y:S02]  /*61e90*/  ISETP.LT.AND P6, PT, R7, c[0x0][0x178], !P3 ;  /* 0x00005e0007007a0c */ /* 0x000fe40005fc1270 */
[----:B----4-:R-:W-:Y:S01]  /*61ea0*/  ISETP.GE.AND P0, PT, R22, c[0x0][0x17c], PT ;  /* 0x00005f0016007a0c */ /* 0x010fe20003f06270 */
[----:B------:R-:W2:Y:S01]  /*61eb0*/  LDL.LU R7, [R1+0x1eec] ;  /* 0x001eec0001077983 */ /* 0x000ea20000300800 */
[----:B------:R-:W-:-:S03]  /*61ec0*/  PRMT R8, R23, 0x7632, R8 ;  /* 0x0000763217087816 */ /* 0x000fc60000000008 */
[----:B------:R1:W-:Y:S01]  /*61ed0*/  @P2 STG.E.U16 [R4.64], R9 ;  /* 0x0000000904002986 */ /* 0x0003e2000c101504 */
[----:B0-----:R-:W-:-:S03]  /*61ee0*/  IMAD.WIDE R22, R24, 0x2, R2 ;  /* 0x0000000218167825 */ /* 0x001fc600078e0202 */
[----:B------:R-:W3:Y:S01]  /*61ef0*/  LDL.LU R28, [R1+0x1ea8] ;  /* 0x001ea800011c7983 */ /* 0x000ee20000300800 */
[----:B------:R-:W-:-:S03]  /*61f00*/  IMAD.WIDE R24, R24, 0x2, R20 ;  /* 0x0000000218187825 */ /* 0x000fc600078e0214 */
[----:B------:R-:W-:Y:S04]  /*61f10*/  @P5 STG.E.U16 [R22.64], R8 ;  /* 0x0000000816005986 */ /* 0x000fe8000c101504 */
[----:B------:R-:W4:Y:S04]  /*61f20*/  LDL.LU R29, [R1+0x14] ;  /* 0x00001400011d7983 */ /* 0x000f280000300800 */
[----:B------:R-:W-:Y:S04]  /*61f30*/  @P4 STG.E.U16 [R24.64], R12 ;  /* 0x0000000c18004986 */ /* 0x000fe8000c101504 */
[----:B-1----:R-:W2:Y:S04]  /*61f40*/  LDL.LU R5, [R1+0x1ea4] ;  /* 0x001ea40001057983 */ /* 0x002ea80000300800 */
[----:B------:R0:W-:Y:S04]  /*61f50*/  @P6 STG.E.U16 [R26.64], R16 ;  /* 0x000000101a006986 */ /* 0x0001e8000c101504 */
[----:B0-----:R-:W3:Y:S04]  /*61f60*/  LDL.LU R27, [R1+0x1eac] ;  /* 0x001eac00011b7983 */ /* 0x001ee80000300800 */
[----:B------:R-:W3:Y:S01]  /*61f70*/  LDL.LU R26, [R1+0x9cc] ;  /* 0x0009cc00011a7983 */ /* 0x000ee20000300800 */
[----:B------:R-:W-:-:S02]  /*61f80*/  ISETP.LT.AND P3, PT, R15, c[0x0][0x178], !P3 ;  /* 0x00005e000f007a0c */ /* 0x000fc40005f61270 */
[----:B------:R-:W-:Y:S02]  /*61f90*/  ISETP.LT.AND P4, PT, R15, c[0x0][0x178], !P1 ;  /* 0x00005e000f007a0c */ /* 0x000fe40004f81270 */
[----:B------:R-:W-:Y:S02]  /*61fa0*/  IADD3 R22, R0, c[0x0][0x198], RZ ;  /* 0x0000660000167a10 */ /* 0x000fe40007ffe0ff */
[----:B------:R-:W-:Y:S02]  /*61fb0*/  PRMT R12, R16, 0x7632, R12 ;  /* 0x00007632100c7816 */ /* 0x000fe4000000000c */
[C---:B------:R-:W-:Y:S01]  /*61fc0*/  IADD3 R16, R22.reuse, c[0x0][0x198], RZ ;  /* 0x0000660016107a10 */ /* 0x040fe20007ffe0ff */
[----:B------:R-:W-:-:S04]  /*61fd0*/  IMAD.WIDE R8, R22, 0x2, R2 ;  /* 0x0000000216087825 */ /* 0x000fc800078e0202 */
[----:B------:R-:W-:-:S04]  /*61fe0*/  IMAD.WIDE R22, R22, 0x2, R20 ;  /* 0x0000000216167825 */ /* 0x000fc800078e0214 */
[----:B------:R-:W-:Y:S01]  /*61ff0*/  IMAD.WIDE R24, R16, 0x2, R2 ;  /* 0x0000000210187825 */ /* 0x000fe200078e0202 */
[----:B--2---:R-:W-:-:S03]  /*62000*/  ISETP.GE.AND P2, PT, R5, c[0x0][0x17c], PT ;  /* 0x00005f0005007a0c */ /* 0x004fc60003f46270 */
[----:B------:R-:W-:Y:S01]  /*62010*/  IMAD.WIDE R4, R0, 0x2, R20 ;  /* 0x0000000200047825 */ /* 0x000fe200078e0214 */
[----:B------:R-:W-:-:S04]  /*62020*/  PRMT R0, R17, 0x7632, R0 ;  /* 0x0000763211007816 */ /* 0x000fc80000000000 */
[----:B------:R0:W-:Y:S01]  /*62030*/  @P3 STG.E.U16 [R4.64], R17 ;  /* 0x0000001104003986 */ /* 0x0001e2000c101504 */
[C---:B---3--:R-:W-:Y:S02]  /*62040*/  ISETP.LT.AND P5, PT, R26.reuse, c[0x0][0x178], !P1 ;  /* 0x00005e001a007a0c */ /* 0x048fe40004fa1270 */
[----:B------:R-:W-:Y:S02]  /*62050*/  ISETP.LT.AND P6, PT, R26, c[0x0][0x178], !P0 ;  /* 0x00005e001a007a0c */ /* 0x000fe400047c1270 */
[----:B------:R-:W-:Y:S02]  /*62060*/  ISETP.GE.AND P1, PT, R28, c[0x0][0x17c], PT ;  /* 0x00005f001c007a0c */ /* 0x000fe40003f26270 */
[----:B------:R-:W2:Y:S04]  /*62070*/  LDL.LU R28, [R1+0x48] ;  /* 0x00004800011c7983 */ /* 0x000ea80000300800 */
[----:B0-----:R-:W3:Y:S01]  /*62080*/  LDL.LU R5, [R1+0x1eb0] ;  /* 0x001eb00001057983 */ /* 0x001ee20000300800 */
[----:B------:R-:W-:-:S03]  /*62090*/  ISETP.GE.AND P3, PT, R27, c[0x0][0x17c], PT ;  /* 0x00005f001b007a0c */ /* 0x000fc60003f66270 */
[----:B------:R-:W-:Y:S04]  /*620a0*/  @P5 STG.E.U16 [R8.64], R12 ;  /* 0x0000000c08005986 */ /* 0x000fe8000c101504 */
[----:B------:R-:W2:Y:S04]  /*620b0*/  LDL.LU R27, [R1+0x1eb4] ;  /* 0x001eb400011b7983 */ /* 0x000ea80000300800 */
[----:B------:R-:W-:Y:S04]  /*620c0*/  @P4 STG.E.U16 [R22.64], R0 ;  /* 0x0000000016004986 */ /* 0x000fe8000c101504 */
[----:B----4-:R0:W-:Y:S04]  /*620d0*/  @P6 STG.E.U16 [R24.64], R29 ;  /* 0x0000001d18006986 */ /* 0x0101e8000c101504 */
[----:B0-----:R-:W4:Y:S01]  /*620e0*/  LDL.LU R25, [R1+0x1eb8] ;  /* 0x001eb80001197983 */ /* 0x001f220000300800 */
[----:B------:R-:W-:-:S03]  /*620f0*/  PRMT R0, R29, 0x7632, R0 ;  /* 0x000076321d007816 */ /* 0x000fc60000000000 */
[----:B------:R-:W5:Y:S01]  /*62100*/  LDL.LU R29, [R1+0x38] ;  /* 0x00003800011d7983 */ /* 0x000f620000300800 */
[C---:B------:R-:W-:Y:S02]  /*62110*/  ISETP.LT.AND P0, PT, R15.reuse, c[0x0][0x178], !P0 ;  /* 0x00005e000f007a0c */ /* 0x040fe40004701270 */
[----:B------:R-:W-:Y:S02]  /*62120*/  ISETP.LT.AND P5, PT, R26, c[0x0][0x178], !P2 ;  /* 0x00005e001a007a0c */ /* 0x000fe400057a1270 */
[----:B------:R-:W-:Y:S02]  /*62130*/  ISETP.LT.AND P4, PT, R15, c[0x0][0x178], !P2 ;  /* 0x00005e000f007a0c */ /* 0x000fe40005781270 */
[----:B------:R-:W-:Y:S02]  /*62140*/  IADD3 R8, R16, c[0x0][0x198], RZ ;  /* 0x0000660010087a10 */ /* 0x000fe40007ffe0ff */
[----:B------:R-:W-:Y:S01]  /*62150*/  ISETP.LT.AND P6, PT, R26, c[0x0][0x178], !P1 ;  /* 0x00005e001a007a0c */ /* 0x000fe20004fc1270 */
[----:B------:R-:W-:Y:S01]  /*62160*/  IMAD.WIDE R16, R16, 0x2, R20 ;  /* 0x0000000210107825 */ /* 0x000fe200078e0214 */
[----:B------:R-:W-:-:S02]  /*62170*/  IADD3 R12, R8, c[0x0][0x198], RZ ;  /* 0x00006600080c7a10 */ /* 0x000fc40007ffe0ff */
[----:B------:R-:W-:Y:S02]  /*62180*/  PRMT R24, R13, 0x7632, R24 ;  /* 0x000076320d187816 */ /* 0x000fe40000000018 */
[----:B------:R-:W-:Y:S01]  /*62190*/  @P0 STG.E.U16 [R16.64], R13 ;  /* 0x0000000d10000986 */ /* 0x000fe2000c101504 */
[--C-:B------:R-:W-:Y:S01]  /*621a0*/  IMAD.WIDE R22, R12, 0x2, R2.reuse ;  /* 0x000000020c167825 */ /* 0x100fe200078e0202 */
[----:B------:R-:W-:Y:S02]  /*621b0*/  ISETP.LT.AND P1, PT, R15, c[0x0][0x178], !P1 ;  /* 0x00005e000f007a0c */ /* 0x000fe40004f21270 */
[----:B---3--:R-:W-:Y:S01]  /*621c0*/  ISETP.GE.AND P2, PT, R5, c[0x0][0x17c], PT ;  /* 0x00005f0005007a0c */ /* 0x008fe20003f46270 */
[----:B------:R-:W-:-:S04]  /*621d0*/  IMAD.WIDE R4, R8, 0x2, R2 ;  /* 0x0000000208047825 */ /* 0x000fc800078e0202 */
[----:B------:R-:W-:Y:S01]  /*621e0*/  IMAD.WIDE R8, R8, 0x2, R20 ;  /* 0x0000000208087825 */ /* 0x000fe200078e0214 */
[----:B------:R-:W-:Y:S01]  /*621f0*/  @P5 STG.E.U16 [R4.64], R0 ;  /* 0x0000000004005986 */ /* 0x000fe2000c101504 */
[----:B------:R-:W-:Y:S02]  /*62200*/  ISETP.LT.AND P5, PT, R26, c[0x0][0x178], !P3 ;  /* 0x00005e001a007a0c */ /* 0x000fe40005fa1270 */
[----:B--2---:R-:W-:Y:S01]  /*62210*/  ISETP.GE.AND P0, PT, R27, c[0x0][0x17c], PT ;  /* 0x00005f001b007a0c */ /* 0x004fe20003f06270 */
[----:B------:R0:W-:Y:S01]  /*62220*/  @P4 STG.E.U16 [R8.64], R24 ;  /* 0x0000001808004986 */ /* 0x0001e2000c101504 */
[----:B------:R-:W-:-:S03]  /*62230*/  ISETP.LT.AND P4, PT, R15, c[0x0][0x178], !P3 ;  /* 0x00005e000f007a0c */ /* 0x000fc60005f81270 */
[----:B------:R-:W2:Y:S04]  /*62240*/  LDL.LU R27, [R1+0x1ebc] ;  /* 0x001ebc00011b7983 */ /* 0x000ea80000300800 */
[----:B------:R1:W-:Y:S01]  /*62250*/  @P6 STG.E.U16 [R22.64], R28 ;  /* 0x0000001c16006986 */ /* 0x0003e2000c101504 */
[----:B------:R-:W-:Y:S02]  /*62260*/  ISETP.LT.AND P6, PT, R26, c[0x0][0x178], !P2 ;  /* 0x00005e001a007a0c */ /* 0x000fe400057c1270 */
[----:B0-----:R-:W-:Y:S02]  /*62270*/  IADD3 R8, R12, c[0x0][0x198], RZ ;  /* 0x000066000c087a10 */ /* 0x001fe40007ffe0ff */
[----:B----4-:R-:W-:Y:S02]  /*62280*/  ISETP.GE.AND P3, PT, R25, c[0x0][0x17c], PT ;  /* 0x00005f0019007a0c */ /* 0x010fe40003f66270 */
[----:B------:R-:W3:Y:S01]  /*62290*/  LDL.LU R25, [R1+0x1ec0] ;  /* 0x001ec00001197983 */ /* 0x000ee20000300800 */
[----:B-1----:R-:W-:-:S03]  /*622a0*/  PRMT R22, R28, 0x7632, R22 ;  /* 0x000076321c167816 */ /* 0x002fc60000000016 */
[----:B------:R-:W4:Y:S01]  /*622b0*/  LDL.LU R28, [R1+0x28] ;  /* 0x00002800011c7983 */ /* 0x000f220000300800 */
[----:B------:R-:W-:Y:S01]  /*622c0*/  IADD3 R0, R8, c[0x0][0x198], RZ ;  /* 0x0000660008007a10 */ /* 0x000fe20007ffe0ff */
[----:B------:R-:W-:Y:S01]  /*622d0*/  IMAD.WIDE R12, R12, 0x2, R20 ;  /* 0x000000020c0c7825 */ /* 0x000fe200078e0214 */
[----:B-----5:R-:W-:Y:S01]  /*622e0*/  PRMT R23, R6, 0x7632, R23 ;  /* 0x0000763206177816 */ /* 0x020fe20000000017 */
[----:B------:R-:W5:Y:S02]  /*622f0*/  LDL.LU R24, [R1+0x1ec8] ;  /* 0x001ec80001187983 */ /* 0x000f640000300800 */
[----:B------:R-:W-:-:S04]  /*62300*/  IMAD.WIDE R4, R8, 0x2, R2 ;  /* 0x0000000208047825 */ /* 0x000fc800078e0202 */
[----:B------:R-:W-:Y:S01]  /*62310*/  IMAD.WIDE R8, R8, 0x2, R20 ;  /* 0x0000000208087825 */ /* 0x000fe200078e0214 */
[----:B------:R-:W-:Y:S03]  /*62320*/  @P1 STG.E.U16 [R12.64], R6 ;  /* 0x000000060c001986 */ /* 0x000fe6000c101504 */
[----:B------:R-:W-:Y:S01]  /*62330*/  IMAD.WIDE R16, R0, 0x2, R2 ;  /* 0x0000000200107825 */ /* 0x000fe200078e0202 */
[----:B------:R0:W-:Y:S04]  /*62340*/  @P5 STG.E.U16 [R4.64], R22 ;  /* 0x0000001604005986 */ /* 0x0001e8000c101504 */
[----:B------:R1:W-:Y:S04]  /*62350*/  @P4 STG.E.U16 [R8.64], R23 ;  /* 0x0000001708004986 */ /* 0x0003e8000c101504 */
[----:B------:R1:W-:Y:S01]  /*62360*/  @P6 STG.E.U16 [R16.64], R29 ;  /* 0x0000001d10006986 */ /* 0x0003e2000c101504 */
[----:B0-----:R-:W-:-:S03]  /*62370*/  PRMT R22, R29, 0x7632, R22 ;  /* 0x000076321d167816 */ /* 0x001fc60000000016 */
[----:B-1----:R-:W5:Y:S04]  /*62380*/  LDL.LU R23, [R1+0x1ec4] ;  /* 0x001ec40001177983 */ /* 0x002f680000300800 */
[----:B------:R-:W5:Y:S01]  /*62390*/  LDL.LU R29, [R1+0x18] ;  /* 0x00001800011d7983 */ /* 0x000f620000300800 */
[C---:B------:R-:W-:Y:S02]  /*623a0*/  ISETP.LT.AND P2, PT, R15.reuse, c[0x0][0x178], !P2 ;  /* 0x00005e000f007a0c */ /* 0x040fe40005741270 */
[----:B------:R-:W-:Y:S02]  /*623b0*/  ISETP.LT.AND P5, PT, R26, c[0x0][0x178], !P0 ;  /* 0x00005e001a007a0c */ /* 0x000fe400047a1270 */
[----:B------:R-:W-:Y:S02]  /*623c0*/  ISETP.LT.AND P4, PT, R15, c[0x0][0x178], !P0 ;  /* 0x00005e000f007a0c */ /* 0x000fe40004781270 */
[----:B------:R-:W-:-:S02]  /*623d0*/  IADD3 R12, R0, c[0x0][0x198], RZ ;  /* 0x00006600000c7a10 */ /* 0x000fc40007ffe0ff */
[----:B------:R-:W-:Y:S02]  /*623e0*/  ISETP.LT.AND P6, PT, R26, c[0x0][0x178], !P3 ;  /* 0x00005e001a007a0c */ /* 0x000fe40005fc1270 */
[----:B------:R-:W-:Y:S01]  /*623f0*/  IADD3 R6, R12, c[0x0][0x198], RZ ;  /* 0x000066000c067a10 */ /* 0x000fe20007ffe0ff */
[----:B------:R-:W-:Y:S01]  /*62400*/  IMAD.WIDE R4, R0, 0x2, R20 ;  /* 0x0000000200047825 */ /* 0x000fe200078e0214 */
[----:B------:R-:W-:-:S03]  /*62410*/  PRMT R0, R10, 0x7632, R0 ;  /* 0x000076320a007816 */ /* 0x000fc60000000000 */
[C---:B------:R-:W-:Y:S01]  /*62420*/  IMAD.WIDE R8, R12.reuse, 0x2, R2 ;  /* 0x000000020c087825 */ /* 0x040fe200078e0202 */
[----:B------:R0:W-:Y:S03]  /*62430*/  @P2 STG.E.U16 [R4.64], R10 ;  /* 0x0000000a04002986 */ /* 0x0001e6000c101504 */
[----:B------:R-:W-:Y:S01]  /*62440*/  IMAD.WIDE R12, R12, 0x2, R20 ;  /* 0x000000020c0c7825 */ /* 0x000fe200078e0214 */
[----:B------:R-:W-:Y:S03]  /*62450*/  @P5 STG.E.U16 [R8.64], R22 ;  /* 0x0000001608005986 */ /* 0x000fe6000c101504 */
[C---:B------:R-:W-:Y:S01]  /*62460*/  IMAD.WIDE R16, R6.reuse, 0x2, R2 ;  /* 0x0000000206107825 */ /* 0x040fe200078e0202 */
[----:B------:R-:W-:Y:S01]  /*62470*/  ISETP.LT.AND P3, PT, R15, c[0x0][0x178], !P3 ;  /* 0x00005e000f007a0c */ /* 0x000fe20005f61270 */
[----:B------:R1:W-:Y:S02]  /*62480*/  @P4 STG.E.U16 [R12.64], R0 ;  /* 0x000000000c004986 */ /* 0x0003e4000c101504 */
[C---:B0-----:R-:W-:Y:S01]  /*62490*/  IMAD.WIDE R4, R6.reuse, 0x2, R20 ;  /* 0x0000000206047825 */ /* 0x041fe200078e0214 */
[----:B-1----:R-:W-:-:S04]  /*624a0*/  IADD3 R12, R6, c[0x0][0x198], RZ ;  /* 0x00006600060c7a10 */ /* 0x002fc80007ffe0ff */
[C---:B------:R-:W-:Y:S01]  /*624b0*/  IADD3 R0, R12.reuse, c[0x0][0x198], RZ ;  /* 0x000066000c007a10 */ /* 0x040fe20007ffe0ff */
[----:B------:R-:W-:Y:S01]  /*624c0*/  IMAD.WIDE R8, R12, 0x2, R2 ;  /* 0x000000020c087825 */ /* 0x000fe200078e0202 */
[----:B------:R-:W-:-:S03]  /*624d0*/  PRMT R6, R18, 0x7632, R6 ;  /* 0x0000763212067816 */ /* 0x000fc60000000006 */
[----:B------:R-:W-:Y:S01]  /*624e0*/  IMAD.WIDE R12, R12, 0x2, R20 ;  /* 0x000000020c0c7825 */ /* 0x000fe200078e0214 */
[----:B--2---:R-:W-:-:S04]  /*624f0*/  ISETP.GE.AND P1, PT, R27, c[0x0][0x17c], PT ;  /* 0x00005f001b007a0c */ /* 0x004fc80003f26270 */
[C---:B------:R-:W-:Y:S02]  /*62500*/  ISETP.LT.AND P5, PT, R26.reuse, c[0x0][0x178], !P1 ;  /* 0x00005e001a007a0c */ /* 0x040fe40004fa1270 */
[----:B------:R-:W-:Y:S02]  /*62510*/  ISETP.LT.AND P4, PT, R15, c[0x0][0x178], !P1 ;  /* 0x00005e000f007a0c */ /* 0x000fe40004f81270 */
[----:B---3--:R-:W-:Y:S02]  /*62520*/  ISETP.GE.AND P0, PT, R25, c[0x0][0x17c], PT ;  /* 0x00005f0019007a0c */ /* 0x008fe40003f06270 */
[----:B------:R-:W2:Y:S04]  /*62530*/  LDL.LU R25, [R1+0x1ed0] ;  /* 0x001ed00001197983 */ /* 0x000ea80000300800 */
[----:B----4-:R0:W-:Y:S01]  /*62540*/  @P6 STG.E.U16 [R16.64], R28 ;  /* 0x0000001c10006986 */ /* 0x0101e2000c101504 */
[----:B------:R-:W-:-:S02]  /*62550*/  ISETP.LT.AND P6, PT, R26, c[0x0][0x178], !P0 ;  /* 0x00005e001a007a0c */ /* 0x000fc400047c1270 */
[----:B------:R-:W-:Y:S01]  /*62560*/  PRMT R10, R28, 0x7632, R10 ;  /* 0x000076321c0a7816 */ /* 0x000fe2000000000a */
[----:B------:R-:W-:Y:S01]  /*62570*/  @P3 STG.E.U16 [R4.64], R18 ;  /* 0x0000001204003986 */ /* 0x000fe2000c101504 */
[----:B-----5:R-:W-:-:S03]  /*62580*/  ISETP.GE.AND P2, PT, R24, c[0x0][0x17c], PT ;  /* 0x00005f0018007a0c */ /* 0x020fc60003f46270 */
[----:B------:R-:W3:Y:S01]  /*62590*/  LDL.LU R24, [R1+0x1ecc] ;  /* 0x001ecc0001187983 */ /* 0x000ee20000300800 */
[----:B0-----:R-:W-:-:S03]  /*625a0*/  IMAD.WIDE R16, R0, 0x2, R2 ;  /* 0x0000000200107825 */ /* 0x001fc600078e0202 */
[----:B------:R0:W-:Y:S04]  /*625b0*/  @P5 STG.E.U16 [R8.64], R10 ;  /* 0x0000000a08005986 */ /* 0x0001e8000c101504 */
[----:B------:R-:W-:Y:S01]  /*625c0*/  @P4 STG.E.U16 [R12.64], R6 ;  /* 0x000000060c004986 */ /* 0x000fe2000c101504 */
[----:B------:R-:W-:-:S03]  /*625d0*/  ISETP.GE.AND P1, PT, R23, c[0x0][0x17c], PT ;  /* 0x00005f0017007a0c */ /* 0x000fc60003f26270 */
[----:B------:R-:W4:Y:S01]  /*625e0*/  LDL.LU R23, [R1+0x1ed8] ;  /* 0x001ed80001177983 */ /* 0x000f220000300800 */
[----:B0-----:R-:W-:-:S03]  /*625f0*/  PRMT R10, R29, 0x7632, R10 ;  /* 0x000076321d0a7816 */ /* 0x001fc6000000000a */
[----:B------:R-:W5:Y:S04]  /*62600*/  LDL.LU R27, [R1+0x4c] ;  /* 0x00004c00011b7983 */ /* 0x000f680000300800 */
[----:B------:R-:W3:Y:S04]  /*62610*/  LDL.LU R22, [R1+0x1ed4] ;  /* 0x001ed40001167983 */ /* 0x000ee80000300800 */
[----:B------:R0:W-:Y:S04]  /*62620*/  @P6 STG.E.U16 [R16.64], R29 ;  /* 0x0000001d10006986 */ /* 0x0001e8000c101504 */
[----:B0-----:R-:W4:Y:S04]  /*62630*/  LDL.LU R29, [R1+0x3c] ;  /* 0x00003c00011d7983 */ /* 0x001f280000300800 */
[----:B------:R-:W4:Y:S01]  /*62640*/  LDL.LU R18, [R1+0x1ee4] ;  /* 0x001ee40001127983 */ /* 0x000f220000300800 */
[----:B------:R-:W-:-:S02]  /*62650*/  ISETP.LT.AND P0, PT, R15, c[0x0][0x178], !P0 ;  /* 0x00005e000f007a0c */ /* 0x000fc40004701270 */
[----:B------:R-:W-:Y:S02]  /*62660*/  ISETP.LT.AND P5, PT, R26, c[0x0][0x178], !P2 ;  /* 0x00005e001a007a0c */ /* 0x000fe400057a1270 */
[C---:B------:R-:W-:Y:S02]  /*62670*/  ISETP.LT.AND P4, PT, R15.reuse, c[0x0][0x178], !P2 ;  /* 0x00005e000f007a0c */ /* 0x040fe40005781270 */
[----:B------:R-:W-:Y:S02]  /*62680*/  IADD3 R12, R0, c[0x0][0x198], RZ ;  /* 0x00006600000c7a10 */ /* 0x000fe40007ffe0ff */
[----:B------:R-:W-:Y:S02]  /*62690*/  ISETP.LT.AND P6, PT, R26, c[0x0][0x178], !P1 ;  /* 0x00005e001a007a0c */ /* 0x000fe40004fc1270 */
[----:B------:R-:W-:Y:S01]  /*626a0*/  ISETP.LT.AND P1, PT, R15, c[0x0][0x178], !P1 ;  /* 0x00005e000f007a0c */ /* 0x000fe20004f21270 */
[----:B------:R-:W-:Y:S01]  /*626b0*/  IMAD.WIDE R4, R0, 0x2, R20 ;  /* 0x0000000200047825 */ /* 0x000fe200078e0214 */
[----:B------:R-:W-:-:S02]  /*626c0*/  IADD3 R6, R12, c[0x0][0x198], RZ ;  /* 0x000066000c067a10 */ /* 0x000fc40007ffe0ff */
[----:B------:R-:W-:Y:S01]  /*626d0*/  PRMT R0, R14, 0x7632, R0 ;  /* 0x000076320e007816 */ /* 0x000fe20000000000 */
[C---:B------:R-:W-:Y:S01]  /*626e0*/  IMAD.WIDE R8, R12.reuse, 0x2, R2 ;  /* 0x000000020c087825 */ /* 0x040fe200078e0202 */
[----:B------:R0:W-:Y:S03]  /*626f0*/  @P0 STG.E.U16 [R4.64], R14 ;  /* 0x0000000e04000986 */ /* 0x0001e6000c101504 */
[----:B------:R-:W-:Y:S01]  /*62700*/  IMAD.WIDE R12, R12, 0x2, R20 ;  /* 0x000000020c0c7825 */ /* 0x000fe200078e0214 */
[----:B------:R1:W-:Y:S03]  /*62710*/  @P5 STG.E.U16 [R8.64], R10 ;  /* 0x0000000a08005986 */ /* 0x0003e6000c101504 */
[C---:B------:R-:W-:Y:S01]  /*62720*/  IMAD.WIDE R16, R6.reuse, 0x2, R2 ;  /* 0x0000000206107825 */ /* 0x040fe200078e0202 */
[----:B------:R1:W-:Y:S03]  /*62730*/  @P4 STG.E.U16 [R12.64], R0 ;  /* 0x000000000c004986 */ /* 0x0003e6000c101504 */
[----:B0-----:R-:W-:Y:S01]  /*62740*/  IMAD.WIDE R4, R6, 0x2, R20 ;  /* 0x0000000206047825 */ /* 0x001fe200078e0214 */
[----:B--2---:R-:W-:-:S04]  /*62750*/  ISETP.GE.AND P3, PT, R25, c[0x0][0x17c], PT ;  /* 0x00005f0019007a0c */ /* 0x004fc80003f66270 */
[----:B------:R-:W-:Y:S02]  /*62760*/  ISETP.LT.AND P5, PT, R26, c[0x0][0x178], !P3 ;  /* 0x00005e001a007a0c */ /* 0x000fe40005fa1270 */
[----:B------:R-:W-:Y:S01]  /*62770*/  ISETP.LT.AND P4, PT, R15, c[0x0][0x178], !P3 ;  /* 0x00005e000f007a0c */ /* 0x000fe20005f81270 */
[----:B-----5:R0:W-:Y:S01]  /*62780*/  @P6 STG.E.U16 [R16.64], R27 ;  /* 0x0000001b10006986 */ /* 0x0201e2000c101504 */
[----:B---3--:R-:W-:-:S03]  /*62790*/  ISETP.GE.AND P3, PT, R22, c[0x0][0x17c], PT ;  /* 0x00005f0016007a0c */ /* 0x008fc60003f66270 */
[----:B------:R2:W-:Y:S04]  /*627a0*/  @P1 STG.E.U16 [R4.64], R7 ;  /* 0x0000000704001986 */ /* 0x0005e8000c101504 */
[----:B------:R-:W3:Y:S04]  /*627b0*/  LDL.LU R22, [R1+0x1ee0] ;  /* 0x001ee00001167983 */ /* 0x000ee80000300800 */
[----:B------:R-:W5:Y:S01]  /*627c0*/  LDL.LU R28, [R1+0x2c] ;  /* 0x00002c00011c7983 */ /* 0x000f620000300800 */
[----:B----4-:R-:W-:-:S03]  /*627d0*/  ISETP.GE.AND P1, PT, R18, c[0x0][0x17c], PT ;  /* 0x00005f0012007a0c */ /* 0x010fc60003f26270 */
[----:B------:R-:W4:Y:S01]  /*627e0*/  LDL.LU R18, [R1+0x1edc] ;  /* 0x001edc0001127983 */ /* 0x000f220000300800 */
[----:B------:R-:W-:Y:S02]  /*627f0*/  ISETP.GE.AND P2, PT, R24, c[0x0][0x17c], PT ;  /* 0x00005f0018007a0c */ /* 0x000fe40003f46270 */
[----:B------:R-:W-:Y:S02]  /*62800*/  IADD3 R25, R6, c[0x0][0x198], RZ ;  /* 0x0000660006197a10 */ /* 0x000fe40007ffe0ff */
[----:B------:R-:W-:Y:S02]  /*62810*/  ISETP.LT.AND P6, PT, R26, c[0x0][0x178], !P2 ;  /* 0x00005e001a007a0c */ /* 0x000fe400057c1270 */
[----:B------:R-:W-:Y:S02]  /*62820*/  ISETP.GE.AND P0, PT, R23, c[0x0][0x17c], PT ;  /* 0x00005f0017007a0c */ /* 0x000fe40003f06270 */
[C---:B------:R-:W-:Y:S01]  /*62830*/  IADD3 R23, R25.reuse, c[0x0][0x198], RZ ;  /* 0x0000660019177a10 */ /* 0x040fe20007ffe0ff */
[----:B-1----:R-:W-:Y:S01]  /*62840*/  IMAD.WIDE R8, R25, 0x2, R2 ;  /* 0x0000000219087825 */ /* 0x002fe200078e0202 */
[----:B------:R-:W-:-:S02]  /*62850*/  PRMT R14, R27, 0x7632, R14 ;  /* 0x000076321b0e7816 */ /* 0x000fc4000000000e */
[----:B------:R-:W-:Y:S01]  /*62860*/  PRMT R6, R7, 0x7632, R6 ;  /* 0x0000763207067816 */ /* 0x000fe20000000006 */
[----:B------:R-:W-:Y:S01]  /*62870*/  IMAD.WIDE R12, R25, 0x2, R20 ;  /* 0x00000002190c7825 */ /* 0x000fe200078e0214 */
[----:B------:R-:W-:-:S03]  /*62880*/  ISETP.LT.AND P2, PT, R15, c[0x0][0x178], !P2 ;  /* 0x00005e000f007a0c */ /* 0x000fc60005741270 */
[C---:B0-----:R-:W-:Y:S01]  /*62890*/  IMAD.WIDE R16, R23.reuse, 0x2, R2 ;  /* 0x0000000217107825 */ /* 0x041fe200078e0202 */
[----:B------:R0:W-:Y:S01]  /*628a0*/  @P5 STG.E.U16 [R8.64], R14 ;  /* 0x0000000e08005986 */ /* 0x0001e2000c101504 */
[----:B------:R-:W-:Y:S02]  /*628b0*/  ISETP.LT.AND P5, PT, R26, c[0x0][0x178], !P0 ;  /* 0x00005e001a007a0c */ /* 0x000fe400047a1270 */
[----:B------:R-:W-:Y:S01]  /*628c0*/  IADD3 R25, R23, c[0x0][0x198], RZ ;  /* 0x0000660017197a10 */ /* 0x000fe20007ffe0ff */
[----:B------:R1:W-:Y:S01]  /*628d0*/  @P4 STG.E.U16 [R12.64], R6 ;  /* 0x000000060c004986 */ /* 0x0003e2000c101504 */
[----:B------:R-:W-:-:S03]  /*628e0*/  ISETP.LT.AND P4, PT, R15, c[0x0][0x178], !P0 ;  /* 0x00005e000f007a0c */ /* 0x000fc60004781270 */
[----:B------:R1:W-:Y:S01]  /*628f0*/  @P6 STG.E.U16 [R16.64], R29 ;  /* 0x0000001d10006986 */ /* 0x0003e2000c101504 */
[----:B------:R-:W-:Y:S01]  /*62900*/  ISETP.LT.AND P6, PT, R26, c[0x0][0x178], !P3 ;  /* 0x00005e001a007a0c */ /* 0x000fe20005fc1270 */
[----:B--2---:R-:W-:Y:S01]  /*62910*/  IMAD.WIDE R4, R23, 0x2, R20 ;  /* 0x0000000217047825 */ /* 0x004fe200078e0214 */
[----:B------:R-:W-:Y:S02]  /*62920*/  IADD3 R27, R25, c[0x0][0x198], RZ ;  /* 0x00006600191b7a10 */ /* 0x000fe40007ffe0ff */
[----:B------:R-:W-:Y:S01]  /*62930*/  PRMT R0, R29, 0x7632, R0 ;  /* 0x000076321d007816 */ /* 0x000fe20000000000 */
[----:B0-----:R-:W-:Y:S01]  /*62940*/  IMAD.WIDE R8, R25, 0x2, R20 ;  /* 0x0000000219087825 */ /* 0x001fe200078e0214 */
[----:B------:R-:W-:-:S03]  /*62950*/  PRMT R10, R11, 0x7632, R10 ;  /* 0x000076320b0a7816 */ /* 0x000fc6000000000a */
[--C-:B-1----:R-:W-:Y:S01]  /*62960*/  IMAD.WIDE R6, R25, 0x2, R2.reuse ;  /* 0x0000000219067825 */ /* 0x102fe200078e0202 */
[----:B------:R0:W-:Y:S03]  /*62970*/  @P2 STG.E.U16 [R4.64], R11 ;  /* 0x0000000b04002986 */ /* 0x0001e6000c101504 */
[----:B------:R-:W-:Y:S01]  /*62980*/  IMAD.WIDE R12, R27, 0x2, R2 ;  /* 0x000000021b0c7825 */ /* 0x000fe200078e0202 */
[----:B------:R1:W-:Y:S01]  /*62990*/  @P5 STG.E.U16 [R6.64], R0 ;  /* 0x0000000006005986 */ /* 0x0003e2000c101504 */
[----:B------:R-:W-:-:S03]  /*629a0*/  ISETP.LT.AND P3, PT, R15, c[0x0][0x178], !P3 ;  /* 0x00005e000f007a0c */ /* 0x000fc60005f61270 */
[----:B------:R-:W2:Y:S04]  /*629b0*/  LDL.LU R29, [R1+0x1c] ;  /* 0x00001c00011d7983 */ /* 0x000ea80000300800 */
[----:B------:R0:W-:Y:S01]  /*629c0*/  @P4 STG.E.U16 [R8.64], R10 ;  /* 0x0000000a08004986 */ /* 0x0001e2000c101504 */
[----:B---3--:R-:W-:-:S03]  /*629d0*/  ISETP.GE.AND P0, PT, R22, c[0x0][0x17c], PT ;  /* 0x00005f0016007a0c */ /* 0x008fc60003f06270 */
[----:B-----5:R3:W-:Y:S01]  /*629e0*/  @P6 STG.E.U16 [R12.64], R28 ;  /* 0x0000001c0c006986 */ /* 0x0207e2000c101504 */
[C---:B------:R-:W-:Y:S02]  /*629f0*/  ISETP.LT.AND P6, PT, R26.reuse, c[0x0][0x178], !P1 ;  /* 0x00005e001a007a0c */ /* 0x040fe40004fc1270 */
[----:B------:R-:W-:Y:S02]  /*62a00*/  ISETP.LT.AND P5, PT, R26, c[0x0][0x178], !P0 ;  /* 0x00005e001a007a0c */ /* 0x000fe400047a1270 */
[C---:B------:R-:W-:Y:S02]  /*62a10*/  ISETP.LT.AND P1, PT, R15.reuse, c[0x0][0x178], !P1 ;  /* 0x00005e000f007a0c */ /* 0x040fe40004f21270 */
[----:B------:R-:W-:Y:S02]  /*62a20*/  ISETP.LT.AND P0, PT, R15, c[0x0][0x178], !P0 ;  /* 0x00005e000f007a0c */ /* 0x000fe40004701270 */
[----:B----4-:R-:W-:-:S04]  /*62a30*/  ISETP.GE.AND P2, PT, R18, c[0x0][0x17c], PT ;  /* 0x00005f0012007a0c */ /* 0x010fc80003f46270 */
[----:B------:R-:W-:Y:S02]  /*62a40*/  ISETP.LT.AND P4, PT, R26, c[0x0][0x178], !P2 ;  /* 0x00005e001a007a0c */ /* 0x000fe40005781270 */
[----:B------:R-:W-:Y:S02]  /*62a50*/  ISETP.LT.AND P2, PT, R15, c[0x0][0x178], !P2 ;  /* 0x00005e000f007a0c */ /* 0x000fe40005741270 */
[----:B------:R-:W4:Y:S01]  /*62a60*/  LDL.LU R15, [R1+0x1ee8] ;  /* 0x001ee800010f7983 */ /* 0x000f220000300800 */
[C---:B------:R-:W-:Y:S01]  /*62a70*/  IADD3 R17, R27.reuse, c[0x0][0x198], RZ ;  /* 0x000066001b117a10 */ /* 0x040fe20007ffe0ff */
[----:B0-----:R-:W-:-:S03]  /*62a80*/  IMAD.WIDE R4, R27, 0x2, R20 ;  /* 0x000000021b047825 */ /* 0x001fc600078e0214 */
[C---:B------:R-:W-:Y:S01]  /*62a90*/  IADD3 R23, R17.reuse, c[0x0][0x198], RZ ;  /* 0x0000660011177a10 */ /* 0x040fe20007ffe0ff */
[----:B-1----:R-:W-:Y:S01]  /*62aa0*/  IMAD.WIDE R6, R17, 0x2, R2 ;  /* 0x0000000211067825 */ /* 0x002fe200078e0202 */
[----:B------:R-:W-:Y:S02]  /*62ab0*/  PRMT R0, R28, 0x7632, R0 ;  /* 0x000076321c007816 */ /* 0x000fe40000000000 */
[----:B------:R-:W-:Y:S01]  /*62ac0*/  IADD3 R25, R23, c[0x0][0x198], RZ ;  /* 0x0000660017197a10 */ /* 0x000fe20007ffe0ff */
[----:B------:R-:W-:Y:S01]  /*62ad0*/  IMAD.WIDE R8, R17, 0x2, R20 ;  /* 0x0000000211087825 */ /* 0x000fe200078e0214 */
[----:B------:R-:W-:Y:S01]  /*62ae0*/  PRMT R14, R19, 0x7632, R14 ;  /* 0x00007632130e7816 */ /* 0x000fe2000000000e */
[----:B------:R2:W-:Y:S02]  /*62af0*/  @P3 STG.E.U16 [R4.64], R19 ;  /* 0x0000001304003986 */ /* 0x0005e4000c101504 */
[C---:B------:R-:W-:Y:S02]  /*62b00*/  IMAD.WIDE R10, R23.reuse, 0x2, R2 ;  /* 0x00000002170a7825 */ /* 0x040fe400078e0202 */
[----:B------:R0:W-:Y:S02]  /*62b10*/  @P6 STG.E.U16 [R6.64], R0 ;  /* 0x0000000006006986 */ /* 0x0001e4000c101504 */
[----:B---3--:R-:W-:-:S02]  /*62b20*/  IMAD.WIDE R12, R23, 0x2, R20 ;  /* 0x00000002170c7825 */ /* 0x008fc400078e0214 */
[----:B------:R0:W-:Y:S02]  /*62b30*/  @P1 STG.E.U16 [R8.64], R14 ;  /* 0x0000000e08001986 */ /* 0x0001e4000c101504 */
[----:B------:R-:W-:-:S04]  /*62b40*/  IMAD.WIDE R2, R25, 0x2, R2 ;  /* 0x0000000219027825 */ /* 0x000fc800078e0202 */
[----:B------:R-:W-:Y:S01]  /*62b50*/  IMAD.WIDE R20, R25, 0x2, R20 ;  /* 0x0000000219147825 */ /* 0x000fe200078e0214 */
[----:B--2---:R-:W-:Y:S01]  /*62b60*/  PRMT R5, R29, 0x7632, R5 ;  /* 0x000076321d057816 */ /* 0x004fe20000000005 */
[----:B------:R0:W-:Y:S04]  /*62b70*/  @P5 STG.E.U16 [R10.64], R29 ;  /* 0x0000001d0a005986 */ /* 0x0001e8000c101504 */
[----:B----4-:R0:W-:Y:S04]  /*62b80*/  @P0 STG.E.U16 [R12.64], R15 ;  /* 0x0000000f0c000986 */ /* 0x0101e8000c101504 */
[----:B------:R0:W-:Y:S01]  /*62b90*/  @P4 STG.E.U16 [R2.64], R5 ;  /* 0x0000000502004986 */ /* 0x0001e2000c101504 */
[----:B------:R-:W-:Y:S05]  /*62ba0*/  @!P2 EXIT ;  /* 0x000000000000a94d */ /* 0x000fea0003800000 */
[----:B0-----:R-:W-:-:S05]  /*62bb0*/  PRMT R10, R15, 0x7632, R10 ;  /* 0x000076320f0a7816 */ /* 0x001fca000000000a */
[----:B------:R-:W-:Y:S01]  /*62bc0*/  STG.E.U16 [R20.64], R10 ;  /* 0x0000000a14007986 */ /* 0x000fe2000c101504 */
[----:B------:R-:W-:Y:S05]  /*62bd0*/  EXIT ;  /* 0x000000000000794d */ /* 0x000fea0003800000 */
.L_x_4:
[----:B------:R-:W-:-:S00]  /*62be0*/  BRA `(.L_x_4) ;  /* 0xfffffff000007947 */ /* 0x000fc0000383ffff */
[----:B------:R-:W-:-:S00]  /*62bf0*/  NOP ;  /* 0x0000000000007918 */ /* 0x000fc00000000000 */
        /* <DEDUP_REMOVED lines=8> */
.L_x_5:


//--------------------- .nv.shared.matmul_kernel  --------------------------
	.section	.nv.shared.matmul_kernel,"aw",@nobits
	.sectionflags	@""
	.align	16
